// auto-generated by cutlass_sweep.fmha — config: {"arch": "sm_100", "direction": "fwd", "dtype": "fp16", "head_dim": 256, "mask": "causal", "schedule": "persistent", "tile_kv": 64, "tile_q": 256}
#include "cutlass/cutlass.h"
#include "cute/tensor.hpp"
#include "cutlass/device_kernel.h"
#include "cutlass/kernel_hardware_info.h"
#include "77_blackwell_fmha/collective/fmha_fusion.hpp"
#include "77_blackwell_fmha/collective/sm100_fmha_load_tma_warpspecialized.hpp"
#include "77_blackwell_fmha/collective/sm100_fmha_fwd_mainloop_tma_warpspecialized.hpp"
#include "77_blackwell_fmha/collective/sm100_fmha_fwd_epilogue_tma_warpspecialized.hpp"
#include "77_blackwell_fmha/kernel/fmha_tile_scheduler.hpp"
#include "77_blackwell_fmha/kernel/sm100_fmha_fwd_kernel_tma_warpspecialized.hpp"

using namespace cute;
using Element    = cutlass::half_t;
using ElementOut = cutlass::half_t;
using TileShape  = Shape<_256, _64, _256>;

using ProblemShape = cute::tuple<int, int, int, cute::tuple<cute::tuple<int, int>, int>>;
using StrideQ   = cute::tuple<int, _1, cute::tuple<cute::tuple<int, int>, int>>;
using StrideK   = cute::tuple<int, _1, cute::tuple<cute::tuple<_0, int>, int>>;
using StrideV   = StrideK;
using StrideO   = StrideQ;
using StrideLSE = cute::tuple<_1, cute::tuple<cute::tuple<int, int>, int>>;

using TileScheduler = std::conditional_t<
    cute::true_type::value,
    cutlass::fmha::kernel::PersistentTileScheduler,
    cutlass::fmha::kernel::IndividualTileScheduler>;

using Mainloop = cutlass::fmha::collective::Sm100FmhaFwdMainloopTmaWarpspecialized<
    Element, float, float, TileShape, StrideQ, StrideK, StrideV,
    cutlass::fmha::collective::CausalMask<true>>;

using Kernel = cutlass::fmha::kernel::Sm100FmhaFwdKernelTmaWarpspecialized<
    ProblemShape, Mainloop,
    cutlass::fmha::collective::Sm100FmhaFwdEpilogueTmaWarpspecialized<
        ElementOut, float, typename Mainloop::TileShapePV, StrideO, StrideLSE>,
    TileScheduler>;

auto* _anchor = &cutlass::device_kernel<Kernel>;


// ===== COMPILED SASS (sm_100a) =====

	.target	sm_100a

	.elftype	@"ET_EXEC"


//--------------------- .note.nv.tkinfo           --------------------------
	.section	.note.nv.tkinfo,"",@"SHT_NOTE"
	.sectionflags	@"SHF_NOTE_NV_TKINFO"
	.tkinfo
        /*0018*/ 	.word	0x00000002
        /*0030*/ 	.string	""
        /*0030*/ 	.string	"ptxas"
        /*0030*/ 	.string	"Cuda compilation tools, release 13.0, V13.0.88"
        /*0030*/ 	.string	"Build cuda_13.0.r13.0/compiler.36424714_0"
        /*0030*/ 	.string	"-arch sm_100a -m 64 "



//--------------------- .note.nv.cuinfo           --------------------------
	.section	.note.nv.cuinfo,"",@"SHT_NOTE"
	.sectionflags	@"SHF_NOTE_NV_CUINFO"
        /*0018*/ 	.short	0x0002
        /*001a*/ 	.short	0x0064
        /*001c*/ 	.short	0x0082
	.zero		2


//--------------------- .nv.info                  --------------------------
	.section	.nv.info,"",@"SHT_CUDA_INFO"
	.align	4


	//----- nvinfo : EIATTR_REGCOUNT
	.align		4
        /*0000*/ 	.byte	0x04, 0x2f
        /*0002*/ 	.short	(.L_34 - .L_33)
	.align		4
.L_33:
        /*0004*/ 	.word	index@(_ZN7cutlass13device_kernelINS_4fmha6kernel36Sm100FmhaFwdKernelTmaWarpspecializedIN4cute5tupleIJiiiNS5_IJNS5_IJiiEEEiEEEEEENS1_10collective38Sm100FmhaFwdMainloopTmaWarpspecializedINS_6half_tEffNS5_IJNS4_1CILi256EEENSC_ILi64EEESD_EEENS5_IJiNSC_ILi1EEES7_EEENS5_IJiSG_NS5_IJNS5_IJNSC_ILi0EEEiEEEiEEEEEESL_NS9_10CausalMaskILb1EEENS5_IJNSC_ILi2EEESG_SG_EEENSC_ILb0EEEEENS9_38Sm100FmhaFwdEpilogueTmaWarpspecializedISB_fNS5_IJNSC_ILi128EEESD_SE_EEESH_NS5_IJSG_S7_EEESQ_EENS2_23PersistentTileSchedulerENS2_41Sm100FmhaCtxKernelWarpspecializedScheduleEEEEEvNT_6ParamsE)
        /*0008*/ 	.word	0x00000080


	//----- nvinfo : EIATTR_FRAME_SIZE
	.align		4
.L_34:
        /*000c*/ 	.byte	0x04, 0x11
        /*000e*/ 	.short	(.L_36 - .L_35)
	.align		4
.L_35:
        /*0010*/ 	.word	index@($__internal_3_$__cuda_sm3x_div_rn_noftz_f32_slowpath)
        /*0014*/ 	.word	0x000000c8


	//----- nvinfo : EIATTR_FRAME_SIZE
	.align		4
.L_36:
        /*0018*/ 	.byte	0x04, 0x11
        /*001a*/ 	.short	(.L_38 - .L_37)
	.align		4
.L_37:
        /*001c*/ 	.word	index@($__internal_2_$__cuda_sm10x_tcgen05_guardrail_trap_unallocated_columns_being_dealloced)
        /*0020*/ 	.word	0x000000c8


	//----- nvinfo : EIATTR_FRAME_SIZE
	.align		4
.L_38:
        /*0024*/ 	.byte	0x04, 0x11
        /*0026*/ 	.short	(.L_40 - .L_39)
	.align		4
.L_39:
        /*0028*/ 	.word	index@($__internal_1_$__cuda_sm10x_tcgen05_guardrail_trap_phase_invalid_during_alloc)
        /*002c*/ 	.word	0x000000c8


	//----- nvinfo : EIATTR_FRAME_SIZE
	.align		4
.L_40:
        /*0030*/ 	.byte	0x04, 0x11
        /*0032*/ 	.short	(.L_42 - .L_41)
	.align		4
.L_41:
        /*0034*/ 	.word	index@($__internal_0_$__cuda_sm10x_tcgen05_guardrail_trap_col_being_dealloced_not_returned_by_alloc)
        /*0038*/ 	.word	0x000000c8


	//----- nvinfo : EIATTR_FRAME_SIZE
	.align		4
.L_42:
        /*003c*/ 	.byte	0x04, 0x11
        /*003e*/ 	.short	(.L_44 - .L_43)
	.align		4
.L_43:
        /*0040*/ 	.word	index@(_ZN7cutlass13device_kernelINS_4fmha6kernel36Sm100FmhaFwdKernelTmaWarpspecializedIN4cute5tupleIJiiiNS5_IJNS5_IJiiEEEiEEEEEENS1_10collective38Sm100FmhaFwdMainloopTmaWarpspecializedINS_6half_tEffNS5_IJNS4_1CILi256EEENSC_ILi64EEESD_EEENS5_IJiNSC_ILi1EEES7_EEENS5_IJiSG_NS5_IJNS5_IJNSC_ILi0EEEiEEEiEEEEEESL_NS9_10CausalMaskILb1EEENS5_IJNSC_ILi2EEESG_SG_EEENSC_ILb0EEEEENS9_38Sm100FmhaFwdEpilogueTmaWarpspecializedISB_fNS5_IJNSC_ILi128EEESD_SE_EEESH_NS5_IJSG_S7_EEESQ_EENS2_23PersistentTileSchedulerENS2_41Sm100FmhaCtxKernelWarpspecializedScheduleEEEEEvNT_6ParamsE)
        /*0044*/ 	.word	0x000000c8


	//----- nvinfo : EIATTR_MIN_STACK_SIZE
	.align		4
.L_44:
        /*0048*/ 	.byte	0x04, 0x12
        /*004a*/ 	.short	(.L_46 - .L_45)
	.align		4
.L_45:
        /*004c*/ 	.word	index@(_ZN7cutlass13device_kernelINS_4fmha6kernel36Sm100FmhaFwdKernelTmaWarpspecializedIN4cute5tupleIJiiiNS5_IJNS5_IJiiEEEiEEEEEENS1_10collective38Sm100FmhaFwdMainloopTmaWarpspecializedINS_6half_tEffNS5_IJNS4_1CILi256EEENSC_ILi64EEESD_EEENS5_IJiNSC_ILi1EEES7_EEENS5_IJiSG_NS5_IJNS5_IJNSC_ILi0EEEiEEEiEEEEEESL_NS9_10CausalMaskILb1EEENS5_IJNSC_ILi2EEESG_SG_EEENSC_ILb0EEEEENS9_38Sm100FmhaFwdEpilogueTmaWarpspecializedISB_fNS5_IJNSC_ILi128EEESD_SE_EEESH_NS5_IJSG_S7_EEESQ_EENS2_23PersistentTileSchedulerENS2_41Sm100FmhaCtxKernelWarpspecializedScheduleEEEEEvNT_6ParamsE)
        /*0050*/ 	.word	0x000000c8
.L_46:


//--------------------- .nv.compat                --------------------------
	.section	.nv.compat,"",@"SHT_CUDA_COMPAT_INFO"
	.align	4
        /*0000*/ 	.byte	0x02, 0x09, 0x01, 0x00, 0x02, 0x02, 0x02, 0x00, 0x02, 0x05, 0x05, 0x00, 0x03, 0x07, 0x01, 0x01
        /*0010*/ 	.byte	0x02, 0x03, 0x01, 0x00, 0x02, 0x06, 0x01, 0x00, 0x04, 0x0b, 0x08, 0x00, 0x01, 0x00, 0x00, 0x00
        /*0020*/ 	.byte	0x00, 0x00, 0x00, 0x00


//--------------------- .nv.info._ZN7cutlass13device_kernelINS_4fmha6kernel36Sm100FmhaFwdKernelTmaWarpspecializedIN4cute5tupleIJiiiNS5_IJNS5_IJiiEEEiEEEEEENS1_10collective38Sm100FmhaFwdMainloopTmaWarpspecializedINS_6half_tEffNS5_IJNS4_1CILi256EEENSC_ILi64EEESD_EEENS5_IJiNSC_ILi1EEES7_EEENS5_IJiSG_NS5_IJNS5_IJNSC_ILi0EEEiEEEiEEEEEESL_NS9_10CausalMaskILb1EEENS5_IJNSC_ILi2EEESG_SG_EEENSC_ILb0EEEEENS9_38Sm100FmhaFwdEpilogueTmaWarpspecializedISB_fNS5_IJNSC_ILi128EEESD_SE_EEESH_NS5_IJSG_S7_EEESQ_EENS2_23PersistentTileSchedulerENS2_41Sm100FmhaCtxKernelWarpspecializedScheduleEEEEEvNT_6ParamsE --------------------------
	.section	.nv.info._ZN7cutlass13device_kernelINS_4fmha6kernel36Sm100FmhaFwdKernelTmaWarpspecializedIN4cute5tupleIJiiiNS5_IJNS5_IJiiEEEiEEEEEENS1_10collective38Sm100FmhaFwdMainloopTmaWarpspecializedINS_6half_tEffNS5_IJNS4_1CILi256EEENSC_ILi64EEESD_EEENS5_IJiNSC_ILi1EEES7_EEENS5_IJiSG_NS5_IJNS5_IJNSC_ILi0EEEiEEEiEEEEEESL_NS9_10CausalMaskILb1EEENS5_IJNSC_ILi2EEESG_SG_EEENSC_ILb0EEEEENS9_38Sm100FmhaFwdEpilogueTmaWarpspecializedISB_fNS5_IJNSC_ILi128EEESD_SE_EEESH_NS5_IJSG_S7_EEESQ_EENS2_23PersistentTileSchedulerENS2_41Sm100FmhaCtxKernelWarpspecializedScheduleEEEEEvNT_6ParamsE,"",@"SHT_CUDA_INFO"
	.sectionflags	@""
	.align	4


	//----- nvinfo : EIATTR_CUDA_API_VERSION
	.align		4
        /*0000*/ 	.byte	0x04, 0x37
        /*0002*/ 	.short	(.L_48 - .L_47)
.L_47:
        /*0004*/ 	.word	0x00000082


	//----- nvinfo : EIATTR_KPARAM_INFO
	.align		4
.L_48:
        /*0008*/ 	.byte	0x04, 0x17
        /*000a*/ 	.short	(.L_50 - .L_49)
.L_49:
        /*000c*/ 	.word	0x00000000
        /*0010*/ 	.short	0x0000
        /*0012*/ 	.short	0x0000
        /*0014*/ 	.byte	0x00, 0xf0, 0x01, 0x18


	//----- nvinfo : EIATTR_AT_ENTRY_FRAGMENTS
	.align		4
.L_50:
        /*0018*/ 	.byte	0x04, 0x4f
        /*001a*/ 	.short	(.L_52 - .L_51)


	//   ....[0]....
.L_51:
        /*001c*/ 	.word	0x00000006


	//----- nvinfo : EIATTR_RESERVED_SMEM_USED
	.align		4
.L_52:
        /*0020*/ 	.byte	0x01, 0x41
	.zero		2


	//----- nvinfo : EIATTR_SPARSE_MMA_MASK
	.align		4
        /*0024*/ 	.byte	0x03, 0x50
        /*0026*/ 	.short	0x0000


	//----- nvinfo : EIATTR_TCGEN05_1CTA_USED
	.align		4
        /*0028*/ 	.byte	0x01, 0x51
	.zero		2


	//----- nvinfo : EIATTR_MAXREG_COUNT
	.align		4
        /*002c*/ 	.byte	0x03, 0x1b
        /*002e*/ 	.short	0x0080


	//----- nvinfo : EIATTR_NUM_BARRIERS
	.align		4
        /*0030*/ 	.byte	0x02, 0x4c
        /*0032*/ 	.byte	0x01
	.zero		1


	//----- nvinfo : EIATTR_EXTERNS
	.align		4
        /*0034*/ 	.byte	0x04, 0x0f
        /*0036*/ 	.short	(.L_54 - .L_53)


	//   ....[0]....
	.align		4
.L_53:
        /*0038*/ 	.word	index@(vprintf)


	//   ....[1]....
	.align		4
        /*003c*/ 	.word	index@(__assertfail)


	//----- nvinfo : EIATTR_ANNOTATIONS
	.align		4
.L_54:
        /*0040*/ 	.byte	0x04, 0x55
        /*0042*/ 	.short	(.L_56 - .L_55)


	//   ....[0]....
.L_55:
        /*0044*/ 	.word	0x00000001
        /*0048*/ 	.byte	0x80, 0x42, 0x00, 0x00, 0x01, 0x00, 0x00, 0x00, 0xf0, 0x44, 0x00, 0x00, 0x01, 0x00, 0x00, 0x00
        /* <DEDUP_REMOVED lines=38> */
        /*02b8*/ 	.byte	0xd0, 0x39, 0x02, 0x00


	//----- nvinfo : EIATTR_MERCURY_ISA_VERSION
	.align		4
.L_56:
        /*02bc*/ 	.byte	0x03, 0x5f
        /*02be*/ 	.short	0x0101


	//----- nvinfo : EIATTR_INT_WARP_WIDE_INSTR_OFFSETS
	.align		4
        /*02c0*/ 	.byte	0x04, 0x31
        /*02c2*/ 	.short	(.L_58 - .L_57)


	//   ....[0]....
.L_57:
        /*02c4*/ 	.word	0x00025d30


	//   ....[1]....
        /*02c8*/ 	.word	0x00025d50


	//   ....[2]....
        /*02cc*/ 	.word	0x00025d80


	//----- nvinfo : EIATTR_COOP_GROUP_MASK_REGIDS
	.align		4
.L_58:
        /*02d0*/ 	.byte	0x04, 0x29
        /*02d2*/ 	.short	(.L_60 - .L_59)


	//   ....[0]....
.L_59:
        /*02d4*/ 	.word	0xffffffff


	//   ....[1]....
        /*02d8*/ 	.word	0xffffffff


	//   ....[2]....
        /*02dc*/ 	.word	0xffffffff


	//   ....[3]....
        /*02e0*/ 	.word	0xffffffff


	//   ....[4]....
        /*02e4*/ 	.word	0xffffffff


	//   ....[5]....
        /*02e8*/ 	.word	0xffffffff


	//   ....[6]....
        /*02ec*/ 	.word	0xffffffff


	//   ....[7]....
        /*02f0*/ 	.word	0xffffffff


	//   ....[8]....
        /*02f4*/ 	.word	0xffffffff


	//   ....[9]....
        /*02f8*/ 	.word	0xffffffff


	//   ....[10]....
        /*02fc*/ 	.word	0xffffffff


	//   ....[11]....
        /*0300*/ 	.word	0xffffffff


	//   ....[12]....
        /*0304*/ 	.word	0xffffffff


	//   ....[13]....
        /*0308*/ 	.word	0xffffffff


	//   ....[14]....
        /*030c*/ 	.word	0xffffffff


	//   ....[15]....
        /*0310*/ 	.word	0xffffffff


	//   ....[16]....
        /*0314*/ 	.word	0xffffffff


	//   ....[17]....
        /*0318*/ 	.word	0xffffffff


	//   ....[18]....
        /*031c*/ 	.word	0xffffffff


	//----- nvinfo : EIATTR_COOP_GROUP_INSTR_OFFSETS
	.align		4
.L_60:
        /*0320*/ 	.byte	0x04, 0x28
        /*0322*/ 	.short	(.L_62 - .L_61)


	//   ....[0]....
.L_61:
        /*0324*/ 	.word	0x00000120


	//   ....[1]....
        /*0328*/ 	.word	0x000008e0


	//   ....[2]....
        /*032c*/ 	.word	0x00000b10


	//   ....[3]....
        /*0330*/ 	.word	0x00000c40


	//   ....[4]....
        /*0334*/ 	.word	0x00000d80


	//   ....[5]....
        /*0338*/ 	.word	0x00001040


	//   ....[6]....
        /*033c*/ 	.word	0x00001230


	//   ....[7]....
        /*0340*/ 	.word	0x00001340


	//   ....[8]....
        /*0344*/ 	.word	0x000014a0


	//   ....[9]....
        /*0348*/ 	.word	0x00001600


	//   ....[10]....
        /*034c*/ 	.word	0x000019a0


	//   ....[11]....
        /*0350*/ 	.word	0x00001bb0


	//   ....[12]....
        /*0354*/ 	.word	0x00001bc0


	//   ....[13]....
        /*0358*/ 	.word	0x0000ea30


	//   ....[14]....
        /*035c*/ 	.word	0x000108a0


	//   ....[15]....
        /*0360*/ 	.word	0x0001a400


	//   ....[16]....
        /*0364*/ 	.word	0x0001c7f0


	//   ....[17]....
        /*0368*/ 	.word	0x00025c30


	//   ....[18]....
        /*036c*/ 	.word	0x00025e50


	//----- nvinfo : EIATTR_REG_RECONFIG
	.align		4
.L_62:
        /*0370*/ 	.byte	0x01, 0x54
	.zero		2


	//----- nvinfo : EIATTR_VRC_CTA_INIT_COUNT
	.align		4
        /*0374*/ 	.byte	0x02, 0x4a
        /*0376*/ 	.byte	0x80
	.zero		1


	//----- nvinfo : EIATTR_SYSCALL_OFFSETS
	.align		4
        /*0378*/ 	.byte	0x04, 0x46
        /*037a*/ 	.short	(.L_64 - .L_63)


	//   ....[0]....
.L_63:
        /*037c*/ 	.word	0x00006530


	//   ....[1]....
        /*0380*/ 	.word	0x000065f0


	//   ....[2]....
        /*0384*/ 	.word	0x00006660


	//   ....[3]....
        /*0388*/ 	.word	0x000066d0


	//   ....[4]....
        /*038c*/ 	.word	0x00006740


	//   ....[5]....
        /*0390*/ 	.word	0x000067e0


	//   ....[6]....
        /*0394*/ 	.word	0x000068c0


	//   ....[7]....
        /*0398*/ 	.word	0x00006960


	//   ....[8]....
        /*039c*/ 	.word	0x00006a00


	//   ....[9]....
        /*03a0*/ 	.word	0x00006aa0


	//   ....[10]....
        /*03a4*/ 	.word	0x00006b10


	//   ....[11]....
        /*03a8*/ 	.word	0x00006bb0


	//   ....[12]....
        /*03ac*/ 	.word	0x00006c50


	//   ....[13]....
        /*03b0*/ 	.word	0x00006cc0


	//   ....[14]....
        /*03b4*/ 	.word	0x00006d60


	//   ....[15]....
        /*03b8*/ 	.word	0x00006e00


	//   ....[16]....
        /*03bc*/ 	.word	0x00006ea0


	//   ....[17]....
        /*03c0*/ 	.word	0x00006f40


	//   ....[18]....
        /*03c4*/ 	.word	0x00006fb0


	//   ....[19]....
        /*03c8*/ 	.word	0x00007050


	//   ....[20]....
        /*03cc*/ 	.word	0x000070f0


	//   ....[21]....
        /*03d0*/ 	.word	0x00007160


	//   ....[22]....
        /*03d4*/ 	.word	0x00007200


	//   ....[23]....
        /*03d8*/ 	.word	0x000072a0


	//   ....[24]....
        /*03dc*/ 	.word	0x00007340


	//   ....[25]....
        /*03e0*/ 	.word	0x000073e0


	//   ....[26]....
        /*03e4*/ 	.word	0x00007450


	//   ....[27]....
        /*03e8*/ 	.word	0x000074f0


	//   ....[28]....
        /*03ec*/ 	.word	0x00007590


	//   ....[29]....
        /*03f0*/ 	.word	0x00007600


	//   ....[30]....
        /*03f4*/ 	.word	0x000076a0


	//   ....[31]....
        /*03f8*/ 	.word	0x00007740


	//   ....[32]....
        /*03fc*/ 	.word	0x000077e0


	//   ....[33]....
        /*0400*/ 	.word	0x00007880


	//   ....[34]....
        /*0404*/ 	.word	0x00007920


	//   ....[35]....
        /*0408*/ 	.word	0x000079c0


	//   ....[36]....
        /*040c*/ 	.word	0x00007a30


	//   ....[37]....
        /*0410*/ 	.word	0x00007ad0


	//   ....[38]....
        /*0414*/ 	.word	0x00007b70


	//   ....[39]....
        /*0418*/ 	.word	0x00007be0


	//   ....[40]....
        /*041c*/ 	.word	0x00007c80


	//   ....[41]....
        /*0420*/ 	.word	0x00007d20


	//   ....[42]....
        /*0424*/ 	.word	0x00007dc0


	//   ....[43]....
        /*0428*/ 	.word	0x00007e60


	//   ....[44]....
        /*042c*/ 	.word	0x00007ed0


	//   ....[45]....
        /*0430*/ 	.word	0x00007f70


	//   ....[46]....
        /*0434*/ 	.word	0x00008010


	//   ....[47]....
        /*0438*/ 	.word	0x00008080


	//   ....[48]....
        /*043c*/ 	.word	0x00008120


	//   ....[49]....
        /*0440*/ 	.word	0x000081c0


	//   ....[50]....
        /*0444*/ 	.word	0x00008260


	//   ....[51]....
        /*0448*/ 	.word	0x00008300


	//   ....[52]....
        /*044c*/ 	.word	0x00008370


	//   ....[53]....
        /*0450*/ 	.word	0x00008400


	//   ....[54]....
        /*0454*/ 	.word	0x000084a0


	//   ....[55]....
        /*0458*/ 	.word	0x00008510


	//   ....[56]....
        /*045c*/ 	.word	0x000085b0


	//   ....[57]....
        /*0460*/ 	.word	0x00008650


	//   ....[58]....
        /*0464*/ 	.word	0x000086f0


	//   ....[59]....
        /*0468*/ 	.word	0x00008790


	//   ....[60]....
        /*046c*/ 	.word	0x0000ebd0


	//   ....[61]....
        /*0470*/ 	.word	0x0000ee00


	//   ....[62]....
        /*0474*/ 	.word	0x0000f030


	//   ....[63]....
        /*0478*/ 	.word	0x0000f260


	//   ....[64]....
        /*047c*/ 	.word	0x0000f490


	//   ....[65]....
        /*0480*/ 	.word	0x0000f6c0


	//   ....[66]....
        /*0484*/ 	.word	0x0000f8f0


	//   ....[67]....
        /*0488*/ 	.word	0x0000fb20


	//   ....[68]....
        /*048c*/ 	.word	0x0000fd20


	//   ....[69]....
        /*0490*/ 	.word	0x0000fe80


	//   ....[70]....
        /*0494*/ 	.word	0x0000ffe0


	//   ....[71]....
        /*0498*/ 	.word	0x00010140


	//   ....[72]....
        /*049c*/ 	.word	0x000102a0


	//   ....[73]....
        /*04a0*/ 	.word	0x00010400


	//   ....[74]....
        /*04a4*/ 	.word	0x00010560


	//   ....[75]....
        /*04a8*/ 	.word	0x00010a40


	//   ....[76]....
        /*04ac*/ 	.word	0x00010c70


	//   ....[77]....
        /*04b0*/ 	.word	0x00010ea0


	//   ....[78]....
        /*04b4*/ 	.word	0x000110d0


	//   ....[79]....
        /*04b8*/ 	.word	0x00011300


	//   ....[80]....
        /*04bc*/ 	.word	0x00011530


	//   ....[81]....
        /*04c0*/ 	.word	0x00011760


	//   ....[82]....
        /*04c4*/ 	.word	0x00011990


	//   ....[83]....
        /*04c8*/ 	.word	0x00011b90


	//   ....[84]....
        /*04cc*/ 	.word	0x00011cf0


	//   ....[85]....
        /*04d0*/ 	.word	0x00011e50


	//   ....[86]....
        /*04d4*/ 	.word	0x00011fb0


	//   ....[87]....
        /*04d8*/ 	.word	0x00012110


	//   ....[88]....
        /*04dc*/ 	.word	0x00012270


	//   ....[89]....
        /*04e0*/ 	.word	0x000123d0


	//   ....[90]....
        /*04e4*/ 	.word	0x00012c20


	//   ....[91]....
        /*04e8*/ 	.word	0x00012f60


	//   ....[92]....
        /*04ec*/ 	.word	0x000132a0


	//   ....[93]....
        /*04f0*/ 	.word	0x000135e0


	//   ....[94]....
        /*04f4*/ 	.word	0x00013920


	//   ....[95]....
        /*04f8*/ 	.word	0x00013c60


	//   ....[96]....
        /*04fc*/ 	.word	0x00013fa0


	//   ....[97]....
        /*0500*/ 	.word	0x000142e0


	//   ....[98]....
        /*0504*/ 	.word	0x00014620


	//   ....[99]....
        /*0508*/ 	.word	0x00014960


	//   ....[100]....
        /*050c*/ 	.word	0x00014ca0


	//   ....[101]....
        /*0510*/ 	.word	0x00014fe0


	//   ....[102]....
        /*0514*/ 	.word	0x00015320


	//   ....[103]....
        /*0518*/ 	.word	0x00015660


	//   ....[104]....
        /*051c*/ 	.word	0x000159a0


	//   ....[105]....
        /*0520*/ 	.word	0x000167f0


	//   ....[106]....
        /*0524*/ 	.word	0x00016b20


	//   ....[107]....
        /*0528*/ 	.word	0x00016e50


	//   ....[108]....
        /*052c*/ 	.word	0x00017180


	//   ....[109]....
        /*0530*/ 	.word	0x000174b0


	//   ....[110]....
        /*0534*/ 	.word	0x000177e0


	//   ....[111]....
        /*0538*/ 	.word	0x00017b10


	//   ....[112]....
        /*053c*/ 	.word	0x00017e40


	//   ....[113]....
        /*0540*/ 	.word	0x00018180


	//   ....[114]....
        /*0544*/ 	.word	0x000184c0


	//   ....[115]....
        /*0548*/ 	.word	0x00018800


	//   ....[116]....
        /*054c*/ 	.word	0x00018b40


	//   ....[117]....
        /*0550*/ 	.word	0x00018e80


	//   ....[118]....
        /*0554*/ 	.word	0x000191c0


	//   ....[119]....
        /*0558*/ 	.word	0x00019500


	//   ....[120]....
        /*055c*/ 	.word	0x0001a5a0


	//   ....[121]....
        /*0560*/ 	.word	0x0001a6f0


	//   ....[122]....
        /*0564*/ 	.word	0x0001aa80


	//   ....[123]....
        /*0568*/ 	.word	0x0001c0f0


	//   ....[124]....
        /*056c*/ 	.word	0x0001c6f0


	//   ....[125]....
        /*0570*/ 	.word	0x0001c990


	//   ....[126]....
        /*0574*/ 	.word	0x0001cae0


	//   ....[127]....
        /*0578*/ 	.word	0x0001e2a0


	//   ....[128]....
        /*057c*/ 	.word	0x0001f920


	//   ....[129]....
        /*0580*/ 	.word	0x0001ff20


	//----- nvinfo : EIATTR_MBARRIER_INSTR_OFFSETS
	.align		4
.L_64:
        /*0584*/ 	.byte	0x04, 0x39
        /*0586*/ 	.short	(.L_66 - .L_65)


	//   ....[0]....
.L_65:
        /*0588*/ 	.word	0x000009c0
        /*058c*/ 	.word	0x000000ff
        /*0590*/ 	.word	0x00058000
        /*0594*/ 	.short	0x0100
        /*0596*/ 	.byte	0x05
	.zero		1


	//   ....[1]....
        /*0598*/ 	.word	0x000009d0
        /*059c*/ 	.word	0x000000ff
        /*05a0*/ 	.word	0x00058010
        /*05a4*/ 	.short	0x0100
        /*05a6*/ 	.byte	0x05
	.zero		1


	//   ....[2]....
        /*05a8*/ 	.word	0x000009e0
        /*05ac*/ 	.word	0x000000ff
        /*05b0*/ 	.word	0x00058008
        /*05b4*/ 	.short	0x0100
        /*05b6*/ 	.byte	0x05
	.zero		1


	//   ....[3]....
        /*05b8*/ 	.word	0x000009f0
        /*05bc*/ 	.word	0x000000ff
        /*05c0*/ 	.word	0x00058018
        /*05c4*/ 	.short	0x0100
        /*05c6*/ 	.byte	0x05
	.zero		1


	//   ....[4]....
        /*05c8*/ 	.word	0x00000bd0
        /*05cc*/ 	.word	0x000000ff
        /*05d0*/ 	.word	0x00058020
        /*05d4*/ 	.short	0x0100
        /*05d6*/ 	.byte	0x05
	.zero		1


	//   ....[5]....
        /*05d8*/ 	.word	0x00000be0
        /*05dc*/ 	.word	0x000000ff
        /*05e0*/ 	.word	0x00058038
        /*05e4*/ 	.short	0x0100
        /*05e6*/ 	.byte	0x05
	.zero		1


	//   ....[6]....
        /*05e8*/ 	.word	0x00000bf0
        /*05ec*/ 	.word	0x000000ff
        /*05f0*/ 	.word	0x00058028
        /*05f4*/ 	.short	0x0100
        /*05f6*/ 	.byte	0x05
	.zero		1


	//   ....[7]....
        /*05f8*/ 	.word	0x00000c00
        /*05fc*/ 	.word	0x000000ff
        /*0600*/ 	.word	0x00058040
        /*0604*/ 	.short	0x0100
        /*0606*/ 	.byte	0x05
	.zero		1


	//   ....[8]....
        /*0608*/ 	.word	0x00000c10
        /*060c*/ 	.word	0x000000ff
        /*0610*/ 	.word	0x00058030
        /*0614*/ 	.short	0x0100
        /*0616*/ 	.byte	0x05
	.zero		1


	//   ....[9]....
        /*0618*/ 	.word	0x00000c20
        /*061c*/ 	.word	0x000000ff
        /*0620*/ 	.word	0x00058048
        /*0624*/ 	.short	0x0100
        /*0626*/ 	.byte	0x05
	.zero		1


	//   ....[10]....
        /*0628*/ 	.word	0x00000d50
        /*062c*/ 	.word	0x000000ff
        /*0630*/ 	.word	0x00058050
        /*0634*/ 	.short	0x0100
        /*0636*/ 	.byte	0x06
	.zero		1


	//   ....[11]....
        /*0638*/ 	.word	0x00000d60
        /*063c*/ 	.word	0x000000ff
        /*0640*/ 	.word	0x00058058
        /*0644*/ 	.short	0x0100
        /*0646*/ 	.byte	0x06
	.zero		1


	//   ....[12]....
        /*0648*/ 	.word	0x00000f10
        /*064c*/ 	.word	0x000000ff
        /*0650*/ 	.word	0x00058060
        /*0654*/ 	.short	0x0100
        /*0656*/ 	.byte	0x08
	.zero		1


	//   ....[13]....
        /*0658*/ 	.word	0x00000f20
        /*065c*/ 	.word	0x000000ff
        /*0660*/ 	.word	0x00058068
        /*0664*/ 	.short	0x0100
        /*0666*/ 	.byte	0x08
	.zero		1


	//   ....[14]....
        /*0668*/ 	.word	0x00001100
        /*066c*/ 	.word	0x000000ff
        /*0670*/ 	.word	0x00058070
        /*0674*/ 	.short	0x0100
        /*0676*/ 	.byte	0x08
	.zero		1


	//   ....[15]....
        /*0678*/ 	.word	0x00001110
        /*067c*/ 	.word	0x000000ff
        /*0680*/ 	.word	0x00058078
        /*0684*/ 	.short	0x0100
        /*0686*/ 	.byte	0x08
	.zero		1


	//   ....[16]....
        /*0688*/ 	.word	0x00001310
        /*068c*/ 	.word	0x000000ff
        /*0690*/ 	.word	0x00058080
        /*0694*/ 	.short	0x0100
        /*0696*/ 	.byte	0x0a
	.zero		1


	//   ....[17]....
        /*0698*/ 	.word	0x00001320
        /*069c*/ 	.word	0x000000ff
        /*06a0*/ 	.word	0x00058088
        /*06a4*/ 	.short	0x0100
        /*06a6*/ 	.byte	0x0a
	.zero		1


	//   ....[18]....
        /*06a8*/ 	.word	0x00001450
        /*06ac*/ 	.word	0x000000ff
        /*06b0*/ 	.word	0x00058090
        /*06b4*/ 	.short	0x0100
        /*06b6*/ 	.byte	0x0b
	.zero		1


	//   ....[19]....
        /*06b8*/ 	.word	0x00001460
        /*06bc*/ 	.word	0x000000ff
        /*06c0*/ 	.word	0x000580a0
        /*06c4*/ 	.short	0x0100
        /*06c6*/ 	.byte	0x0b
	.zero		1


	//   ....[20]....
        /*06c8*/ 	.word	0x00001470
        /*06cc*/ 	.word	0x000000ff
        /*06d0*/ 	.word	0x00058098
        /*06d4*/ 	.short	0x0100
        /*06d6*/ 	.byte	0x0b
	.zero		1


	//   ....[21]....
        /*06d8*/ 	.word	0x00001480
        /*06dc*/ 	.word	0x000000ff
        /*06e0*/ 	.word	0x000580a8
        /*06e4*/ 	.short	0x0100
        /*06e6*/ 	.byte	0x0b
	.zero		1


	//   ....[22]....
        /*06e8*/ 	.word	0x000015b0
        /*06ec*/ 	.word	0x000000ff
        /*06f0*/ 	.word	0x000580b0
        /*06f4*/ 	.short	0x0100
        /*06f6*/ 	.byte	0x0b
	.zero		1


	//   ....[23]....
        /*06f8*/ 	.word	0x000015c0
        /*06fc*/ 	.word	0x000000ff
        /*0700*/ 	.word	0x000580c0
        /*0704*/ 	.short	0x0100
        /*0706*/ 	.byte	0x0b
	.zero		1


	//   ....[24]....
        /*0708*/ 	.word	0x000015d0
        /*070c*/ 	.word	0x000000ff
        /*0710*/ 	.word	0x000580b8
        /*0714*/ 	.short	0x0100
        /*0716*/ 	.byte	0x0b
	.zero		1


	//   ....[25]....
        /*0718*/ 	.word	0x000015e0
        /*071c*/ 	.word	0x000000ff
        /*0720*/ 	.word	0x000580c8
        /*0724*/ 	.short	0x0100
        /*0726*/ 	.byte	0x0b
	.zero		1


	//   ....[26]....
        /*0728*/ 	.word	0x000016e0
        /*072c*/ 	.word	0x000000ff
        /*0730*/ 	.word	0x000580d0
        /*0734*/ 	.short	0x0100
        /*0736*/ 	.byte	0x0b
	.zero		1


	//   ....[27]....
        /*0738*/ 	.word	0x000016f0
        /*073c*/ 	.word	0x000000ff
        /*0740*/ 	.word	0x000580d8
        /*0744*/ 	.short	0x0100
        /*0746*/ 	.byte	0x0b
	.zero		1


	//   ....[28]....
        /*0748*/ 	.word	0x00001d40
        /*074c*/ 	.word	0x000000ff
        /*0750*/ 	.word	0x00058000
        /*0754*/ 	.short	0x010a
        /*0756*/ 	.byte	0x16
	.zero		1


	//   ....[29]....
        /*0758*/ 	.word	0x00001db0
        /*075c*/ 	.word	0x000000ff
        /*0760*/ 	.word	0x00058020
        /*0764*/ 	.short	0x010a
        /*0766*/ 	.byte	0x14
	.zero		1


	//   ....[30]....
        /*0768*/ 	.word	0x00001e80
        /*076c*/ 	.word	0x000000ff
        /*0770*/ 	.word	0x00058058
        /*0774*/ 	.short	0x010a
        /*0776*/ 	.byte	0x16
	.zero		1


	//   ....[31]....
        /*0778*/ 	.word	0x000029b0
        /*077c*/ 	.word	0x000000ff
        /*0780*/ 	.word	0x00058008
        /*0784*/ 	.short	0x010a
        /*0786*/ 	.byte	0x16
	.zero		1


	//   ....[32]....
        /*0788*/ 	.word	0x00002a30
        /*078c*/ 	.word	0x000000ff
        /*0790*/ 	.word	0x00058068
        /*0794*/ 	.short	0x010a
        /*0796*/ 	.byte	0x16
	.zero		1


	//   ....[33]....
        /*0798*/ 	.word	0x00003460
        /*079c*/ 	.word	0x000000ff
        /*07a0*/ 	.word	0x00058020
        /*07a4*/ 	.short	0x010a
        /*07a6*/ 	.byte	0x04
	.zero		1


	//   ....[34]....
        /*07a8*/ 	.word	0x00003500
        /*07ac*/ 	.word	0x000000ff
        /*07b0*/ 	.word	0x000580a0
        /*07b4*/ 	.short	0x010a
        /*07b6*/ 	.byte	0x16
	.zero		1


	//   ....[35]....
        /*07b8*/ 	.word	0x00003590
        /*07bc*/ 	.word	0x000000ff
        /*07c0*/ 	.word	0x00058058
        /*07c4*/ 	.short	0x010a
        /*07c6*/ 	.byte	0x16
	.zero		1


	//   ....[36]....
        /*07c8*/ 	.word	0x00003980
        /*07cc*/ 	.word	0x000000ff
        /*07d0*/ 	.word	0x00058020
        /*07d4*/ 	.short	0x010a
        /*07d6*/ 	.byte	0x07
	.zero		1


	//   ....[37]....
        /*07d8*/ 	.word	0x000045e0
        /*07dc*/ 	.word	0x000000ff
        /*07e0*/ 	.word	0x000580a8
        /*07e4*/ 	.short	0x010a
        /*07e6*/ 	.byte	0x16
	.zero		1


	//   ....[38]....
        /*07e8*/ 	.word	0x00004650
        /*07ec*/ 	.word	0x000000ff
        /*07f0*/ 	.word	0x00058068
        /*07f4*/ 	.short	0x010a
        /*07f6*/ 	.byte	0x16
	.zero		1


	//   ....[39]....
        /*07f8*/ 	.word	0x00005710
        /*07fc*/ 	.word	0x000000ff
        /*0800*/ 	.word	0x00058020
        /*0804*/ 	.short	0x010a
        /*0806*/ 	.byte	0x04
	.zero		1


	//   ....[40]....
        /*0808*/ 	.word	0x000057b0
        /*080c*/ 	.word	0x000000ff
        /*0810*/ 	.word	0x000580a0
        /*0814*/ 	.short	0x010a
        /*0816*/ 	.byte	0x16
	.zero		1


	//   ....[41]....
        /*0818*/ 	.word	0x00005840
        /*081c*/ 	.word	0x000000ff
        /*0820*/ 	.word	0x00058058
        /*0824*/ 	.short	0x010a
        /*0826*/ 	.byte	0x16
	.zero		1


	//   ....[42]....
        /*0828*/ 	.word	0x00005be0
        /*082c*/ 	.word	0x000000ff
        /*0830*/ 	.word	0x000580a8
        /*0834*/ 	.short	0x010a
        /*0836*/ 	.byte	0x16
	.zero		1


	//   ....[43]....
        /*0838*/ 	.word	0x00005c50
        /*083c*/ 	.word	0x000000ff
        /*0840*/ 	.word	0x00058068
        /*0844*/ 	.short	0x010a
        /*0846*/ 	.byte	0x16
	.zero		1


	//   ....[44]....
        /*0848*/ 	.word	0x00006430
        /*084c*/ 	.word	0x00000010
        /*0850*/ 	.word	0x000580c0
        /*0854*/ 	.short	0x010a
        /*0856*/ 	.byte	0xff
	.zero		1


	//   ....[45]....
        /*0858*/ 	.word	0x0000b5d0
        /*085c*/ 	.word	0x000000ff
        /*0860*/ 	.word	0x000580b0
        /*0864*/ 	.short	0x0101
        /*0866*/ 	.byte	0x04
	.zero		1


	//   ....[46]....
        /*0868*/ 	.word	0x0000e150
        /*086c*/ 	.word	0x00000000
        /*0870*/ 	.word	0x000580c8
        /*0874*/ 	.short	0x010a
        /*0876*/ 	.byte	0xff
	.zero		1


	//   ....[47]....
        /*0878*/ 	.word	0x0000e560
        /*087c*/ 	.word	0x00000000
        /*0880*/ 	.word	0x000580b8
        /*0884*/ 	.short	0x0101
        /*0886*/ 	.byte	0xff
	.zero		1


	//   ....[48]....
        /*0888*/ 	.word	0x0000e6b0
        /*088c*/ 	.word	0x0000003b
        /*0890*/ 	.word	0x00058070
        /*0894*/ 	.short	0x010a
        /*0896*/ 	.byte	0xff
	.zero		1


	//   ....[49]....
        /*0898*/ 	.word	0x0000e740
        /*089c*/ 	.word	0x00000000
        /*08a0*/ 	.word	0x00000000
        /*08a4*/ 	.short	0x0101
        /*08a6*/ 	.byte	0xff
	.zero		1


	//   ....[50]....
        /*08a8*/ 	.word	0x0000e7a0
        /*08ac*/ 	.word	0x0000003b
        /*08b0*/ 	.word	0x00058080
        /*08b4*/ 	.short	0x010a
        /*08b6*/ 	.byte	0xff
	.zero		1


	//   ....[51]....
        /*08b8*/ 	.word	0x0000e880
        /*08bc*/ 	.word	0x0000003b
        /*08c0*/ 	.word	0x00058070
        /*08c4*/ 	.short	0x010a
        /*08c6*/ 	.byte	0xff
	.zero		1


	//   ....[52]....
        /*08c8*/ 	.word	0x0000ea10
        /*08cc*/ 	.word	0x0000003b
        /*08d0*/ 	.word	0x00058090
        /*08d4*/ 	.short	0x010a
        /*08d6*/ 	.byte	0xff
	.zero		1


	//   ....[53]....
        /*08d8*/ 	.word	0x00010640
        /*08dc*/ 	.word	0x00000000
        /*08e0*/ 	.word	0x00000000
        /*08e4*/ 	.short	0x0101
        /*08e6*/ 	.byte	0xff
	.zero		1


	//   ....[54]....
        /*08e8*/ 	.word	0x000106c0
        /*08ec*/ 	.word	0x00000000
        /*08f0*/ 	.word	0x00000000
        /*08f4*/ 	.short	0x0101
        /*08f6*/ 	.byte	0xff
	.zero		1


	//   ....[55]....
        /*08f8*/ 	.word	0x00010720
        /*08fc*/ 	.word	0x0000003b
        /*0900*/ 	.word	0x00058080
        /*0904*/ 	.short	0x010a
        /*0906*/ 	.byte	0xff
	.zero		1


	//   ....[56]....
        /*0908*/ 	.word	0x00010880
        /*090c*/ 	.word	0x0000003b
        /*0910*/ 	.word	0x00058098
        /*0914*/ 	.short	0x010a
        /*0916*/ 	.byte	0xff
	.zero		1


	//   ....[57]....
        /*0918*/ 	.word	0x00012490
        /*091c*/ 	.word	0x00000000
        /*0920*/ 	.word	0x00000000
        /*0924*/ 	.short	0x0101
        /*0926*/ 	.byte	0xff
	.zero		1


	//   ....[58]....
        /*0928*/ 	.word	0x00012520
        /*092c*/ 	.word	0x00000003
        /*0930*/ 	.word	0x00000000
        /*0934*/ 	.short	0x0101
        /*0936*/ 	.byte	0xff
	.zero		1


	//   ....[59]....
        /*0938*/ 	.word	0x000125b0
        /*093c*/ 	.word	0x00000004
        /*0940*/ 	.word	0x00000000
        /*0944*/ 	.short	0x0101
        /*0946*/ 	.byte	0xff
	.zero		1


	//   ....[60]....
        /*0948*/ 	.word	0x00012600
        /*094c*/ 	.word	0x0000003b
        /*0950*/ 	.word	0x00058070
        /*0954*/ 	.short	0x010a
        /*0956*/ 	.byte	0xff
	.zero		1


	//   ....[61]....
        /*0958*/ 	.word	0x000126a0
        /*095c*/ 	.word	0x00000000
        /*0960*/ 	.word	0x00000000
        /*0964*/ 	.short	0x0101
        /*0966*/ 	.byte	0xff
	.zero		1


	//   ....[62]....
        /*0968*/ 	.word	0x00012700
        /*096c*/ 	.word	0x0000003b
        /*0970*/ 	.word	0x00058090
        /*0974*/ 	.short	0x010a
        /*0976*/ 	.byte	0xff
	.zero		1


	//   ....[63]....
        /*0978*/ 	.word	0x00012780
        /*097c*/ 	.word	0x0000003b
        /*0980*/ 	.word	0x000580c0
        /*0984*/ 	.short	0x010a
        /*0986*/ 	.byte	0xff
	.zero		1


	//   ....[64]....
        /*0988*/ 	.word	0x000161d0
        /*098c*/ 	.word	0x00000000
        /*0990*/ 	.word	0x00000000
        /*0994*/ 	.short	0x0101
        /*0996*/ 	.byte	0xff
	.zero		1


	//   ....[65]....
        /*0998*/ 	.word	0x00016200
        /*099c*/ 	.word	0x0000003b
        /*09a0*/ 	.word	0x000580b0
        /*09a4*/ 	.short	0x0101
        /*09a6*/ 	.byte	0xff
	.zero		1


	//   ....[66]....
        /*09a8*/ 	.word	0x00016280
        /*09ac*/ 	.word	0x0000003b
        /*09b0*/ 	.word	0x00058080
        /*09b4*/ 	.short	0x010a
        /*09b6*/ 	.byte	0xff
	.zero		1


	//   ....[67]....
        /*09b8*/ 	.word	0x00016310
        /*09bc*/ 	.word	0x0000001f
        /*09c0*/ 	.word	0x00000000
        /*09c4*/ 	.short	0x0101
        /*09c6*/ 	.byte	0xff
	.zero		1


	//   ....[68]....
        /*09c8*/ 	.word	0x00016360
        /*09cc*/ 	.word	0x0000003b
        /*09d0*/ 	.word	0x00058098
        /*09d4*/ 	.short	0x010a
        /*09d6*/ 	.byte	0xff
	.zero		1


	//   ....[69]....
        /*09d8*/ 	.word	0x000163e0
        /*09dc*/ 	.word	0x0000003b
        /*09e0*/ 	.word	0x000580c8
        /*09e4*/ 	.short	0x010a
        /*09e6*/ 	.byte	0xff
	.zero		1


	//   ....[70]....
        /*09e8*/ 	.word	0x00019d40
        /*09ec*/ 	.word	0x00000003
        /*09f0*/ 	.word	0x00000000
        /*09f4*/ 	.short	0x0101
        /*09f6*/ 	.byte	0xff
	.zero		1


	//   ....[71]....
        /*09f8*/ 	.word	0x00019d70
        /*09fc*/ 	.word	0x0000003b
        /*0a00*/ 	.word	0x000580b8
        /*0a04*/ 	.short	0x0101
        /*0a06*/ 	.byte	0xff
	.zero		1


	//   ....[72]....
        /*0a08*/ 	.word	0x0001a300
        /*0a0c*/ 	.word	0x000000ff
        /*0a10*/ 	.word	0x00000000
        /*0a14*/ 	.short	0x010a
        /*0a16*/ 	.byte	0x30
	.zero		1


	//   ....[73]....
        /*0a18*/ 	.word	0x0001a480
        /*0a1c*/ 	.word	0x000000ff
        /*0a20*/ 	.word	0x00000000
        /*0a24*/ 	.short	0x010a
        /*0a26*/ 	.byte	0x2d
	.zero		1


	//   ....[74]....
        /*0a28*/ 	.word	0x0001ab00
        /*0a2c*/ 	.word	0x000000ff
        /*0a30*/ 	.word	0x00000000
        /*0a34*/ 	.short	0x0101
        /*0a36*/ 	.byte	0x2c
	.zero		1


	//   ....[75]....
        /*0a38*/ 	.word	0x0001ab60
        /*0a3c*/ 	.word	0x000000ff
        /*0a40*/ 	.word	0x00000000
        /*0a44*/ 	.short	0x010a
        /*0a46*/ 	.byte	0x2b
	.zero		1


	//   ....[76]....
        /*0a48*/ 	.word	0x0001af00
        /*0a4c*/ 	.word	0x000000ff
        /*0a50*/ 	.word	0x00000000
        /*0a54*/ 	.short	0x0101
        /*0a56*/ 	.byte	0x2a
	.zero		1


	//   ....[77]....
        /*0a58*/ 	.word	0x0001c1c0
        /*0a5c*/ 	.word	0x000000ff
        /*0a60*/ 	.word	0x00000000
        /*0a64*/ 	.short	0x0101
        /*0a66*/ 	.byte	0x04
	.zero		1


	//   ....[78]....
        /*0a68*/ 	.word	0x0001c280
        /*0a6c*/ 	.word	0x000000ff
        /*0a70*/ 	.word	0x00000000
        /*0a74*/ 	.short	0x010a
        /*0a76*/ 	.byte	0x30
	.zero		1


	//   ....[79]....
        /*0a78*/ 	.word	0x0001c5d0
        /*0a7c*/ 	.word	0x000000ff
        /*0a80*/ 	.word	0x00000000
        /*0a84*/ 	.short	0x010a
        /*0a86*/ 	.byte	0x2d
	.zero		1


	//   ....[80]....
        /*0a88*/ 	.word	0x0001c870
        /*0a8c*/ 	.word	0x000000ff
        /*0a90*/ 	.word	0x00000000
        /*0a94*/ 	.short	0x010a
        /*0a96*/ 	.byte	0x2d
	.zero		1


	//   ....[81]....
        /*0a98*/ 	.word	0x0001e330
        /*0a9c*/ 	.word	0x000000ff
        /*0aa0*/ 	.word	0x00000000
        /*0aa4*/ 	.short	0x0101
        /*0aa6*/ 	.byte	0x2c
	.zero		1


	//   ....[82]....
        /*0aa8*/ 	.word	0x0001e390
        /*0aac*/ 	.word	0x000000ff
        /*0ab0*/ 	.word	0x00000000
        /*0ab4*/ 	.short	0x010a
        /*0ab6*/ 	.byte	0x2b
	.zero		1


	//   ....[83]....
        /*0ab8*/ 	.word	0x0001e760
        /*0abc*/ 	.word	0x000000ff
        /*0ac0*/ 	.word	0x00000000
        /*0ac4*/ 	.short	0x0101
        /*0ac6*/ 	.byte	0x2a
	.zero		1


	//   ....[84]....
        /*0ac8*/ 	.word	0x0001f9f0
        /*0acc*/ 	.word	0x000000ff
        /*0ad0*/ 	.word	0x00000000
        /*0ad4*/ 	.short	0x0101
        /*0ad6*/ 	.byte	0x04
	.zero		1


	//   ....[85]....
        /*0ad8*/ 	.word	0x0001fab0
        /*0adc*/ 	.word	0x000000ff
        /*0ae0*/ 	.word	0x00000000
        /*0ae4*/ 	.short	0x010a
        /*0ae6*/ 	.byte	0x30
	.zero		1


	//   ....[86]....
        /*0ae8*/ 	.word	0x0001fe00
        /*0aec*/ 	.word	0x000000ff
        /*0af0*/ 	.word	0x00000000
        /*0af4*/ 	.short	0x010a
        /*0af6*/ 	.byte	0x2d
	.zero		1


	//   ....[87]....
        /*0af8*/ 	.word	0x00020000
        /*0afc*/ 	.word	0x000000ff
        /*0b00*/ 	.word	0x00000000
        /*0b04*/ 	.short	0x0101
        /*0b06*/ 	.byte	0x2c
	.zero		1


	//   ....[88]....
        /*0b08*/ 	.word	0x00020090
        /*0b0c*/ 	.word	0x000000ff
        /*0b10*/ 	.word	0x00000000
        /*0b14*/ 	.short	0x010a
        /*0b16*/ 	.byte	0x30
	.zero		1


	//   ....[89]....
        /*0b18*/ 	.word	0x00020120
        /*0b1c*/ 	.word	0x000000ff
        /*0b20*/ 	.word	0x00000000
        /*0b24*/ 	.short	0x0101
        /*0b26*/ 	.byte	0x04
	.zero		1


	//   ....[90]....
        /*0b28*/ 	.word	0x00020810
        /*0b2c*/ 	.word	0x000000ff
        /*0b30*/ 	.word	0x00058010
        /*0b34*/ 	.short	0x010a
        /*0b36*/ 	.byte	0x08
	.zero		1


	//   ....[91]....
        /*0b38*/ 	.word	0x00020b40
        /*0b3c*/ 	.word	0x000000ff
        /*0b40*/ 	.word	0x00058038
        /*0b44*/ 	.short	0x010a
        /*0b46*/ 	.byte	0x29
	.zero		1


	//   ....[92]....
        /*0b48*/ 	.word	0x00020e70
        /*0b4c*/ 	.word	0x000000ff
        /*0b50*/ 	.word	0x00058018
        /*0b54*/ 	.short	0x010a
        /*0b56*/ 	.byte	0x08
	.zero		1


	//   ....[93]....
        /*0b58*/ 	.word	0x000211d0
        /*0b5c*/ 	.word	0x000000ff
        /*0b60*/ 	.word	0x00058038
        /*0b64*/ 	.short	0x010a
        /*0b66*/ 	.byte	0x29
	.zero		1


	//   ....[94]....
        /*0b68*/ 	.word	0x000215d0
        /*0b6c*/ 	.word	0x000000ff
        /*0b70*/ 	.word	0x00058038
        /*0b74*/ 	.short	0x010a
        /*0b76*/ 	.byte	0x29
	.zero		1


	//   ....[95]....
        /*0b78*/ 	.word	0x00021950
        /*0b7c*/ 	.word	0x000000ff
        /*0b80*/ 	.word	0x00058038
        /*0b84*/ 	.short	0x010a
        /*0b86*/ 	.byte	0x29
	.zero		1


	//   ....[96]....
        /*0b88*/ 	.word	0x00021cb0
        /*0b8c*/ 	.word	0x000000ff
        /*0b90*/ 	.word	0x00058038
        /*0b94*/ 	.short	0x010a
        /*0b96*/ 	.byte	0x29
	.zero		1


	//   ....[97]....
        /*0b98*/ 	.word	0x00022000
        /*0b9c*/ 	.word	0x000000ff
        /*0ba0*/ 	.word	0x00058038
        /*0ba4*/ 	.short	0x010a
        /*0ba6*/ 	.byte	0x29
	.zero		1


	//   ....[98]....
        /*0ba8*/ 	.word	0x000223d0
        /*0bac*/ 	.word	0x000000ff
        /*0bb0*/ 	.word	0x00058038
        /*0bb4*/ 	.short	0x010a
        /*0bb6*/ 	.byte	0x29
	.zero		1


	//   ....[99]....
        /*0bb8*/ 	.word	0x00022710
        /*0bbc*/ 	.word	0x000000ff
        /*0bc0*/ 	.word	0x00058038
        /*0bc4*/ 	.short	0x010a
        /*0bc6*/ 	.byte	0x21
	.zero		1


	//   ....[100]....
        /*0bc8*/ 	.word	0x00022f70
        /*0bcc*/ 	.word	0x000000ff
        /*0bd0*/ 	.word	0x000580b0
        /*0bd4*/ 	.short	0x010a
        /*0bd6*/ 	.byte	0x17
	.zero		1


	//   ....[101]....
        /*0bd8*/ 	.word	0x00024730
        /*0bdc*/ 	.word	0x000000ff
        /*0be0*/ 	.word	0x000580b8
        /*0be4*/ 	.short	0x010a
        /*0be6*/ 	.byte	0x17
	.zero		1


	//   ....[102]....
        /*0be8*/ 	.word	0x00025ac0
        /*0bec*/ 	.word	0x000000ff
        /*0bf0*/ 	.word	0x00000000
        /*0bf4*/ 	.short	0x0101
        /*0bf6*/ 	.byte	0x08
	.zero		1


	//   ....[103]....
        /*0bf8*/ 	.word	0x00025b40
        /*0bfc*/ 	.word	0x000000ff
        /*0c00*/ 	.word	0x00000000
        /*0c04*/ 	.short	0x0101
        /*0c06*/ 	.byte	0x17
	.zero		1


	//   ....[104]....
        /*0c08*/ 	.word	0x00025e80
        /*0c0c*/ 	.word	0x00000009
        /*0c10*/ 	.word	0x00058000
        /*0c14*/ 	.short	0x010a
        /*0c16*/ 	.byte	0xff
	.zero		1


	//   ....[105]....
        /*0c18*/ 	.word	0x00025ee0
        /*0c1c*/ 	.word	0x00000002
        /*0c20*/ 	.word	0x00058020
        /*0c24*/ 	.short	0x010a
        /*0c26*/ 	.byte	0xff
	.zero		1


	//   ....[106]....
        /*0c28*/ 	.word	0x00025f40
        /*0c2c*/ 	.word	0x0000000a
        /*0c30*/ 	.word	0x00058058
        /*0c34*/ 	.short	0x010a
        /*0c36*/ 	.byte	0xff
	.zero		1


	//   ....[107]....
        /*0c38*/ 	.word	0x00025fa0
        /*0c3c*/ 	.word	0x0000000b
        /*0c40*/ 	.word	0x00058008
        /*0c44*/ 	.short	0x010a
        /*0c46*/ 	.byte	0xff
	.zero		1


	//   ....[108]....
        /*0c48*/ 	.word	0x00026000
        /*0c4c*/ 	.word	0x0000000b
        /*0c50*/ 	.word	0x00058068
        /*0c54*/ 	.short	0x010a
        /*0c56*/ 	.byte	0xff
	.zero		1


	//   ....[109]....
        /*0c58*/ 	.word	0x00026060
        /*0c5c*/ 	.word	0x00000000
        /*0c60*/ 	.word	0x00058020
        /*0c64*/ 	.short	0x010a
        /*0c66*/ 	.byte	0xff
	.zero		1


	//   ....[110]....
        /*0c68*/ 	.word	0x000260c0
        /*0c6c*/ 	.word	0x00000000
        /*0c70*/ 	.word	0x000580a0
        /*0c74*/ 	.short	0x010a
        /*0c76*/ 	.byte	0xff
	.zero		1


	//   ....[111]....
        /*0c78*/ 	.word	0x00026130
        /*0c7c*/ 	.word	0x0000000a
        /*0c80*/ 	.word	0x00058058
        /*0c84*/ 	.short	0x010a
        /*0c86*/ 	.byte	0xff
	.zero		1


	//   ....[112]....
        /*0c88*/ 	.word	0x00026190
        /*0c8c*/ 	.word	0x00000000
        /*0c90*/ 	.word	0x00058020
        /*0c94*/ 	.short	0x010a
        /*0c96*/ 	.byte	0xff
	.zero		1


	//   ....[113]....
        /*0c98*/ 	.word	0x000261f0
        /*0c9c*/ 	.word	0x00000000
        /*0ca0*/ 	.word	0x000580a8
        /*0ca4*/ 	.short	0x010a
        /*0ca6*/ 	.byte	0xff
	.zero		1


	//   ....[114]....
        /*0ca8*/ 	.word	0x00026250
        /*0cac*/ 	.word	0x00000009
        /*0cb0*/ 	.word	0x00058068
        /*0cb4*/ 	.short	0x010a
        /*0cb6*/ 	.byte	0xff
	.zero		1


	//   ....[115]....
        /*0cb8*/ 	.word	0x000262b0
        /*0cbc*/ 	.word	0x00000000
        /*0cc0*/ 	.word	0x00058020
        /*0cc4*/ 	.short	0x010a
        /*0cc6*/ 	.byte	0xff
	.zero		1


	//   ....[116]....
        /*0cc8*/ 	.word	0x00026310
        /*0ccc*/ 	.word	0x00000000
        /*0cd0*/ 	.word	0x000580a0
        /*0cd4*/ 	.short	0x010a
        /*0cd6*/ 	.byte	0xff
	.zero		1


	//   ....[117]....
        /*0cd8*/ 	.word	0x00026380
        /*0cdc*/ 	.word	0x0000000a
        /*0ce0*/ 	.word	0x00058058
        /*0ce4*/ 	.short	0x010a
        /*0ce6*/ 	.byte	0xff
	.zero		1


	//   ....[118]....
        /*0ce8*/ 	.word	0x000263e0
        /*0cec*/ 	.word	0x00000002
        /*0cf0*/ 	.word	0x000580a8
        /*0cf4*/ 	.short	0x010a
        /*0cf6*/ 	.byte	0xff
	.zero		1


	//   ....[119]....
        /*0cf8*/ 	.word	0x00026440
        /*0cfc*/ 	.word	0x0000000a
        /*0d00*/ 	.word	0x00058068
        /*0d04*/ 	.short	0x010a
        /*0d06*/ 	.byte	0xff
	.zero		1


	//   ....[120]....
        /*0d08*/ 	.word	0x00026490
        /*0d0c*/ 	.word	0x00000010
        /*0d10*/ 	.word	0x000580c0
        /*0d14*/ 	.short	0x010a
        /*0d16*/ 	.byte	0xff
	.zero		1


	//   ....[121]....
        /*0d18*/ 	.word	0x000264e0
        /*0d1c*/ 	.word	0x00000000
        /*0d20*/ 	.word	0x000580c8
        /*0d24*/ 	.short	0x010a
        /*0d26*/ 	.byte	0xff
	.zero		1


	//   ....[122]....
        /*0d28*/ 	.word	0x00026530
        /*0d2c*/ 	.word	0x0000003b
        /*0d30*/ 	.word	0x00058070
        /*0d34*/ 	.short	0x010a
        /*0d36*/ 	.byte	0xff
	.zero		1


	//   ....[123]....
        /*0d38*/ 	.word	0x00026580
        /*0d3c*/ 	.word	0x0000003b
        /*0d40*/ 	.word	0x00058080
        /*0d44*/ 	.short	0x010a
        /*0d46*/ 	.byte	0xff
	.zero		1


	//   ....[124]....
        /*0d48*/ 	.word	0x000265d0
        /*0d4c*/ 	.word	0x0000003b
        /*0d50*/ 	.word	0x00058070
        /*0d54*/ 	.short	0x010a
        /*0d56*/ 	.byte	0xff
	.zero		1


	//   ....[125]....
        /*0d58*/ 	.word	0x00026620
        /*0d5c*/ 	.word	0x0000003b
        /*0d60*/ 	.word	0x00058090
        /*0d64*/ 	.short	0x010a
        /*0d66*/ 	.byte	0xff
	.zero		1


	//   ....[126]....
        /*0d68*/ 	.word	0x00026670
        /*0d6c*/ 	.word	0x0000003b
        /*0d70*/ 	.word	0x00058080
        /*0d74*/ 	.short	0x010a
        /*0d76*/ 	.byte	0xff
	.zero		1


	//   ....[127]....
        /*0d78*/ 	.word	0x000266c0
        /*0d7c*/ 	.word	0x0000003b
        /*0d80*/ 	.word	0x00058098
        /*0d84*/ 	.short	0x010a
        /*0d86*/ 	.byte	0xff
	.zero		1


	//   ....[128]....
        /*0d88*/ 	.word	0x00026710
        /*0d8c*/ 	.word	0x0000003b
        /*0d90*/ 	.word	0x00058070
        /*0d94*/ 	.short	0x010a
        /*0d96*/ 	.byte	0xff
	.zero		1


	//   ....[129]....
        /*0d98*/ 	.word	0x00026760
        /*0d9c*/ 	.word	0x0000003b
        /*0da0*/ 	.word	0x00058090
        /*0da4*/ 	.short	0x010a
        /*0da6*/ 	.byte	0xff
	.zero		1


	//   ....[130]....
        /*0da8*/ 	.word	0x000267b0
        /*0dac*/ 	.word	0x0000003b
        /*0db0*/ 	.word	0x000580c0
        /*0db4*/ 	.short	0x010a
        /*0db6*/ 	.byte	0xff
	.zero		1


	//   ....[131]....
        /*0db8*/ 	.word	0x00026800
        /*0dbc*/ 	.word	0x0000003b
        /*0dc0*/ 	.word	0x00058080
        /*0dc4*/ 	.short	0x010a
        /*0dc6*/ 	.byte	0xff
	.zero		1


	//   ....[132]....
        /*0dc8*/ 	.word	0x00026850
        /*0dcc*/ 	.word	0x0000003b
        /*0dd0*/ 	.word	0x00058098
        /*0dd4*/ 	.short	0x010a
        /*0dd6*/ 	.byte	0xff
	.zero		1


	//   ....[133]....
        /*0dd8*/ 	.word	0x000268a0
        /*0ddc*/ 	.word	0x0000003b
        /*0de0*/ 	.word	0x000580c8
        /*0de4*/ 	.short	0x010a
        /*0de6*/ 	.byte	0xff
	.zero		1


	//   ....[134]....
        /*0de8*/ 	.word	0x00026900
        /*0dec*/ 	.word	0x00000000
        /*0df0*/ 	.word	0x00000000
        /*0df4*/ 	.short	0x010a
        /*0df6*/ 	.byte	0xff
	.zero		1


	//   ....[135]....
        /*0df8*/ 	.word	0x00026960
        /*0dfc*/ 	.word	0x00000000
        /*0e00*/ 	.word	0x00000000
        /*0e04*/ 	.short	0x010a
        /*0e06*/ 	.byte	0xff
	.zero		1


	//   ....[136]....
        /*0e08*/ 	.word	0x000269c0
        /*0e0c*/ 	.word	0x00000004
        /*0e10*/ 	.word	0x00000000
        /*0e14*/ 	.short	0x010a
        /*0e16*/ 	.byte	0xff
	.zero		1


	//   ....[137]....
        /*0e18*/ 	.word	0x00026a20
        /*0e1c*/ 	.word	0x00000003
        /*0e20*/ 	.word	0x00000000
        /*0e24*/ 	.short	0x010a
        /*0e26*/ 	.byte	0xff
	.zero		1


	//   ....[138]....
        /*0e28*/ 	.word	0x00026a80
        /*0e2c*/ 	.word	0x00000000
        /*0e30*/ 	.word	0x00000000
        /*0e34*/ 	.short	0x010a
        /*0e36*/ 	.byte	0xff
	.zero		1


	//   ....[139]....
        /*0e38*/ 	.word	0x00026ae0
        /*0e3c*/ 	.word	0x00000000
        /*0e40*/ 	.word	0x00000000
        /*0e44*/ 	.short	0x010a
        /*0e46*/ 	.byte	0xff
	.zero		1


	//   ....[140]....
        /*0e48*/ 	.word	0x00026b40
        /*0e4c*/ 	.word	0x00000004
        /*0e50*/ 	.word	0x00000000
        /*0e54*/ 	.short	0x010a
        /*0e56*/ 	.byte	0xff
	.zero		1


	//   ....[141]....
        /*0e58*/ 	.word	0x00026ba0
        /*0e5c*/ 	.word	0x00000003
        /*0e60*/ 	.word	0x00000000
        /*0e64*/ 	.short	0x010a
        /*0e66*/ 	.byte	0xff
	.zero		1


	//   ....[142]....
        /*0e68*/ 	.word	0x00026c00
        /*0e6c*/ 	.word	0x00000000
        /*0e70*/ 	.word	0x00000000
        /*0e74*/ 	.short	0x010a
        /*0e76*/ 	.byte	0xff
	.zero		1


	//   ....[143]....
        /*0e78*/ 	.word	0x00026c60
        /*0e7c*/ 	.word	0x00000000
        /*0e80*/ 	.word	0x00000000
        /*0e84*/ 	.short	0x010a
        /*0e86*/ 	.byte	0xff
	.zero		1


	//   ....[144]....
        /*0e88*/ 	.word	0x00026cc0
        /*0e8c*/ 	.word	0x00000000
        /*0e90*/ 	.word	0x00058010
        /*0e94*/ 	.short	0x010a
        /*0e96*/ 	.byte	0xff
	.zero		1


	//   ....[145]....
        /*0e98*/ 	.word	0x00026d20
        /*0e9c*/ 	.word	0x00000000
        /*0ea0*/ 	.word	0x00058038
        /*0ea4*/ 	.short	0x010a
        /*0ea6*/ 	.byte	0xff
	.zero		1


	//   ....[146]....
        /*0ea8*/ 	.word	0x00026d80
        /*0eac*/ 	.word	0x00000000
        /*0eb0*/ 	.word	0x00058018
        /*0eb4*/ 	.short	0x010a
        /*0eb6*/ 	.byte	0xff
	.zero		1


	//   ....[147]....
        /*0eb8*/ 	.word	0x00026de0
        /*0ebc*/ 	.word	0x00000000
        /*0ec0*/ 	.word	0x00058038
        /*0ec4*/ 	.short	0x010a
        /*0ec6*/ 	.byte	0xff
	.zero		1


	//   ....[148]....
        /*0ec8*/ 	.word	0x00026e40
        /*0ecc*/ 	.word	0x00000000
        /*0ed0*/ 	.word	0x00058038
        /*0ed4*/ 	.short	0x010a
        /*0ed6*/ 	.byte	0xff
	.zero		1


	//   ....[149]....
        /*0ed8*/ 	.word	0x00026ea0
        /*0edc*/ 	.word	0x00000000
        /*0ee0*/ 	.word	0x00058038
        /*0ee4*/ 	.short	0x010a
        /*0ee6*/ 	.byte	0xff
	.zero		1


	//   ....[150]....
        /*0ee8*/ 	.word	0x00026f00
        /*0eec*/ 	.word	0x00000000
        /*0ef0*/ 	.word	0x00058038
        /*0ef4*/ 	.short	0x010a
        /*0ef6*/ 	.byte	0xff
	.zero		1


	//   ....[151]....
        /*0ef8*/ 	.word	0x00026f60
        /*0efc*/ 	.word	0x00000000
        /*0f00*/ 	.word	0x00058038
        /*0f04*/ 	.short	0x010a
        /*0f06*/ 	.byte	0xff
	.zero		1


	//   ....[152]....
        /*0f08*/ 	.word	0x00026fc0
        /*0f0c*/ 	.word	0x00000000
        /*0f10*/ 	.word	0x00058038
        /*0f14*/ 	.short	0x010a
        /*0f16*/ 	.byte	0xff
	.zero		1


	//   ....[153]....
        /*0f18*/ 	.word	0x00027020
        /*0f1c*/ 	.word	0x00000000
        /*0f20*/ 	.word	0x00058038
        /*0f24*/ 	.short	0x010a
        /*0f26*/ 	.byte	0xff
	.zero		1


	//   ....[154]....
        /*0f28*/ 	.word	0x00027080
        /*0f2c*/ 	.word	0x00000003
        /*0f30*/ 	.word	0x000580b0
        /*0f34*/ 	.short	0x010a
        /*0f36*/ 	.byte	0xff
	.zero		1


	//   ....[155]....
        /*0f38*/ 	.word	0x000270e0
        /*0f3c*/ 	.word	0x00000003
        /*0f40*/ 	.word	0x000580b8
        /*0f44*/ 	.short	0x010a
        /*0f46*/ 	.byte	0xff
	.zero		1


	//----- nvinfo : EIATTR_NUM_MBARRIERS
	.align		4
.L_66:
        /*0f48*/ 	.byte	0x03, 0x38
        /*0f4a*/ 	.short	0x001c


	//----- nvinfo : EIATTR_EXIT_INSTR_OFFSETS
	.align		4
        /*0f4c*/ 	.byte	0x04, 0x1c
        /*0f4e*/ 	.short	(.L_68 - .L_67)


	//   ....[0]....
.L_67:
        /*0f50*/ 	.word	0x000017e0


	//   ....[1]....
        /*0f54*/ 	.word	0x00006030


	//   ....[2]....
        /*0f58*/ 	.word	0x00006090


	//   ....[3]....
        /*0f5c*/ 	.word	0x00019e10


	//   ....[4]....
        /*0f60*/ 	.word	0x00019e80


	//   ....[5]....
        /*0f64*/ 	.word	0x000201b0


	//   ....[6]....
        /*0f68*/ 	.word	0x00020240


	//   ....[7]....
        /*0f6c*/ 	.word	0x00020290


	//   ....[8]....
        /*0f70*/ 	.word	0x00022a60


	//   ....[9]....
        /*0f74*/ 	.word	0x00022ab0


	//   ....[10]....
        /*0f78*/ 	.word	0x00025ba0


	//   ....[11]....
        /*0f7c*/ 	.word	0x00025e60


	//----- nvinfo : EIATTR_INDIRECT_BRANCH_TARGETS
	.align		4
.L_68:
        /*0f80*/ 	.byte	0x04, 0x34
        /*0f82*/ 	.short	(.L_70 - .L_69)


	//   ....[0]....
.L_69:
        /*0f84*/ 	.word	.L_x_514@srel
        /*0f88*/ 	.short	0x0
        /*0f8a*/ 	.short	0x0
        /*0f8c*/ 	.word	0x3
        /*0f90*/ 	.word	.L_x_515@srel
        /*0f94*/ 	.word	.L_x_516@srel
        /*0f98*/ 	.word	.L_x_517@srel


	//----- nvinfo : EIATTR_MAX_THREADS
	.align		4
.L_70:
        /*0f9c*/ 	.byte	0x04, 0x05
        /*0f9e*/ 	.short	(.L_72 - .L_71)
.L_71:
        /*0fa0*/ 	.word	0x00000200
        /*0fa4*/ 	.word	0x00000001
        /*0fa8*/ 	.word	0x00000001


	//----- nvinfo : EIATTR_CRS_STACK_SIZE
	.align		4
.L_72:
        /*0fac*/ 	.byte	0x04, 0x1e
        /*0fae*/ 	.short	(.L_74 - .L_73)
.L_73:
        /*0fb0*/ 	.word	0x00000000


	//----- nvinfo : EIATTR_CBANK_PARAM_SIZE
	.align		4
.L_74:
        /*0fb4*/ 	.byte	0x03, 0x19
        /*0fb6*/ 	.short	0x0600


	//----- nvinfo : EIATTR_PARAM_CBANK
	.align		4
        /*0fb8*/ 	.byte	0x04, 0x0a
        /*0fba*/ 	.short	(.L_76 - .L_75)
	.align		4
.L_75:
        /*0fbc*/ 	.word	index@(.nv.constant0._ZN7cutlass13device_kernelINS_4fmha6kernel36Sm100FmhaFwdKernelTmaWarpspecializedIN4cute5tupleIJiiiNS5_IJNS5_IJiiEEEiEEEEEENS1_10collective38Sm100FmhaFwdMainloopTmaWarpspecializedINS_6half_tEffNS5_IJNS4_1CILi256EEENSC_ILi64EEESD_EEENS5_IJiNSC_ILi1EEES7_EEENS5_IJiSG_NS5_IJNS5_IJNSC_ILi0EEEiEEEiEEEEEESL_NS9_10CausalMaskILb1EEENS5_IJNSC_ILi2EEESG_SG_EEENSC_ILb0EEEEENS9_38Sm100FmhaFwdEpilogueTmaWarpspecializedISB_fNS5_IJNSC_ILi128EEESD_SE_EEESH_NS5_IJSG_S7_EEESQ_EENS2_23PersistentTileSchedulerENS2_41Sm100FmhaCtxKernelWarpspecializedScheduleEEEEEvNT_6ParamsE)
        /*0fc0*/ 	.short	0x0380
        /*0fc2*/ 	.short	0x0600


	//----- nvinfo : EIATTR_SW_WAR
	.align		4
.L_76:
        /*0fc4*/ 	.byte	0x04, 0x36
        /*0fc6*/ 	.short	(.L_78 - .L_77)
.L_77:
        /*0fc8*/ 	.word	0x00000008
.L_78:


//--------------------- .nv.callgraph             --------------------------
	.section	.nv.callgraph,"",@"SHT_CUDA_CALLGRAPH"
	.align	4
	.sectionentsize	8
	.align		4
        /*0000*/ 	.word	0x00000000
	.align		4
        /*0004*/ 	.word	0xffffffff
	.align		4
        /*0008*/ 	.word	index@(_ZN7cutlass13device_kernelINS_4fmha6kernel36Sm100FmhaFwdKernelTmaWarpspecializedIN4cute5tupleIJiiiNS5_IJNS5_IJiiEEEiEEEEEENS1_10collective38Sm100FmhaFwdMainloopTmaWarpspecializedINS_6half_tEffNS5_IJNS4_1CILi256EEENSC_ILi64EEESD_EEENS5_IJiNSC_ILi1EEES7_EEENS5_IJiSG_NS5_IJNS5_IJNSC_ILi0EEEiEEEiEEEEEESL_NS9_10CausalMaskILb1EEENS5_IJNSC_ILi2EEESG_SG_EEENSC_ILb0EEEEENS9_38Sm100FmhaFwdEpilogueTmaWarpspecializedISB_fNS5_IJNSC_ILi128EEESD_SE_EEESH_NS5_IJSG_S7_EEESQ_EENS2_23PersistentTileSchedulerENS2_41Sm100FmhaCtxKernelWarpspecializedScheduleEEEEEvNT_6ParamsE)
	.align		4
        /*000c*/ 	.word	index@(__assertfail)
	.align		4
        /*0010*/ 	.word	index@(_ZN7cutlass13device_kernelINS_4fmha6kernel36Sm100FmhaFwdKernelTmaWarpspecializedIN4cute5tupleIJiiiNS5_IJNS5_IJiiEEEiEEEEEENS1_10collective38Sm100FmhaFwdMainloopTmaWarpspecializedINS_6half_tEffNS5_IJNS4_1CILi256EEENSC_ILi64EEESD_EEENS5_IJiNSC_ILi1EEES7_EEENS5_IJiSG_NS5_IJNS5_IJNSC_ILi0EEEiEEEiEEEEEESL_NS9_10CausalMaskILb1EEENS5_IJNSC_ILi2EEESG_SG_EEENSC_ILb0EEEEENS9_38Sm100FmhaFwdEpilogueTmaWarpspecializedISB_fNS5_IJNSC_ILi128EEESD_SE_EEESH_NS5_IJSG_S7_EEESQ_EENS2_23PersistentTileSchedulerENS2_41Sm100FmhaCtxKernelWarpspecializedScheduleEEEEEvNT_6ParamsE)
	.align		4
        /*0014*/ 	.word	index@(vprintf)
	.align		4
        /*0018*/ 	.word	0x00000000
	.align		4
        /*001c*/ 	.word	0xfffffffe
	.align		4
        /*0020*/ 	.word	0x00000000
	.align		4
        /*0024*/ 	.word	0xfffffffd
	.align		4
        /*0028*/ 	.word	0x00000000
	.align		4
        /*002c*/ 	.word	0xfffffffc


//--------------------- .nv.constant4             --------------------------
	.section	.nv.constant4,"a",@progbits
	.align	8
	.align		8
.nv.constant4:
        /*0000*/ 	.dword	vprintf
	.align		8
        /*0008*/ 	.dword	__assertfail
	.align		8
        /*0010*/ 	.dword	__unnamed_1
	.align		8
        /*0018*/ 	.dword	__unnamed_2
	.align		8
        /*0020*/ 	.dword	__unnamed_3
	.align		8
        /*0028*/ 	.dword	__unnamed_4
	.align		8
        /*0030*/ 	.dword	__unnamed_5
	.align		8
        /*0038*/ 	.dword	__unnamed_6
	.align		8
        /*0040*/ 	.dword	__unnamed_7
	.align		8
        /*0048*/ 	.dword	_ZN39_INTERNAL_f19d9855_4_k_cu_f0a23f03_39314cuda3std3__45__cpo5beginE
	.align		8
        /*0050*/ 	.dword	_ZN39_INTERNAL_f19d9855_4_k_cu_f0a23f03_39314cuda3std3__45__cpo3endE
	.align		8
        /*0058*/ 	.dword	_ZN39_INTERNAL_f19d9855_4_k_cu_f0a23f03_39314cuda3std3__45__cpo6cbeginE
	.align		8
        /*0060*/ 	.dword	_ZN39_INTERNAL_f19d9855_4_k_cu_f0a23f03_39314cuda3std3__45__cpo4cendE
	.align		8
        /*0068*/ 	.dword	_ZN39_INTERNAL_f19d9855_4_k_cu_f0a23f03_39314cuda3std3__441_GLOBAL__N__f19d9855_4_k_cu_f0a23f03_39316ignoreE
	.align		8
        /*0070*/ 	.dword	_ZN39_INTERNAL_f19d9855_4_k_cu_f0a23f03_39314cuda3std3__419piecewise_constructE
	.align		8
        /*0078*/ 	.dword	_ZN39_INTERNAL_f19d9855_4_k_cu_f0a23f03_39314cuda3std3__48in_placeE
	.align		8
        /*0080*/ 	.dword	_ZN39_INTERNAL_f19d9855_4_k_cu_f0a23f03_39314cuda3std6ranges3__45__cpo4swapE
	.align		8
        /*0088*/ 	.dword	_ZN39_INTERNAL_f19d9855_4_k_cu_f0a23f03_39314cuda3std6ranges3__45__cpo9iter_moveE
	.align		8
        /*0090*/ 	.dword	_ZN39_INTERNAL_f19d9855_4_k_cu_f0a23f03_39314cute7productE
	.align		8
        /*0098*/ 	.dword	_ZN39_INTERNAL_f19d9855_4_k_cu_f0a23f03_39314cute1_E
	.align		8
        /*00a0*/ 	.dword	$str$22
	.align		8
        /*00a8*/ 	.dword	$str$23
	.align		8
        /*00b0*/ 	.dword	$str$26
	.align		8
        /*00b8*/ 	.dword	$str$27
	.align		8
        /*00c0*/ 	.dword	$str$28
	.align		8
        /*00c8*/ 	.dword	$str$29
	.align		8
        /*00d0*/ 	.dword	$str$30
	.align		8
        /*00d8*/ 	.dword	$str$31
	.align		8
        /*00e0*/ 	.dword	$str$32
	.align		8
        /*00e8*/ 	.dword	$str$33
	.align		8
        /*00f0*/ 	.dword	$str$34
	.align		8
        /*00f8*/ 	.dword	$str$35
	.align		8
        /*0100*/ 	.dword	$str$36
	.align		8
        /*0108*/ 	.dword	$str$37


//--------------------- .nv.constant2._ZN7cutlass13device_kernelINS_4fmha6kernel36Sm100FmhaFwdKernelTmaWarpspecializedIN4cute5tupleIJiiiNS5_IJNS5_IJiiEEEiEEEEEENS1_10collective38Sm100FmhaFwdMainloopTmaWarpspecializedINS_6half_tEffNS5_IJNS4_1CILi256EEENSC_ILi64EEESD_EEENS5_IJiNSC_ILi1EEES7_EEENS5_IJiSG_NS5_IJNS5_IJNSC_ILi0EEEiEEEiEEEEEESL_NS9_10CausalMaskILb1EEENS5_IJNSC_ILi2EEESG_SG_EEENSC_ILb0EEEEENS9_38Sm100FmhaFwdEpilogueTmaWarpspecializedISB_fNS5_IJNSC_ILi128EEESD_SE_EEESH_NS5_IJSG_S7_EEESQ_EENS2_23PersistentTileSchedulerENS2_41Sm100FmhaCtxKernelWarpspecializedScheduleEEEEEvNT_6ParamsE --------------------------
	.section	.nv.constant2._ZN7cutlass13device_kernelINS_4fmha6kernel36Sm100FmhaFwdKernelTmaWarpspecializedIN4cute5tupleIJiiiNS5_IJNS5_IJiiEEEiEEEEEENS1_10collective38Sm100FmhaFwdMainloopTmaWarpspecializedINS_6half_tEffNS5_IJNS4_1CILi256EEENSC_ILi64EEESD_EEENS5_IJiNSC_ILi1EEES7_EEENS5_IJiSG_NS5_IJNS5_IJNSC_ILi0EEEiEEEiEEEEEESL_NS9_10CausalMaskILb1EEENS5_IJNSC_ILi2EEESG_SG_EEENSC_ILb0EEEEENS9_38Sm100FmhaFwdEpilogueTmaWarpspecializedISB_fNS5_IJNSC_ILi128EEESD_SE_EEESH_NS5_IJSG_S7_EEESQ_EENS2_23PersistentTileSchedulerENS2_41Sm100FmhaCtxKernelWarpspecializedScheduleEEEEEvNT_6ParamsE,"a",@progbits
	.sectionflags	@""
	.align	4
.nv.constant2._ZN7cutlass13device_kernelINS_4fmha6kernel36Sm100FmhaFwdKernelTmaWarpspecializedIN4cute5tupleIJiiiNS5_IJNS5_IJiiEEEiEEEEEENS1_10collective38Sm100FmhaFwdMainloopTmaWarpspecializedINS_6half_tEffNS5_IJNS4_1CILi256EEENSC_ILi64EEESD_EEENS5_IJiNSC_ILi1EEES7_EEENS5_IJiSG_NS5_IJNS5_IJNSC_ILi0EEEiEEEiEEEEEESL_NS9_10CausalMaskILb1EEENS5_IJNSC_ILi2EEESG_SG_EEENSC_ILb0EEEEENS9_38Sm100FmhaFwdEpilogueTmaWarpspecializedISB_fNS5_IJNSC_ILi128EEESD_SE_EEESH_NS5_IJSG_S7_EEESQ_EENS2_23PersistentTileSchedulerENS2_41Sm100FmhaCtxKernelWarpspecializedScheduleEEEEEvNT_6ParamsE:
        /*0000*/ 	.byte	0x50, 0x02, 0x02, 0x00, 0x70, 0x2a, 0x02, 0x00, 0x20, 0x02, 0x02, 0x00


//--------------------- .text._ZN7cutlass13device_kernelINS_4fmha6kernel36Sm100FmhaFwdKernelTmaWarpspecializedIN4cute5tupleIJiiiNS5_IJNS5_IJiiEEEiEEEEEENS1_10collective38Sm100FmhaFwdMainloopTmaWarpspecializedINS_6half_tEffNS5_IJNS4_1CILi256EEENSC_ILi64EEESD_EEENS5_IJiNSC_ILi1EEES7_EEENS5_IJiSG_NS5_IJNS5_IJNSC_ILi0EEEiEEEiEEEEEESL_NS9_10CausalMaskILb1EEENS5_IJNSC_ILi2EEESG_SG_EEENSC_ILb0EEEEENS9_38Sm100FmhaFwdEpilogueTmaWarpspecializedISB_fNS5_IJNSC_ILi128EEESD_SE_EEESH_NS5_IJSG_S7_EEESQ_EENS2_23PersistentTileSchedulerENS2_41Sm100FmhaCtxKernelWarpspecializedScheduleEEEEEvNT_6ParamsE --------------------------
	.section	.text._ZN7cutlass13device_kernelINS_4fmha6kernel36Sm100FmhaFwdKernelTmaWarpspecializedIN4cute5tupleIJiiiNS5_IJNS5_IJiiEEEiEEEEEENS1_10collective38Sm100FmhaFwdMainloopTmaWarpspecializedINS_6half_tEffNS5_IJNS4_1CILi256EEENSC_ILi64EEESD_EEENS5_IJiNSC_ILi1EEES7_EEENS5_IJiSG_NS5_IJNS5_IJNSC_ILi0EEEiEEEiEEEEEESL_NS9_10CausalMaskILb1EEENS5_IJNSC_ILi2EEESG_SG_EEENSC_ILb0EEEEENS9_38Sm100FmhaFwdEpilogueTmaWarpspecializedISB_fNS5_IJNSC_ILi128EEESD_SE_EEESH_NS5_IJSG_S7_EEESQ_EENS2_23PersistentTileSchedulerENS2_41Sm100FmhaCtxKernelWarpspecializedScheduleEEEEEvNT_6ParamsE,"ax",@progbits
	.align	128
.text._ZN7cutlass13device_kernelINS_4fmha6kernel36Sm100FmhaFwdKernelTmaWarpspecializedIN4cute5tupleIJiiiNS5_IJNS5_IJiiEEEiEEEEEENS1_10collective38Sm100FmhaFwdMainloopTmaWarpspecializedINS_6half_tEffNS5_IJNS4_1CILi256EEENSC_ILi64EEESD_EEENS5_IJiNSC_ILi1EEES7_EEENS5_IJiSG_NS5_IJNS5_IJNSC_ILi0EEEiEEEiEEEEEESL_NS9_10CausalMaskILb1EEENS5_IJNSC_ILi2EEESG_SG_EEENSC_ILb0EEEEENS9_38Sm100FmhaFwdEpilogueTmaWarpspecializedISB_fNS5_IJNSC_ILi128EEESD_SE_EEESH_NS5_IJSG_S7_EEESQ_EENS2_23PersistentTileSchedulerENS2_41Sm100FmhaCtxKernelWarpspecializedScheduleEEEEEvNT_6ParamsE:
        .type           _ZN7cutlass13device_kernelINS_4fmha6kernel36Sm100FmhaFwdKernelTmaWarpspecializedIN4cute5tupleIJiiiNS5_IJNS5_IJiiEEEiEEEEEENS1_10collective38Sm100FmhaFwdMainloopTmaWarpspecializedINS_6half_tEffNS5_IJNS4_1CILi256EEENSC_ILi64EEESD_EEENS5_IJiNSC_ILi1EEES7_EEENS5_IJiSG_NS5_IJNS5_IJNSC_ILi0EEEiEEEiEEEEEESL_NS9_10CausalMaskILb1EEENS5_IJNSC_ILi2EEESG_SG_EEENSC_ILb0EEEEENS9_38Sm100FmhaFwdEpilogueTmaWarpspecializedISB_fNS5_IJNSC_ILi128EEESD_SE_EEESH_NS5_IJSG_S7_EEESQ_EENS2_23PersistentTileSchedulerENS2_41Sm100FmhaCtxKernelWarpspecializedScheduleEEEEEvNT_6ParamsE,@function
        .size           _ZN7cutlass13device_kernelINS_4fmha6kernel36Sm100FmhaFwdKernelTmaWarpspecializedIN4cute5tupleIJiiiNS5_IJNS5_IJiiEEEiEEEEEENS1_10collective38Sm100FmhaFwdMainloopTmaWarpspecializedINS_6half_tEffNS5_IJNS4_1CILi256EEENSC_ILi64EEESD_EEENS5_IJiNSC_ILi1EEES7_EEENS5_IJiSG_NS5_IJNS5_IJNSC_ILi0EEEiEEEiEEEEEESL_NS9_10CausalMaskILb1EEENS5_IJNSC_ILi2EEESG_SG_EEENSC_ILb0EEEEENS9_38Sm100FmhaFwdEpilogueTmaWarpspecializedISB_fNS5_IJNSC_ILi128EEESD_SE_EEESH_NS5_IJSG_S7_EEESQ_EENS2_23PersistentTileSchedulerENS2_41Sm100FmhaCtxKernelWarpspecializedScheduleEEEEEvNT_6ParamsE,(.L_x_518 - _ZN7cutlass13device_kernelINS_4fmha6kernel36Sm100FmhaFwdKernelTmaWarpspecializedIN4cute5tupleIJiiiNS5_IJNS5_IJiiEEEiEEEEEENS1_10collective38Sm100FmhaFwdMainloopTmaWarpspecializedINS_6half_tEffNS5_IJNS4_1CILi256EEENSC_ILi64EEESD_EEENS5_IJiNSC_ILi1EEES7_EEENS5_IJiSG_NS5_IJNS5_IJNSC_ILi0EEEiEEEiEEEEEESL_NS9_10CausalMaskILb1EEENS5_IJNSC_ILi2EEESG_SG_EEENSC_ILb0EEEEENS9_38Sm100FmhaFwdEpilogueTmaWarpspecializedISB_fNS5_IJNSC_ILi128EEESD_SE_EEESH_NS5_IJSG_S7_EEESQ_EENS2_23PersistentTileSchedulerENS2_41Sm100FmhaCtxKernelWarpspecializedScheduleEEEEEvNT_6ParamsE)
        .other          _ZN7cutlass13device_kernelINS_4fmha6kernel36Sm100FmhaFwdKernelTmaWarpspecializedIN4cute5tupleIJiiiNS5_IJNS5_IJiiEEEiEEEEEENS1_10collective38Sm100FmhaFwdMainloopTmaWarpspecializedINS_6half_tEffNS5_IJNS4_1CILi256EEENSC_ILi64EEESD_EEENS5_IJiNSC_ILi1EEES7_EEENS5_IJiSG_NS5_IJNS5_IJNSC_ILi0EEEiEEEiEEEEEESL_NS9_10CausalMaskILb1EEENS5_IJNSC_ILi2EEESG_SG_EEENSC_ILb0EEEEENS9_38Sm100FmhaFwdEpilogueTmaWarpspecializedISB_fNS5_IJNSC_ILi128EEESD_SE_EEESH_NS5_IJSG_S7_EEESQ_EENS2_23PersistentTileSchedulerENS2_41Sm100FmhaCtxKernelWarpspecializedScheduleEEEEEvNT_6ParamsE,@"STO_CUDA_ENTRY STV_DEFAULT"
_ZN7cutlass13device_kernelINS_4fmha6kernel36Sm100FmhaFwdKernelTmaWarpspecializedIN4cute5tupleIJiiiNS5_IJNS5_IJiiEEEiEEEEEENS1_10collective38Sm100FmhaFwdMainloopTmaWarpspecializedINS_6half_tEffNS5_IJNS4_1CILi256EEENSC_ILi64EEESD_EEENS5_IJiNSC_ILi1EEES7_EEENS5_IJiSG_NS5_IJNS5_IJNSC_ILi0EEEiEEEiEEEEEESL_NS9_10CausalMaskILb1EEENS5_IJNSC_ILi2EEESG_SG_EEENSC_ILb0EEEEENS9_38Sm100FmhaFwdEpilogueTmaWarpspecializedISB_fNS5_IJNSC_ILi128EEESD_SE_EEESH_NS5_IJSG_S7_EEESQ_EENS2_23PersistentTileSchedulerENS2_41Sm100FmhaCtxKernelWarpspecializedScheduleEEEEEvNT_6ParamsE:
[----:B------:R-:W1:Y:S02]  /*0000*/  LDC R1, c[0x0][0x37c] ;  /* 0x0000df00ff017b82 */ /* 0x000e640000000800 */
[----:B-1----:R-:W-:-:S04]  /*0010*/  IADD3 R1, PT, PT, R1, -0xc8, RZ ;  /* 0xffffff3801017810 */ /* 0x002fc80007ffe0ff */
[----:B------:R-:W-:Y:S01]  /*0020*/  R2UR UR37, R1 ;  /* 0x00000000012572ca */ /* 0x000fe200000e0000 */
[----:B------:R-:W1:Y:S01]  /*0030*/  S2R R0, SR_TID.X ;  /* 0x0000000000007919 */ /* 0x000e620000002100 */
[----:B------:R-:W2:Y:S01]  /*0040*/  LDCU UR4, c[0x0][0x2f8] ;  /* 0x00005f00ff0477ac */ /* 0x000ea20008000800 */
[----:B------:R-:W3:Y:S01]  /*0050*/  LDCU UR36, c[0x0][0x2fc] ;  /* 0x00005f80ff2477ac */ /* 0x000ee20008000800 */
[----:B------:R-:W-:Y:S02]  /*0060*/  UPLOP3.LUT UP3, UPT, UPT, UPT, UPT, 0x40, 0x4 ;  /* 0x000000000004789c */ /* 0x000fe40003f6e870 */
[----:B------:R-:W-:Y:S02]  /*0070*/  UPLOP3.LUT UP1, UPT, UPT, UPT, UPT, 0x80, 0x8 ;  /* 0x000000000008789c */ /* 0x000fe40003f2f070 */
[----:B------:R-:W-:Y:S02]  /*0080*/  UPLOP3.LUT UP0, UPT, UPT, UPT, UPT, 0x40, 0x4 ;  /* 0x000000000004789c */ /* 0x000fe40003f0e870 */
[----:B------:R-:W-:-:S02]  /*0090*/  UPLOP3.LUT UP6, UPT, UPT, UPT, UPT, 0x40, 0x4 ;  /* 0x000000000004789c */ /* 0x000fc40003fce870 */
[----:B------:R-:W-:Y:S02]  /*00a0*/  UPLOP3.LUT UP5, UPT, UPT, UPT, UPT, 0x40, 0x4 ;  /* 0x000000000004789c */ /* 0x000fe40003fae870 */
[----:B--2---:R-:W-:Y:S02]  /*00b0*/  UIADD3 UR37, UP2, UPT, UR37, UR4, URZ ;  /* 0x0000000425257290 */ /* 0x004fe4000ff5e0ff */
[----:B------:R-:W-:Y:S02]  /*00c0*/  UP2UR UR41, UPR, URZ, 0x8 ;  /* 0x00000008ff297883 */ /* 0x000fe40008000000 */
[----:B---3--:R-:W-:Y:S02]  /*00d0*/  UIADD3.X UR36, UPT, UPT, URZ, UR36, URZ, UP2, !UPT ;  /* 0x00000024ff247290 */ /* 0x008fe400097fe4ff */
[----:B------:R-:W-:Y:S02]  /*00e0*/  UPLOP3.LUT UP2, UPT, UPT, UPT, UPT, 0x80, 0x8 ;  /* 0x000000000008789c */ /* 0x000fe40003f4f070 */
[----:B------:R-:W-:-:S02]  /*00f0*/  UPLOP3.LUT UP4, UPT, UPT, UPT, UPT, 0x40, 0x4 ;  /* 0x000000000004789c */ /* 0x000fc40003f8e870 */
[----:B------:R-:W-:Y:S01]  /*0100*/  UP2UR UR57, UPR, URZ, 0x4 ;  /* 0x00000004ff397883 */ /* 0x000fe20008000000 */
[----:B-1----:R-:W-:-:S05]  /*0110*/  SHF.R.U32.HI R4, RZ, 0x5, R0 ;  /* 0x00000005ff047819 */ /* 0x002fca0000011600 */
[----:B------:R-:W1:Y:S02]  /*0120*/  SHFL.IDX PT, R2, R4, RZ, 0x1f ;  /* 0x00001fff04027589 */ /* 0x000e6400000e0000 */
[----:B-1----:R-:W-:-:S04]  /*0130*/  SHF.R.S32.HI R3, RZ, 0x1f, R2 ;  /* 0x0000001fff037819 */ /* 0x002fc80000011402 */
[----:B------:R-:W-:-:S04]  /*0140*/  LEA.HI R3, R3, R2, RZ, 0x2 ;  /* 0x0000000203037211 */ /* 0x000fc800078f10ff */
[----:B------:R-:W-:-:S04]  /*0150*/  SHF.R.S32.HI R3, RZ, 0x2, R3 ;  /* 0x00000002ff037819 */ /* 0x000fc80000011403 */
[----:B------:R-:W-:-:S13]  /*0160*/  ISETP.NE.AND P0, PT, R3, RZ, PT ;  /* 0x000000ff0300720c */ /* 0x000fda0003f05270 */
[----:B------:R-:W-:Y:S05]  /*0170*/  @!P0 BRA `(.L_x_0) ;  /* 0x0000000400248947 */ /* 0x000fea0003800000 */
[----:B------:R-:W-:-:S13]  /*0180*/  ISETP.NE.AND P0, PT, R3, 0x2, PT ;  /* 0x000000020300780c */ /* 0x000fda0003f05270 */
[----:B------:R-:W-:Y:S05]  /*0190*/  @!P0 BRA `(.L_x_1) ;  /* 0x0000000000f48947 */ /* 0x000fea0003800000 */
[----:B------:R-:W-:-:S13]  /*01a0*/  ISETP.NE.AND P0, PT, R3, 0x1, PT ;  /* 0x000000010300780c */ /* 0x000fda0003f05270 */
[----:B------:R-:W-:Y:S05]  /*01b0*/  @P0 BRA `(.L_x_2) ;  /* 0x00000000002c0947 */ /* 0x000fea0003800000 */
[----:B------:R-:W-:Y:S01]  /*01c0*/  HFMA2 R3, -RZ, RZ, 0, 5.9604644775390625e-08 ;  /* 0x00000001ff037431 */ /* 0x000fe200000001ff */
[----:B------:R-:W-:Y:S02]  /*01d0*/  UPLOP3.LUT UP3, UPT, UPT, UPT, UPT, 0x40, 0x4 ;  /* 0x000000000004789c */ /* 0x000fe40003f6e870 */
[----:B------:R-:W-:Y:S02]  /*01e0*/  UPLOP3.LUT UP2, UPT, UPT, UPT, UPT, 0x40, 0x4 ;  /* 0x000000000004789c */ /* 0x000fe40003f4e870 */
[----:B------:R-:W-:Y:S02]  /*01f0*/  UPLOP3.LUT UP1, UPT, UPT, UPT, UPT, 0x80, 0x8 ;  /* 0x000000000008789c */ /* 0x000fe40003f2f070 */
[----:B------:R-:W-:Y:S02]  /*0200*/  UPLOP3.LUT UP0, UPT, UPT, UPT, UPT, 0x40, 0x4 ;  /* 0x000000000004789c */ /* 0x000fe40003f0e870 */
[----:B------:R-:W-:Y:S02]  /*0210*/  UPLOP3.LUT UP6, UPT, UPT, UPT, UPT, 0x40, 0x4 ;  /* 0x000000000004789c */ /* 0x000fe40003fce870 */
[----:B------:R-:W-:-:S02]  /*0220*/  UPLOP3.LUT UP5, UPT, UPT, UPT, UPT, 0x40, 0x4 ;  /* 0x000000000004789c */ /* 0x000fc40003fae870 */
[----:B------:R-:W-:Y:S02]  /*0230*/  UPLOP3.LUT UP4, UPT, UPT, UPT, UPT, 0x80, 0x8 ;  /* 0x000000000008789c */ /* 0x000fe40003f8f070 */
[----:B------:R-:W-:Y:S02]  /*0240*/  UP2UR UR41, UPR, URZ, 0x8 ;  /* 0x00000008ff297883 */ /* 0x000fe40008000000 */
[----:B------:R-:W-:Y:S01]  /*0250*/  UP2UR UR57, UPR, URZ, 0x4 ;  /* 0x00000004ff397883 */ /* 0x000fe20008000000 */
[----:B------:R-:W-:Y:S11]  /*0260*/  BRA `(.L_x_0) ;  /* 0x0000000000e87947 */ /* 0x000ff60003800000 */
.L_x_2:
[----:B------:R-:W-:Y:S01]  /*0270*/  ISETP.NE.AND P0, PT, R2, 0xc, PT ;  /* 0x0000000c0200780c */ /* 0x000fe20003f05270 */
[----:B------:R-:W-:Y:S01]  /*0280*/  UPLOP3.LUT UP2, UPT, UPT, UPT, UPT, 0x40, 0x4 ;  /* 0x000000000004789c */ /* 0x000fe20003f4e870 */
[----:B------:R-:W-:Y:S01]  /*0290*/  HFMA2 R3, -RZ, RZ, 0, 1.78813934326171875e-07 ;  /* 0x00000003ff037431 */ /* 0x000fe200000001ff */
[----:B------:R-:W-:Y:S02]  /*02a0*/  UPLOP3.LUT UP1, UPT, UPT, UPT, UPT, 0x80, 0x8 ;  /* 0x000000000008789c */ /* 0x000fe40003f2f070 */
[----:B------:R-:W-:Y:S02]  /*02b0*/  UP2UR UR41, UPR, URZ, 0x4 ;  /* 0x00000004ff297883 */ /* 0x000fe40008000000 */
[----:B------:R-:W-:Y:S02]  /*02c0*/  UPLOP3.LUT UP2, UPT, UPT, UPT, UPT, 0x40, 0x4 ;  /* 0x000000000004789c */ /* 0x000fe40003f4e870 */
[----:B------:R-:W-:Y:S02]  /*02d0*/  UPLOP3.LUT UP0, UPT, UPT, UPT, UPT, 0x40, 0x4 ;  /* 0x000000000004789c */ /* 0x000fe40003f0e870 */
[----:B------:R-:W-:-:S02]  /*02e0*/  UPLOP3.LUT UP6, UPT, UPT, UPT, UPT, 0x40, 0x4 ;  /* 0x000000000004789c */ /* 0x000fc40003fce870 */
[----:B------:R-:W-:Y:S02]  /*02f0*/  UPLOP3.LUT UP5, UPT, UPT, UPT, UPT, 0x80, 0x8 ;  /* 0x000000000008789c */ /* 0x000fe40003faf070 */
[----:B------:R-:W-:Y:S02]  /*0300*/  UPLOP3.LUT UP4, UPT, UPT, UPT, UPT, 0x40, 0x4 ;  /* 0x000000000004789c */ /* 0x000fe40003f8e870 */
[----:B------:R-:W-:Y:S01]  /*0310*/  UP2UR UR57, UPR, URZ, 0x4 ;  /* 0x00000004ff397883 */ /* 0x000fe20008000000 */
[----:B------:R-:W-:Y:S11]  /*0320*/  @!P0 BRA `(.L_x_0) ;  /* 0x0000000000b88947 */ /* 0x000ff60003800000 */
[----:B------:R-:W-:-:S13]  /*0330*/  ISETP.NE.AND P0, PT, R2, 0xe, PT ;  /* 0x0000000e0200780c */ /* 0x000fda0003f05270 */
[----:B------:R-:W-:Y:S05]  /*0340*/  @!P0 BRA `(.L_x_3) ;  /* 0x00000000005c8947 */ /* 0x000fea0003800000 */
[----:B------:R-:W-:-:S13]  /*0350*/  ISETP.NE.AND P0, PT, R2, 0xd, PT ;  /* 0x0000000d0200780c */ /* 0x000fda0003f05270 */
[----:B------:R-:W-:Y:S05]  /*0360*/  @P0 BRA `(.L_x_4) ;  /* 0x00000000002c0947 */ /* 0x000fea0003800000 */
[----:B------:R-:W-:Y:S01]  /*0370*/  HFMA2 R3, -RZ, RZ, 0, 2.384185791015625e-07 ;  /* 0x00000004ff037431 */ /* 0x000fe200000001ff */
        /* <DEDUP_REMOVED lines=10> */
.L_x_4:
[----:B------:R-:W-:Y:S01]  /*0420*/  HFMA2 R3, -RZ, RZ, 0, 3.5762786865234375e-07 ;  /* 0x00000006ff037431 */ /* 0x000fe200000001ff */
[----:B------:R-:W-:Y:S02]  /*0430*/  UPLOP3.LUT UP3, UPT, UPT, UPT, UPT, 0x40, 0x4 ;  /* 0x000000000004789c */ /* 0x000fe40003f6e870 */
[----:B------:R-:W-:Y:S02]  /*0440*/  UPLOP3.LUT UP2, UPT, UPT, UPT, UPT, 0x40, 0x4 ;  /* 0x000000000004789c */ /* 0x000fe40003f4e870 */
[----:B------:R-:W-:Y:S02]  /*0450*/  UPLOP3.LUT UP0, UPT, UPT, UPT, UPT, 0x40, 0x4 ;  /* 0x000000000004789c */ /* 0x000fe40003f0e870 */
[----:B------:R-:W-:Y:S02]  /*0460*/  UPLOP3.LUT UP6, UPT, UPT, UPT, UPT, 0x40, 0x4 ;  /* 0x000000000004789c */ /* 0x000fe40003fce870 */
[----:B------:R-:W-:Y:S02]  /*0470*/  UPLOP3.LUT UP5, UPT, UPT, UPT, UPT, 0x40, 0x4 ;  /* 0x000000000004789c */ /* 0x000fe40003fae870 */
[----:B------:R-:W-:-:S02]  /*0480*/  UPLOP3.LUT UP4, UPT, UPT, UPT, UPT, 0x40, 0x4 ;  /* 0x000000000004789c */ /* 0x000fc40003f8e870 */
[----:B------:R-:W-:Y:S02]  /*0490*/  UP2UR UR41, UPR, URZ, 0x8 ;  /* 0x00000008ff297883 */ /* 0x000fe40008000000 */
[----:B------:R-:W-:Y:S01]  /*04a0*/  UP2UR UR57, UPR, URZ, 0x4 ;  /* 0x00000004ff397883 */ /* 0x000fe20008000000 */
[----:B------:R-:W-:Y:S11]  /*04b0*/  BRA `(.L_x_0) ;  /* 0x0000000000547947 */ /* 0x000ff60003800000 */
.L_x_3:
[----:B------:R-:W-:Y:S01]  /*04c0*/  HFMA2 R3, -RZ, RZ, 0, 2.98023223876953125e-07 ;  /* 0x00000005ff037431 */ /* 0x000fe200000001ff */
        /* <DEDUP_REMOVED lines=10> */
.L_x_1:
[----:B------:R-:W-:Y:S01]  /*0570*/  HFMA2 R3, -RZ, RZ, 0, 1.1920928955078125e-07 ;  /* 0x00000002ff037431 */ /* 0x000fe200000001ff */
        /* <DEDUP_REMOVED lines=8> */
[----:B------:R-:W-:-:S12]  /*0600*/  UP2UR UR57, UPR, URZ, 0x4 ;  /* 0x00000004ff397883 */ /* 0x000fd80008000000 */
.L_x_0:
[----:B------:R-:W-:Y:S01]  /*0610*/  ELECT P0, URZ, PT ;  /* 0x0000000000ff782f */ /* 0x000fe20003800000 */
[----:B------:R-:W-:Y:S03]  /*0620*/  BSSY.RECONVERGENT B0, `(.L_x_5) ;  /* 0x000000f000007945 */ /* 0x000fe60003800200 */
[----:B------:R-:W-:Y:S02]  /*0630*/  PLOP3.LUT P2, PT, P0, PT, UP0, 0x5d, 0xd5 ;  /* 0x0000000000d5781c */ /* 0x000fe4000074eb0d */
[----:B------:R-:W-:-:S11]  /*0640*/  PLOP3.LUT P1, PT, P0, PT, UP6, 0x5d, 0xd5 ;  /* 0x0000000000d5781c */ /* 0x000fd6000072eb6d */
[----:B------:R-:W-:Y:S05]  /*0650*/  @P2 BRA `(.L_x_6) ;  /* 0x00000000002c2947 */ /* 0x000fea0003800000 */
[----:B------:R-:W1:Y:S02]  /*0660*/  LDCU.64 UR4, c[0x0][0x348] ;  /* 0x00006900ff0477ac */ /* 0x000e640008000a00 */
[----:B-1----:R-:W-:-:S04]  /*0670*/  UIADD3 UR8, UP0, UPT, UR4, 0x80, URZ ;  /* 0x0000008004087890 */ /* 0x002fc8000ff1e0ff */
[----:B------:R-:W-:Y:S02]  /*0680*/  UIADD3.X UR9, UPT, UPT, URZ, UR5, URZ, UP0, !UPT ;  /* 0x00000005ff097290 */ /* 0x000fe400087fe4ff */
[----:B------:R-:W-:-:S04]  /*0690*/  UIADD3 UR6, UP0, UPT, UR4, 0x180, URZ ;  /* 0x0000018004067890 */ /* 0x000fc8000ff1e0ff */
[----:B------:R-:W-:Y:S02]  /*06a0*/  UIADD3.X UR7, UPT, UPT, URZ, UR5, URZ, UP0, !UPT ;  /* 0x00000005ff077290 */ /* 0x000fe400087fe4ff */
[----:B------:R-:W-:Y:S01]  /*06b0*/  UIADD3 UR4, UP0, UPT, UR4, 0x280, URZ ;  /* 0x0000028004047890 */ /* 0x000fe2000ff1e0ff */
[----:B------:R1:W-:Y:S03]  /*06c0*/  UTMACCTL.PF [UR8] ;  /* 0x00000000080079b9 */ /* 0x0003e60008040000 */
[----:B------:R-:W-:-:S03]  /*06d0*/  UIADD3.X UR5, UPT, UPT, URZ, UR5, URZ, UP0, !UPT ;  /* 0x00000005ff057290 */ /* 0x000fc600087fe4ff */
[----:B------:R1:W-:Y:S06]  /*06e0*/  UTMACCTL.PF [UR6] ;  /* 0x00000000060079b9 */ /* 0x0003ec0008040000 */
[----:B------:R1:W-:Y:S02]  /*06f0*/  UTMACCTL.PF [UR4] ;  /* 0x00000000040079b9 */ /* 0x0003e40008040000 */
[----:B-1----:R-:W-:Y:S01]  /*0700*/  NOP ;  /* 0x0000000000007918 */ /* 0x002fe20000000000 */
.L_x_6:
[----:B------:R-:W-:Y:S05]  /*0710*/  BSYNC.RECONVERGENT B0 ;  /* 0x0000000000007941 */ /* 0x000fea0003800200 */
.L_x_5:
[----:B------:R-:W-:Y:S04]  /*0720*/  BSSY.RECONVERGENT B0, `(.L_x_7) ;  /* 0x000001b000007945 */ /* 0x000fe80003800200 */
[----:B------:R-:W-:Y:S05]  /*0730*/  @P1 BRA `(.L_x_8) ;  /* 0x0000000000241947 */ /* 0x000fea0003800000 */
[----:B------:R-:W1:Y:S01]  /*0740*/  LDCU.64 UR4, c[0x0][0x348] ;  /* 0x00006900ff0477ac */ /* 0x000e620008000a00 */
[----:B------:R-:W-:Y:S02]  /*0750*/  PLOP3.LUT P6, PT, PT, PT, PT, 0x80, 0x8 ;  /* 0x000000000008781c */ /* 0x000fe40003fcf070 */
[----:B------:R-:W-:Y:S02]  /*0760*/  PLOP3.LUT P5, PT, PT, PT, PT, 0x8, 0x80 ;  /* 0x000000000080781c */ /* 0x000fe40003fae170 */
[----:B------:R-:W-:Y:S02]  /*0770*/  PLOP3.LUT P4, PT, PT, PT, PT, 0x80, 0x8 ;  /* 0x000000000008781c */ /* 0x000fe40003f8f070 */
[----:B------:R-:W-:Y:S01]  /*0780*/  PLOP3.LUT P3, PT, PT, PT, PT, 0x80, 0x8 ;  /* 0x000000000008781c */ /* 0x000fe20003f6f070 */
[----:B-1----:R-:W-:-:S04]  /*0790*/  UIADD3 UR4, UP0, UPT, UR4, 0x400, URZ ;  /* 0x0000040004047890 */ /* 0x002fc8000ff1e0ff */
[----:B------:R-:W-:-:S09]  /*07a0*/  UIADD3.X UR5, UPT, UPT, URZ, UR5, URZ, UP0, !UPT ;  /* 0x00000005ff057290 */ /* 0x000fd200087fe4ff */
[----:B------:R1:W-:Y:S02]  /*07b0*/  UTMACCTL.PF [UR4] ;  /* 0x00000000040079b9 */ /* 0x0003e40008040000 */
[----:B-1----:R-:W-:Y:S05]  /*07c0*/  BRA `(.L_x_9) ;  /* 0x0000000000407947 */ /* 0x002fea0003800000 */
.L_x_8:
[----:B------:R-:W-:-:S13]  /*07d0*/  ISETP.NE.AND P1, PT, R3, 0x3, PT ;  /* 0x000000030300780c */ /* 0x000fda0003f25270 */
[----:B------:R-:W-:Y:S05]  /*07e0*/  @!P1 BRA `(.L_x_10) ;  /* 0x0000000000289947 */ /* 0x000fea0003800000 */
[----:B------:R-:W-:Y:S02]  /*07f0*/  ISETP.NE.AND P1, PT, R3, 0x4, PT ;  /* 0x000000040300780c */ /* 0x000fe40003f25270 */
[----:B------:R-:W-:Y:S02]  /*0800*/  PLOP3.LUT P4, PT, PT, PT, PT, 0x80, 0x8 ;  /* 0x000000000008781c */ /* 0x000fe40003f8f070 */
[----:B------:R-:W-:Y:S02]  /*0810*/  PLOP3.LUT P5, PT, PT, PT, PT, 0x8, 0x80 ;  /* 0x000000000080781c */ /* 0x000fe40003fae170 */
[----:B------:R-:W-:Y:S02]  /*0820*/  PLOP3.LUT P6, PT, PT, PT, PT, 0x80, 0x8 ;  /* 0x000000000008781c */ /* 0x000fe40003fcf070 */
[----:B------:R-:W-:-:S05]  /*0830*/  PLOP3.LUT P3, PT, PT, PT, PT, 0x80, 0x8 ;  /* 0x000000000008781c */ /* 0x000fca0003f6f070 */
[----:B------:R-:W-:Y:S08]  /*0840*/  @P1 BRA `(.L_x_9) ;  /* 0x0000000000201947 */ /* 0x000ff00003800000 */
[----:B------:R-:W-:Y:S02]  /*0850*/  PLOP3.LUT P5, PT, PT, PT, PT, 0x8, 0x80 ;  /* 0x000000000080781c */ /* 0x000fe40003fae170 */
[----:B------:R-:W-:Y:S02]  /*0860*/  PLOP3.LUT P6, PT, PT, PT, PT, 0x8, 0x80 ;  /* 0x000000000080781c */ /* 0x000fe40003fce170 */
[----:B------:R-:W-:Y:S01]  /*0870*/  PLOP3.LUT P3, PT, PT, PT, PT, 0x8, 0x80 ;  /* 0x000000000080781c */ /* 0x000fe20003f6e170 */
[----:B------:R-:W-:-:S12]  /*0880*/  BRA `(.L_x_9) ;  /* 0x0000000000107947 */ /* 0x000fd80003800000 */
.L_x_10:
[----:B------:R-:W-:Y:S02]  /*0890*/  PLOP3.LUT P6, PT, PT, PT, PT, 0x8, 0x80 ;  /* 0x000000000080781c */ /* 0x000fe40003fce170 */
[----:B------:R-:W-:Y:S02]  /*08a0*/  PLOP3.LUT P5, PT, PT, PT, PT, 0x80, 0x8 ;  /* 0x000000000008781c */ /* 0x000fe40003faf070 */
[----:B------:R-:W-:Y:S02]  /*08b0*/  PLOP3.LUT P4, PT, PT, PT, PT, 0x8, 0x80 ;  /* 0x000000000080781c */ /* 0x000fe40003f8e170 */
[----:B------:R-:W-:-:S13]  /*08c0*/  PLOP3.LUT P3, PT, PT, PT, PT, 0x80, 0x8 ;  /* 0x000000000008781c */ /* 0x000fda0003f6f070 */
.L_x_9:
[----:B------:R-:W-:Y:S05]  /*08d0*/  BSYNC.RECONVERGENT B0 ;  /* 0x0000000000007941 */ /* 0x000fea0003800200 */
.L_x_7:
[----:B------:R-:W1:Y:S01]  /*08e0*/  SHFL.IDX PT, R2, R4, RZ, 0x1f ;  /* 0x00001fff04027589 */ /* 0x000e6200000e0000 */
[----:B------:R-:W-:Y:S02]  /*08f0*/  ISETP.NE.AND P1, PT, R3, 0x3, PT ;  /* 0x000000030300780c */ /* 0x000fe40003f25270 */
[----:B------:R-:W-:Y:S02]  /*0900*/  PLOP3.LUT P0, PT, P0, PT, UP1, 0xae, 0xea ;  /* 0x0000000000ea781c */ /* 0x000fe4000070f51e */
[----:B-1----:R-:W-:-:S13]  /*0910*/  ISETP.NE.AND P2, PT, R2, RZ, PT ;  /* 0x000000ff0200720c */ /* 0x002fda0003f45270 */
[----:B------:R-:W-:Y:S05]  /*0920*/  @P2 BRA `(.L_x_11) ;  /* 0x0000000000382947 */ /* 0x000fea0003800000 */
[----:B------:R-:W1:Y:S01]  /*0930*/  S2UR UR5, SR_CgaCtaId ;  /* 0x00000000000579c3 */ /* 0x000e620000008800 */
[----:B------:R-:W-:Y:S01]  /*0940*/  UMOV UR6, 0x400 ;  /* 0x0000040000067882 */ /* 0x000fe20000000000 */
[----:B------:R-:W-:Y:S01]  /*0950*/  UMOV UR4, 0x1 ;  /* 0x0000000100047882 */ /* 0x000fe20000000000 */
[----:B------:R-:W-:Y:S01]  /*0960*/  ELECT P2, URZ, PT ;  /* 0x0000000000ff782f */ /* 0x000fe20003840000 */
[----:B-1----:R-:W-:Y:S02]  /*0970*/  ULEA UR5, UR5, UR6, 0x18 ;  /* 0x0000000605057291 */ /* 0x002fe4000f8ec0ff */
[----:B------:R-:W-:-:S04]  /*0980*/  UIADD3 UR6, UPT, UPT, -UR4, 0x100000, URZ ;  /* 0x0010000004067890 */ /* 0x000fc8000fffe1ff */
[----:B------:R-:W-:Y:S02]  /*0990*/  USHF.L.U32 UR7, UR6, 0xb, URZ ;  /* 0x0000000b06077899 */ /* 0x000fe400080006ff */
[----:B------:R-:W-:Y:S01]  /*09a0*/  USHF.L.U32 UR6, UR6, 0x1, URZ ;  /* 0x0000000106067899 */ /* 0x000fe200080006ff */
[----:B------:R-:W1:Y:S11]  /*09b0*/  FENCE.VIEW.ASYNC.S ;  /* 0x00000000000073c6 */ /* 0x000e760000000000 */
[----:B-1----:R1:W2:Y:S01]  /*09c0*/  SYNCS.EXCH.64 URZ, [UR5+0x58000], UR6 ;  /* 0x0580000605ff75b2 */ /* 0x0022a20008000100 */
[----:B------:R1:W3:Y:S01]  /*09d0*/  SYNCS.EXCH.64 URZ, [UR5+0x58010], UR6 ;  /* 0x0580100605ff75b2 */ /* 0x0002e20008000100 */
[----:B------:R1:W4:Y:S01]  /*09e0*/  SYNCS.EXCH.64 URZ, [UR5+0x58008], UR6 ;  /* 0x0580080605ff75b2 */ /* 0x0003220008000100 */
[----:B------:R1:W1:Y:S01]  /*09f0*/  SYNCS.EXCH.64 URZ, [UR5+0x58018], UR6 ;  /* 0x0580180605ff75b2 */ /* 0x0002620008000100 */
[----:B------:R-:W-:Y:S01]  /*0a00*/  NOP ;  /* 0x0000000000007918 */ /* 0x000fe20000000000 */
.L_x_11:
[----:B------:R-:W-:Y:S01]  /*0a10*/  NOP ;  /* 0x0000000000007918 */ /* 0x000fe20000000000 */
[----:B------:R-:W-:Y:S05]  /*0a20*/  @!P1 BRA `(.L_x_12) ;  /* 0x0000000000289947 */ /* 0x000fea0003800000 */
[----:B------:R-:W-:Y:S01]  /*0a30*/  ISETP.NE.AND P1, PT, R3, 0x4, PT ;  /* 0x000000040300780c */ /* 0x000fe20003f25270 */
[----:B------:R-:W-:Y:S02]  /*0a40*/  UPLOP3.LUT UP3, UPT, UPT, UPT, UPT, 0x80, 0x8 ;  /* 0x000000000008789c */ /* 0x000fe40003f6f070 */
[----:B------:R-:W-:Y:S02]  /*0a50*/  UPLOP3.LUT UP2, UPT, UPT, UPT, UPT, 0x40, 0x4 ;  /* 0x000000000004789c */ /* 0x000fe40003f4e870 */
[----:B------:R-:W-:Y:S02]  /*0a60*/  UPLOP3.LUT UP1, UPT, UPT, UPT, UPT, 0x80, 0x8 ;  /* 0x000000000008789c */ /* 0x000fe40003f2f070 */
[----:B------:R-:W-:-:S06]  /*0a70*/  UPLOP3.LUT UP0, UPT, UPT, UPT, UPT, 0x80, 0x8 ;  /* 0x000000000008789c */ /* 0x000fcc0003f0f070 */
[----:B------:R-:W-:Y:S05]  /*0a80*/  @P1 BRA `(.L_x_13) ;  /* 0x0000000000201947 */ /* 0x000fea0003800000 */
[----:B------:R-:W-:Y:S02]  /*0a90*/  UPLOP3.LUT UP2, UPT, UPT, UPT, UPT, 0x40, 0x4 ;  /* 0x000000000004789c */ /* 0x000fe40003f4e870 */
[----:B------:R-:W-:Y:S02]  /*0aa0*/  UPLOP3.LUT UP3, UPT, UPT, UPT, UPT, 0x40, 0x4 ;  /* 0x000000000004789c */ /* 0x000fe40003f6e870 */
[----:B------:R-:W-:Y:S01]  /*0ab0*/  UPLOP3.LUT UP0, UPT, UPT, UPT, UPT, 0x40, 0x4 ;  /* 0x000000000004789c */ /* 0x000fe20003f0e870 */
[----:B------:R-:W-:Y:S05]  /*0ac0*/  BRA `(.L_x_13) ;  /* 0x0000000000107947 */ /* 0x000fea0003800000 */
.L_x_12:
[----:B------:R-:W-:Y:S02]  /*0ad0*/  UPLOP3.LUT UP3, UPT, UPT, UPT, UPT, 0x40, 0x4 ;  /* 0x000000000004789c */ /* 0x000fe40003f6e870 */
[----:B------:R-:W-:Y:S02]  /*0ae0*/  UPLOP3.LUT UP2, UPT, UPT, UPT, UPT, 0x80, 0x8 ;  /* 0x000000000008789c */ /* 0x000fe40003f4f070 */
[----:B------:R-:W-:Y:S02]  /*0af0*/  UPLOP3.LUT UP1, UPT, UPT, UPT, UPT, 0x40, 0x4 ;  /* 0x000000000004789c */ /* 0x000fe40003f2e870 */
[----:B------:R-:W-:Y:S02]  /*0b00*/  UPLOP3.LUT UP0, UPT, UPT, UPT, UPT, 0x80, 0x8 ;  /* 0x000000000008789c */ /* 0x000fe40003f0f070 */
.L_x_13:
[----:B------:R-:W5:Y:S02]  /*0b10*/  SHFL.IDX PT, R2, R4, RZ, 0x1f ;  /* 0x00001fff04027589 */ /* 0x000f6400000e0000 */
[----:B-----5:R-:W-:-:S13]  /*0b20*/  ISETP.NE.AND P1, PT, R2, RZ, PT ;  /* 0x000000ff0200720c */ /* 0x020fda0003f25270 */
[----:B------:R-:W-:Y:S05]  /*0b30*/  @P1 BRA `(.L_x_14) ;  /* 0x0000000000401947 */ /* 0x000fea0003800000 */
[----:B-1----:R-:W1:Y:S01]  /*0b40*/  S2UR UR5, SR_CgaCtaId ;  /* 0x00000000000579c3 */ /* 0x002e620000008800 */
        /* <DEDUP_REMOVED lines=8> */
[----:B-1----:R1:W1:Y:S01]  /*0bd0*/  SYNCS.EXCH.64 URZ, [UR5+0x58020], UR6 ;  /* 0x0580200605ff75b2 */ /* 0x0022620008000100 */
[----:B------:R1:W1:Y:S01]  /*0be0*/  SYNCS.EXCH.64 URZ, [UR5+0x58038], UR6 ;  /* 0x0580380605ff75b2 */ /* 0x0002620008000100 */
[----:B------:R1:W1:Y:S01]  /*0bf0*/  SYNCS.EXCH.64 URZ, [UR5+0x58028], UR6 ;  /* 0x0580280605ff75b2 */ /* 0x0002620008000100 */
[----:B------:R1:W1:Y:S01]  /*0c00*/  SYNCS.EXCH.64 URZ, [UR5+0x58040], UR6 ;  /* 0x0580400605ff75b2 */ /* 0x0002620008000100 */
[----:B------:R1:W1:Y:S01]  /*0c10*/  SYNCS.EXCH.64 URZ, [UR5+0x58030], UR6 ;  /* 0x0580300605ff75b2 */ /* 0x0002620008000100 */
[----:B------:R1:W1:Y:S01]  /*0c20*/  SYNCS.EXCH.64 URZ, [UR5+0x58048], UR6 ;  /* 0x0580480605ff75b2 */ /* 0x0002620008000100 */
[----:B------:R-:W-:Y:S01]  /*0c30*/  NOP ;  /* 0x0000000000007918 */ /* 0x000fe20000000000 */
.L_x_14:
[----:B------:R-:W5:Y:S01]  /*0c40*/  SHFL.IDX PT, R2, R4, RZ, 0x1f ;  /* 0x00001fff04027589 */ /* 0x000f6200000e0000 */
[----:B------:R-:W-:Y:S01]  /*0c50*/  NOP ;  /* 0x0000000000007918 */ /* 0x000fe20000000000 */
[----:B-----5:R-:W-:-:S13]  /*0c60*/  ISETP.NE.AND P1, PT, R2, RZ, PT ;  /* 0x000000ff0200720c */ /* 0x020fda0003f25270 */
[----:B------:R-:W-:Y:S05]  /*0c70*/  @P1 BRA `(.L_x_15) ;  /* 0x0000000000401947 */ /* 0x000fea0003800000 */
[----:B-1----:R-:W1:Y:S01]  /*0c80*/  S2UR UR6, SR_CgaCtaId ;  /* 0x00000000000679c3 */ /* 0x002e620000008800 */
[----:B------:R-:W-:Y:S01]  /*0c90*/  UMOV UR7, 0x400 ;  /* 0x0000040000077882 */ /* 0x000fe20000000000 */
[----:B------:R-:W-:Y:S01]  /*0ca0*/  UMOV UR5, 0x1 ;  /* 0x0000000100057882 */ /* 0x000fe20000000000 */
[----:B------:R-:W-:Y:S01]  /*0cb0*/  UMOV UR4, 0x80 ;  /* 0x0000008000047882 */ /* 0x000fe20000000000 */
[----:B------:R-:W-:-:S04]  /*0cc0*/  UIADD3 UR8, UPT, UPT, -UR5, 0x100000, URZ ;  /* 0x0010000005087890 */ /* 0x000fc8000fffe1ff */
[----:B------:R-:W-:Y:S02]  /*0cd0*/  USHF.L.U32 UR9, UR8, 0xb, URZ ;  /* 0x0000000b08097899 */ /* 0x000fe400080006ff */
[----:B------:R-:W-:Y:S02]  /*0ce0*/  USHF.L.U32 UR8, UR8, 0x1, URZ ;  /* 0x0000000108087899 */ /* 0x000fe400080006ff */
[----:B------:R-:W-:-:S04]  /*0cf0*/  UIADD3 UR4, UPT, UPT, -UR4, 0x100000, URZ ;  /* 0x0010000004047890 */ /* 0x000fc8000fffe1ff */
[----:B------:R-:W-:Y:S02]  /*0d00*/  USHF.L.U32 UR5, UR4, 0xb, URZ ;  /* 0x0000000b04057899 */ /* 0x000fe400080006ff */
[----:B------:R-:W-:Y:S01]  /*0d10*/  USHF.L.U32 UR4, UR4, 0x1, URZ ;  /* 0x0000000104047899 */ /* 0x000fe200080006ff */
[----:B------:R-:W-:Y:S01]  /*0d20*/  ELECT P1, URZ, PT ;  /* 0x0000000000ff782f */ /* 0x000fe20003820000 */
[----:B-1----:R-:W-:Y:S01]  /*0d30*/  ULEA UR6, UR6, UR7, 0x18 ;  /* 0x0000000706067291 */ /* 0x002fe2000f8ec0ff */
[----:B------:R-:W1:Y:S11]  /*0d40*/  FENCE.VIEW.ASYNC.S ;  /* 0x00000000000073c6 */ /* 0x000e760000000000 */
[----:B-1----:R1:W1:Y:S01]  /*0d50*/  SYNCS.EXCH.64 URZ, [UR6+0x58050], UR8 ;  /* 0x0580500806ff75b2 */ /* 0x0022620008000100 */
[----:B------:R1:W1:Y:S01]  /*0d60*/  SYNCS.EXCH.64 URZ, [UR6+0x58058], UR4 ;  /* 0x0580580406ff75b2 */ /* 0x0002620008000100 */
[----:B------:R-:W-:Y:S01]  /*0d70*/  NOP ;  /* 0x0000000000007918 */ /* 0x000fe20000000000 */
.L_x_15:
[----:B------:R-:W5:Y:S01]  /*0d80*/  SHFL.IDX PT, R2, R4, RZ, 0x1f ;  /* 0x00001fff04027589 */ /* 0x000f6200000e0000 */
[----:B-1----:R-:W-:Y:S01]  /*0d90*/  UP2UR UR5, UPR, URZ, 0x1 ;  /* 0x00000001ff057883 */ /* 0x002fe20008000000 */
[----:B------:R-:W-:Y:S01]  /*0da0*/  ISETP.NE.AND P2, PT, R3, 0x2, PT ;  /* 0x000000020300780c */ /* 0x000fe20003f45270 */
[----:B------:R-:W-:Y:S01]  /*0db0*/  UISETP.NE.AND UP0, UPT, UR57, URZ, UPT ;  /* 0x000000ff3900728c */ /* 0x000fe2000bf05270 */
[----:B------:R-:W-:Y:S01]  /*0dc0*/  NOP ;  /* 0x0000000000007918 */ /* 0x000fe20000000000 */
[----:B------:R-:W-:Y:S02]  /*0dd0*/  USEL UR7, URZ, 0x2, !UP4 ;  /* 0x00000002ff077887 */ /* 0x000fe4000e000000 */
[----:B------:R-:W-:Y:S02]  /*0de0*/  USEL UR4, URZ, 0x2, !UP0 ;  /* 0x00000002ff047887 */ /* 0x000fe4000c000000 */
[----:B------:R-:W-:Y:S02]  /*0df0*/  UISETP.NE.AND UP0, UPT, UR5, URZ, UPT ;  /* 0x000000ff0500728c */ /* 0x000fe4000bf05270 */
[----:B------:R-:W-:-:S02]  /*0e00*/  USEL UR4, UR4, 0x1, !UP5 ;  /* 0x0000000104047887 */ /* 0x000fc4000e800000 */
[----:B------:R-:W-:Y:S01]  /*0e10*/  USEL UR7, UR7, 0x1, !UP5 ;  /* 0x0000000107077887 */ /* 0x000fe2000e800000 */
[----:B-----5:R-:W-:-:S13]  /*0e20*/  ISETP.NE.AND P1, PT, R2, RZ, PT ;  /* 0x000000ff0200720c */ /* 0x020fda0003f25270 */
[----:B------:R-:W-:Y:S05]  /*0e30*/  @P1 BRA `(.L_x_16) ;  /* 0x0000000000401947 */ /* 0x000fea0003800000 */
[----:B------:R-:W1:Y:S01]  /*0e40*/  S2UR UR8, SR_CgaCtaId ;  /* 0x00000000000879c3 */ /* 0x000e620000008800 */
        /* <DEDUP_REMOVED lines=15> */
.L_x_16:
[----:B------:R-:W-:Y:S01]  /*0f40*/  NOP ;  /* 0x0000000000007918 */ /* 0x000fe20000000000 */
[----:B------:R-:W-:Y:S05]  /*0f50*/  @!P2 BRA `(.L_x_17) ;  /* 0x000000000024a947 */ /* 0x000fea0003800000 */
[----:B------:R-:W-:Y:S01]  /*0f60*/  ISETP.NE.AND P1, PT, R3, RZ, PT ;  /* 0x000000ff0300720c */ /* 0x000fe20003f25270 */
[----:B------:R-:W-:Y:S02]  /*0f70*/  UP2UR UR5, UPR, URZ, 0x1 ;  /* 0x00000001ff057883 */ /* 0x000fe40008000000 */
[----:B------:R-:W-:Y:S01]  /*0f80*/  UPLOP3.LUT UP0, UPT, UPT, UPT, UPT, 0x80, 0x8 ;  /* 0x000000000008789c */ /* 0x000fe20003f0f070 */
[----:B------:R-:W-:-:S03]  /*0f90*/  UMOV UR6, URZ ;  /* 0x000000ff00067c82 */ /* 0x000fc60008000000 */
[----:B------:R-:W-:Y:S02]  /*0fa0*/  UP2UR UR40, UPR, URZ, 0x1 ;  /* 0x00000001ff287883 */ /* 0x000fe40008000000 */
[----:B------:R-:W-:-:S04]  /*0fb0*/  UISETP.NE.AND UP0, UPT, UR5, URZ, UPT ;  /* 0x000000ff0500728c */ /* 0x000fc8000bf05270 */
[----:B------:R-:W-:Y:S07]  /*0fc0*/  @P1 BRA `(.L_x_18) ;  /* 0x00000000001c1947 */ /* 0x000fee0003800000 */
[----:B------:R-:W-:Y:S01]  /*0fd0*/  UMOV UR6, 0x1 ;  /* 0x0000000100067882 */ /* 0x000fe20000000000 */
[----:B------:R-:W-:Y:S05]  /*0fe0*/  BRA `(.L_x_18) ;  /* 0x0000000000147947 */ /* 0x000fea0003800000 */
.L_x_17:
[----:B------:R-:W-:Y:S02]  /*0ff0*/  UP2UR UR5, UPR, URZ, 0x1 ;  /* 0x00000001ff057883 */ /* 0x000fe40008000000 */
[----:B------:R-:W-:Y:S01]  /*1000*/  UPLOP3.LUT UP0, UPT, UPT, UPT, UPT, 0x40, 0x4 ;  /* 0x000000000004789c */ /* 0x000fe20003f0e870 */
[----:B------:R-:W-:-:S03]  /*1010*/  UMOV UR6, 0x2 ;  /* 0x0000000200067882 */ /* 0x000fc60000000000 */
[----:B------:R-:W-:Y:S02]  /*1020*/  UP2UR UR40, UPR, URZ, 0x1 ;  /* 0x00000001ff287883 */ /* 0x000fe40008000000 */
[----:B------:R-:W-:Y:S02]  /*1030*/  UISETP.NE.AND UP0, UPT, UR5, URZ, UPT ;  /* 0x000000ff0500728c */ /* 0x000fe4000bf05270 */
.L_x_18:
[----:B------:R-:W5:Y:S02]  /*1040*/  SHFL.IDX PT, R2, R4, RZ, 0x1f ;  /* 0x00001fff04027589 */ /* 0x000f6400000e0000 */
[----:B-----5:R-:W-:-:S13]  /*1050*/  ISETP.NE.AND P1, PT, R2, RZ, PT ;  /* 0x000000ff0200720c */ /* 0x020fda0003f25270 */
[----:B------:R-:W-:Y:S05]  /*1060*/  @P1 BRA `(.L_x_19) ;  /* 0x0000000000301947 */ /* 0x000fea0003800000 */
[----:B-1----:R-:W1:Y:S01]  /*1070*/  S2UR UR8, SR_CgaCtaId ;  /* 0x00000000000879c3 */ /* 0x002e620000008800 */
[----:B------:R-:W-:Y:S01]  /*1080*/  UMOV UR9, 0x400 ;  /* 0x0000040000097882 */ /* 0x000fe20000000000 */
[----:B------:R-:W-:Y:S01]  /*1090*/  UMOV UR5, 0x80 ;  /* 0x0000008000057882 */ /* 0x000fe20000000000 */
[----:B------:R-:W-:Y:S01]  /*10a0*/  ELECT P1, URZ, PT ;  /* 0x0000000000ff782f */ /* 0x000fe20003820000 */
[----:B------:R-:W-:-:S04]  /*10b0*/  UIADD3 UR10, UPT, UPT, -UR5, 0x100000, URZ ;  /* 0x00100000050a7890 */ /* 0x000fc8000fffe1ff */
[----:B------:R-:W-:Y:S02]  /*10c0*/  USHF.L.U32 UR11, UR10, 0xb, URZ ;  /* 0x0000000b0a0b7899 */ /* 0x000fe400080006ff */
[----:B------:R-:W-:Y:S02]  /*10d0*/  USHF.L.U32 UR10, UR10, 0x1, URZ ;  /* 0x000000010a0a7899 */ /* 0x000fe400080006ff */
[----:B-1----:R-:W-:Y:S01]  /*10e0*/  ULEA UR8, UR8, UR9, 0x18 ;  /* 0x0000000908087291 */ /* 0x002fe2000f8ec0ff */
[----:B------:R-:W1:Y:S11]  /*10f0*/  FENCE.VIEW.ASYNC.S ;  /* 0x00000000000073c6 */ /* 0x000e760000000000 */
[----:B-1----:R1:W1:Y:S01]  /*1100*/  SYNCS.EXCH.64 URZ, [UR8+0x58070], UR10 ;  /* 0x0580700a08ff75b2 */ /* 0x0022620008000100 */
[----:B------:R1:W1:Y:S01]  /*1110*/  SYNCS.EXCH.64 URZ, [UR8+0x58078], UR10 ;  /* 0x0580780a08ff75b2 */ /* 0x0002620008000100 */
[----:B------:R-:W-:Y:S01]  /*1120*/  NOP ;  /* 0x0000000000007918 */ /* 0x000fe20000000000 */
.L_x_19:
[----:B------:R-:W-:Y:S01]  /*1130*/  NOP ;  /* 0x0000000000007918 */ /* 0x000fe20000000000 */
[----:B------:R-:W-:Y:S05]  /*1140*/  @!P2 BRA `(.L_x_20) ;  /* 0x000000000024a947 */ /* 0x000fea0003800000 */
[----:B------:R-:W-:Y:S01]  /*1150*/  ISETP.NE.AND P1, PT, R3, 0x1, PT ;  /* 0x000000010300780c */ /* 0x000fe20003f25270 */
[----:B-1----:R-:W-:Y:S02]  /*1160*/  UP2UR UR8, UPR, URZ, 0x1 ;  /* 0x00000001ff087883 */ /* 0x002fe40008000000 */
[----:B------:R-:W-:Y:S01]  /*1170*/  UPLOP3.LUT UP0, UPT, UPT, UPT, UPT, 0x80, 0x8 ;  /* 0x000000000008789c */ /* 0x000fe20003f0f070 */
[----:B------:R-:W-:-:S03]  /*1180*/  UMOV UR5, URZ ;  /* 0x000000ff00057c82 */ /* 0x000fc60008000000 */
[----:B------:R-:W-:Y:S02]  /*1190*/  UP2UR UR38, UPR, URZ, 0x1 ;  /* 0x00000001ff267883 */ /* 0x000fe40008000000 */
[----:B------:R-:W-:-:S04]  /*11a0*/  UISETP.NE.AND UP0, UPT, UR8, URZ, UPT ;  /* 0x000000ff0800728c */ /* 0x000fc8000bf05270 */
[----:B------:R-:W-:Y:S07]  /*11b0*/  @P1 BRA `(.L_x_21) ;  /* 0x00000000001c1947 */ /* 0x000fee0003800000 */
[----:B------:R-:W-:Y:S01]  /*11c0*/  UMOV UR5, 0x1 ;  /* 0x0000000100057882 */ /* 0x000fe20000000000 */
[----:B------:R-:W-:Y:S05]  /*11d0*/  BRA `(.L_x_21) ;  /* 0x0000000000147947 */ /* 0x000fea0003800000 */
.L_x_20:
[----:B-1----:R-:W-:Y:S02]  /*11e0*/  UP2UR UR8, UPR, URZ, 0x1 ;  /* 0x00000001ff087883 */ /* 0x002fe40008000000 */
[----:B------:R-:W-:Y:S01]  /*11f0*/  UPLOP3.LUT UP0, UPT, UPT, UPT, UPT, 0x40, 0x4 ;  /* 0x000000000004789c */ /* 0x000fe20003f0e870 */
[----:B------:R-:W-:-:S03]  /*1200*/  UMOV UR5, 0x2 ;  /* 0x0000000200057882 */ /* 0x000fc60000000000 */
[----:B------:R-:W-:Y:S02]  /*1210*/  UP2UR UR38, UPR, URZ, 0x1 ;  /* 0x00000001ff267883 */ /* 0x000fe40008000000 */
[----:B------:R-:W-:-:S11]  /*1220*/  UISETP.NE.AND UP0, UPT, UR8, URZ, UPT ;  /* 0x000000ff0800728c */ /* 0x000fd6000bf05270 */
.L_x_21:
[----:B------:R-:W1:Y:S01]  /*1230*/  SHFL.IDX PT, R2, R4, RZ, 0x1f ;  /* 0x00001fff04027589 */ /* 0x000e6200000e0000 */
[----:B------:R-:W-:Y:S02]  /*1240*/  USEL UR8, URZ, 0x1, !UP4 ;  /* 0x00000001ff087887 */ /* 0x000fe4000e000000 */
[----:B------:R-:W-:Y:S01]  /*1250*/  USEL UR13, URZ, 0x1, UP4 ;  /* 0x00000001ff0d7887 */ /* 0x000fe2000a000000 */
[----:B-1----:R-:W-:-:S13]  /*1260*/  ISETP.NE.AND P1, PT, R2, RZ, PT ;  /* 0x000000ff0200720c */ /* 0x002fda0003f25270 */
[----:B------:R-:W-:Y:S05]  /*1270*/  @P1 BRA `(.L_x_22) ;  /* 0x0000000000301947 */ /* 0x000fea0003800000 */
[----:B------:R-:W1:Y:S01]  /*1280*/  S2UR UR10, SR_CgaCtaId ;  /* 0x00000000000a79c3 */ /* 0x000e620000008800 */
        /* <DEDUP_REMOVED lines=11> */
.L_x_22:
[----:B------:R-:W5:Y:S01]  /*1340*/  SHFL.IDX PT, R2, R4, RZ, 0x1f ;  /* 0x00001fff04027589 */ /* 0x000f6200000e0000 */
[----:B------:R-:W-:Y:S01]  /*1350*/  NOP ;  /* 0x0000000000007918 */ /* 0x000fe20000000000 */
[----:B-----5:R-:W-:-:S13]  /*1360*/  ISETP.NE.AND P1, PT, R2, RZ, PT ;  /* 0x000000ff0200720c */ /* 0x020fda0003f25270 */
[----:B------:R-:W-:Y:S05]  /*1370*/  @P1 BRA `(.L_x_23) ;  /* 0x0000000000481947 */ /* 0x000fea0003800000 */
[----:B------:R-:W5:Y:S01]  /*1380*/  S2UR UR11, SR_CgaCtaId ;  /* 0x00000000000b79c3 */ /* 0x000f620000008800 */
[----:B------:R-:W-:Y:S01]  /*1390*/  UMOV UR12, 0x400 ;  /* 0x00000400000c7882 */ /* 0x000fe20000000000 */
[----:B-1----:R-:W-:Y:S01]  /*13a0*/  UMOV UR10, 0x1 ;  /* 0x00000001000a7882 */ /* 0x002fe20000000000 */
        /* <DEDUP_REMOVED lines=8> */
[----:B-----5:R-:W-:Y:S01]  /*1430*/  ULEA UR11, UR11, UR12, 0x18 ;  /* 0x0000000c0b0b7291 */ /* 0x020fe2000f8ec0ff */
[----:B------:R-:W1:Y:S11]  /*1440*/  FENCE.VIEW.ASYNC.S ;  /* 0x00000000000073c6 */ /* 0x000e760000000000 */
[----:B-1----:R1:W1:Y:S01]  /*1450*/  SYNCS.EXCH.64 URZ, [UR11+0x58090], UR14 ;  /* 0x0580900e0bff75b2 */ /* 0x0022620008000100 */
[----:B------:R1:W1:Y:S01]  /*1460*/  SYNCS.EXCH.64 URZ, [UR11+0x580a0], UR16 ;  /* 0x0580a0100bff75b2 */ /* 0x0002620008000100 */
[----:B------:R1:W1:Y:S01]  /*1470*/  SYNCS.EXCH.64 URZ, [UR11+0x58098], UR14 ;  /* 0x0580980e0bff75b2 */ /* 0x0002620008000100 */
[----:B------:R1:W1:Y:S01]  /*1480*/  SYNCS.EXCH.64 URZ, [UR11+0x580a8], UR16 ;  /* 0x0580a8100bff75b2 */ /* 0x0002620008000100 */
[----:B------:R-:W-:Y:S01]  /*1490*/  NOP ;  /* 0x0000000000007918 */ /* 0x000fe20000000000 */
.L_x_23:
        /* <DEDUP_REMOVED lines=19> */
[----:B------:R1:W1:Y:S01]  /*15d0*/  SYNCS.EXCH.64 URZ, [UR11+0x580b8], UR14 ;  /* 0x0580b80e0bff75b2 */ /* 0x0002620008000100 */
[----:B------:R1:W1:Y:S01]  /*15e0*/  SYNCS.EXCH.64 URZ, [UR11+0x580c8], UR16 ;  /* 0x0580c8100bff75b2 */ /* 0x0002620008000100 */
[----:B------:R-:W-:Y:S01]  /*15f0*/  NOP ;  /* 0x0000000000007918 */ /* 0x000fe20000000000 */
.L_x_24:
[----:B------:R-:W5:Y:S01]  /*1600*/  SHFL.IDX PT, R4, R4, RZ, 0x1f ;  /* 0x00001fff04047589 */ /* 0x000f6200000e0000 */
[----:B------:R-:W1:Y:S01]  /*1610*/  S2UR UR9, SR_CTAID.X ;  /* 0x00000000000979c3 */ /* 0x000e620000002500 */
[----:B------:R-:W-:Y:S01]  /*1620*/  NOP ;  /* 0x0000000000007918 */ /* 0x000fe20000000000 */
[----:B-----5:R-:W-:-:S13]  /*1630*/  ISETP.NE.AND P1, PT, R4, RZ, PT ;  /* 0x000000ff0400720c */ /* 0x020fda0003f25270 */
[----:B-1----:R-:W-:Y:S05]  /*1640*/  @P1 BRA `(.L_x_25) ;  /* 0x0000000000301947 */ /* 0x002fea0003800000 */
        /* <DEDUP_REMOVED lines=12> */
.L_x_25:
[----:B------:R-:W-:Y:S01]  /*1710*/  ISETP.GT.AND P1, PT, R3, 0x3, PT ;  /* 0x000000030300780c */ /* 0x000fe20003f24270 */
[----:B------:R-:W-:Y:S01]  /*1720*/  NOP ;  /* 0x0000000000007918 */ /* 0x000fe20000000000 */
[----:B------:R-:W-:Y:S01]  /*1730*/  MOV R2, UR13 ;  /* 0x0000000d00027c02 */ /* 0x000fe20008000f00 */
[----:B------:R-:W-:Y:S01]  /*1740*/  UMOV UR39, UR9 ;  /* 0x0000000900277c82 */ /* 0x000fe20008000000 */
[----:B-1234-:R-:W-:Y:S09]  /*1750*/  BAR.SYNC.DEFER_BLOCKING 0x0 ;  /* 0x0000000000007b1d */ /* 0x01eff20000010000 */
[----:B------:R-:W-:Y:S05]  /*1760*/  @P1 BRA `(.L_x_26) ;  /* 0x000001e800941947 */ /* 0x000fea0003800000 */
[----:B------:R-:W-:-:S13]  /*1770*/  ISETP.GE.U32.AND P0, PT, R3, 0x2, PT ;  /* 0x000000020300780c */ /* 0x000fda0003f06070 */
[----:B------:R-:W-:Y:S05]  /*1780*/  @!P0 BRA `(.L_x_27) ;  /* 0x0000018400a48947 */ /* 0x000fea0003800000 */
[----:B------:R-:W-:Y:S05]  /*1790*/  @!P2 BRA `(.L_x_28) ;  /* 0x000000480028a947 */ /* 0x000fea0003800000 */
[----:B------:R-:W-:-:S08]  /*17a0*/  NOP ;  /* 0x0000000000007918 */ /* 0x000fd00000000000 */
[----:B------:R-:W1:-:S00]  /*17b0*/  USETMAXREG.DEALLOC.CTAPOOL 0x20 ;  /* 0x00000020000079c8 */ /* 0x000e4000080e0500 */
[----:B-1----:R-:W1:Y:S02]  /*17c0*/  LDC R0, c[0x0][0x900] ;  /* 0x00024000ff007b82 */ /* 0x002e640000000800 */
[----:B-1----:R-:W-:-:S13]  /*17d0*/  ISETP.LE.AND P0, PT, R0, UR39, PT ;  /* 0x0000002700007c0c */ /* 0x002fda000bf03270 */
[----:B------:R-:W-:Y:S05]  /*17e0*/  @P0 EXIT ;  /* 0x000000000000094d */ /* 0x000fea0003800000 */
[----:B------:R-:W-:Y:S02]  /*17f0*/  HFMA2 R6, -RZ, RZ, 0, 5.9604644775390625e-08 ;  /* 0x00000001ff067431 */ /* 0x000fe400000001ff */
[----:B------:R-:W-:Y:S01]  /*1800*/  IMAD.MOV.U32 R8, RZ, RZ, 0x1 ;  /* 0x00000001ff087424 */ /* 0x000fe200078e00ff */
[----:B------:R-:W-:Y:S01]  /*1810*/  PRMT R7, RZ, 0x7610, R7 ;  /* 0x00007610ff077816 */ /* 0x000fe20000000007 */
[----:B------:R-:W-:Y:S01]  /*1820*/  IMAD.MOV.U32 R5, RZ, RZ, 0x1 ;  /* 0x00000001ff057424 */ /* 0x000fe200078e00ff */
[----:B------:R-:W-:Y:S01]  /*1830*/  MOV R3, RZ ;  /* 0x000000ff00037202 */ /* 0x000fe20000000f00 */
[----:B------:R-:W-:Y:S01]  /*1840*/  IMAD.MOV.U32 R4, RZ, RZ, RZ ;  /* 0x000000ffff047224 */ /* 0x000fe200078e00ff */
[----:B------:R-:W-:Y:S02]  /*1850*/  ULOP3.LUT UR24, UR4, 0x1, URZ, 0xc0, !UPT ;  /* 0x0000000104187892 */ /* 0x000fe4000f8ec0ff */
[----:B------:R-:W-:Y:S01]  /*1860*/  ULOP3.LUT UR23, UR7, 0x1, URZ, 0xc0, !UPT ;  /* 0x0000000107177892 */ /* 0x000fe2000f8ec0ff */
[----:B------:R-:W-:Y:S01]  /*1870*/  UMOV UR29, UR9 ;  /* 0x00000009001d7c82 */ /* 0x000fe20008000000 */
[----:B------:R-:W-:-:S10]  /*1880*/  UMOV UR6, URZ ;  /* 0x000000ff00067c82 */ /* 0x000fd40008000000 */
.L_x_89:
[----:B------:R-:W1:Y:S01]  /*1890*/  LDCU.64 UR4, c[0x0][0x908] ;  /* 0x00012100ff0477ac */ /* 0x000e620008000a00 */
[----:B--2---:R-:W2:Y:S01]  /*18a0*/  LDCU UR7, c[0x0][0x904] ;  /* 0x00012080ff0777ac */ /* 0x004ea20008000800 */
[----:B-1----:R-:W-:Y:S01]  /*18b0*/  UIMAD.WIDE.U32 UR8, UR29, UR4, URZ ;  /* 0x000000041d0872a5 */ /* 0x002fe2000f8e00ff */
[----:B------:R-:W1:Y:S01]  /*18c0*/  LDCU UR4, c[0x0][0x380] ;  /* 0x00007000ff0477ac */ /* 0x000e620008000800 */
[----:B--2---:R-:W-:-:S05]  /*18d0*/  UISETP.NE.AND UP0, UPT, UR7, 0x1, UPT ;  /* 0x000000010700788c */ /* 0x004fca000bf05270 */
[----:B------:R-:W-:Y:S02]  /*18e0*/  UMOV UR8, UR9 ;  /* 0x0000000900087c82 */ /* 0x000fe40008000000 */
[----:B------:R-:W-:-:S04]  /*18f0*/  USHF.R.U32.HI UR5, URZ, UR5, UR8 ;  /* 0x00000005ff057299 */ /* 0x000fc80008011608 */
[----:B------:R-:W-:-:S04]  /*1900*/  USEL UR5, UR29, UR5, !UP0 ;  /* 0x000000051d057287 */ /* 0x000fc8000c000000 */
[----:B------:R-:W-:-:S04]  /*1910*/  UIADD3 UR5, UPT, UPT, -UR5, URZ, URZ ;  /* 0x000000ff05057290 */ /* 0x000fc8000fffe1ff */
[----:B------:R-:W-:-:S04]  /*1920*/  UIMAD UR7, UR7, UR5, UR29 ;  /* 0x00000005070772a4 */ /* 0x000fc8000f8e021d */
[----:B------:R-:W-:-:S04]  /*1930*/  USHF.L.U32 UR7, UR7, 0x8, URZ ;  /* 0x0000000807077899 */ /* 0x000fc800080006ff */
[----:B-1----:R-:W-:-:S09]  /*1940*/  UISETP.GE.AND UP0, UPT, UR7, UR4, UPT ;  /* 0x000000040700728c */ /* 0x002fd2000bf06270 */
[----:B------:R-:W-:Y:S05]  /*1950*/  BRA.U UP0, `(.L_x_29) ;  /* 0x0000004500a07547 */ /* 0x000fea000b800000 */
[----:B------:R-:W-:-:S13]  /*1960*/  LOP3.LUT P0, RZ, R7, 0xff, RZ, 0xc0, !PT ;  /* 0x000000ff07ff7812 */ /* 0x000fda000780c0ff */
[----:B------:R-:W-:Y:S05]  /*1970*/  @P0 BRA `(.L_x_30) ;  /* 0x0000000000940947 */ /* 0x000fea0003800000 */
[----:B------:R-:W1:Y:S01]  /*1980*/  S2UR UR5, SR_CgaCtaId ;  /* 0x00000000000579c3 */ /* 0x000e620000008800 */
[----:B------:R-:W-:Y:S01]  /*1990*/  UMOV UR8, 0x40 ;  /* 0x0000004000087882 */ /* 0x000fe20000000000 */
[----:B------:R-:W-:Y:S01]  /*19a0*/  NOP ;  /* 0x0000000000007918 */ /* 0x000fe20000000000 */
[----:B------:R-:W-:Y:S01]  /*19b0*/  UMOV UR4, 0x400 ;  /* 0x0000040000047882 */ /* 0x000fe20000000000 */
[----:B-1----:R-:W-:Y:S02]  /*19c0*/  ULEA UR8, UR5, UR8, 0x18 ;  /* 0x0000000805087291 */ /* 0x002fe4000f8ec0ff */
[----:B------:R-:W-:-:S07]  /*19d0*/  ULEA UR5, UR5, UR4, 0x18 ;  /* 0x0000000405057291 */ /* 0x000fce000f8ec0ff */
[----:B------:R-:W1:Y:S02]  /*19e0*/  LDS.U8 R0, [UR8+0x1c] ;  /* 0x00001c08ff007984 */ /* 0x000e640008000000 */
[----:B-1----:R-:W-:-:S13]  /*19f0*/  ISETP.NE.AND P0, PT, R0, RZ, PT ;  /* 0x000000ff0000720c */ /* 0x002fda0003f05270 */
[----:B------:R-:W-:Y:S05]  /*1a00*/  @P0 BRA `(.L_x_31) ;  /* 0x0000000000580947 */ /* 0x000fea0003800000 */
[----:B------:R-:W-:-:S13]  /*1a10*/  ELECT P0, URZ, PT ;  /* 0x0000000000ff782f */ /* 0x000fda0003800000 */
[----:B------:R-:W-:Y:S05]  /*1a20*/  @!P0 BRA `(.L_x_32) ;  /* 0x0000000000608947 */ /* 0x000fea0003800000 */
[----:B------:R-:W-:Y:S01]  /*1a30*/  UMOV UR4, 0x10 ;  /* 0x0000001000047882 */ /* 0x000fe20000000000 */
[----:B------:R-:W-:Y:S01]  /*1a40*/  HFMA2 R0, -RZ, RZ, 0, 5.9604644775390625e-08 ;  /* 0x00000001ff007431 */ /* 0x000fe200000001ff */
[----:B------:R-:W-:-:S03]  /*1a50*/  MOV R2, 0xffff ;  /* 0x0000ffff00027802 */ /* 0x000fc60000000f00 */
[----:B------:R-:W-:Y:S04]  /*1a60*/  DEPBAR.LE SB1, 0x36 ;  /* 0x00009d800000791a */ /* 0x000fe80000000000 */
[----:B------:R-:W1:Y:S02]  /*1a70*/  UTCATOMSWS.FIND_AND_SET.ALIGN UP0, UR4, UR4 ;  /* 0x00000004000475e3 */ /* 0x000e640008000800 */
[----:B-1----:R-:W-:Y:S01]  /*1a80*/  MOV R7, UR4 ;  /* 0x0000000400077c02 */ /* 0x002fe20008000f00 */
[----:B------:R-:W-:Y:S06]  /*1a90*/  BRA.U UP0, `(.L_x_33) ;  /* 0x0000000100187547 */ /* 0x000fec000b800000 */
.L_x_34:
[----:B------:R-:W-:Y:S05]  /*1aa0*/  NANOSLEEP 0x64 ;  /* 0x000000640000795d */ /* 0x000fea0003800000 */
[----:B------:R-:W-:-:S05]  /*1ab0*/  UMOV UR4, 0x10 ;  /* 0x0000001000047882 */ /* 0x000fca0000000000 */
[----:B------:R-:W-:Y:S04]  /*1ac0*/  DEPBAR.LE SB1, 0x36 ;  /* 0x00009d800000791a */ /* 0x000fe80000000000 */
[----:B------:R-:W1:Y:S02]  /*1ad0*/  UTCATOMSWS.FIND_AND_SET.ALIGN UP0, UR4, UR4 ;  /* 0x00000004000475e3 */ /* 0x000e640008000800 */
[----:B-1----:R-:W-:Y:S01]  /*1ae0*/  MOV R7, UR4 ;  /* 0x0000000400077c02 */ /* 0x002fe20008000f00 */
[----:B------:R-:W-:Y:S05]  /*1af0*/  BRA.U !UP0, `(.L_x_34) ;  /* 0xfffffffd08e87547 */ /* 0x000fea000b83ffff */
.L_x_33:
[-C--:B------:R-:W-:Y:S02]  /*1b00*/  SHF.L.U32 R2, R2, R7.reuse, RZ ;  /* 0x0000000702027219 */ /* 0x080fe400000006ff */
[----:B------:R-:W-:Y:S01]  /*1b10*/  SHF.L.U32 R0, R0, R7, RZ ;  /* 0x0000000700007219 */ /* 0x000fe200000006ff */
[----:B------:R-:W-:Y:S02]  /*1b20*/  IMAD.SHL.U32 R7, R7, 0x20, RZ ;  /* 0x0000002007077824 */ /* 0x000fe400078e00ff */
[----:B------:R1:W-:Y:S04]  /*1b30*/  ATOMS.OR RZ, [UR8+0x14], R2 ;  /* 0x00001402ffff798c */ /* 0x0003e8000b000008 */
[----:B------:R1:W-:Y:S04]  /*1b40*/  ATOMS.OR RZ, [UR8+0x18], R0 ;  /* 0x00001800ffff798c */ /* 0x0003e8000b000008 */
[----:B------:R1:W-:Y:S01]  /*1b50*/  STS [UR5+0x580e0], R7 ;  /* 0x0580e007ff007988 */ /* 0x0003e20008000805 */
[----:B------:R-:W-:Y:S05]  /*1b60*/  BRA `(.L_x_32) ;  /* 0x0000000000107947 */ /* 0x000fea0003800000 */
.L_x_31:
[----:B------:R-:W-:Y:S02]  /*1b70*/  MOV R0, 0xffffffff ;  /* 0xffffffff00007802 */ /* 0x000fe40000000f00 */
[----:B------:R-:W-:-:S03]  /*1b80*/  MOV R10, 0x1bb0 ;  /* 0x00001bb0000a7802 */ /* 0x000fc60000000f00 */
[----:B------:R1:W-:Y:S04]  /*1b90*/  STS [UR5+0x580e0], R0 ;  /* 0x0580e000ff007988 */ /* 0x0003e80008000805 */
[----:B-1----:R-:W-:Y:S05]  /*1ba0*/  CALL.REL.NOINC `($__internal_1_$__cuda_sm10x_tcgen05_guardrail_trap_phase_invalid_during_alloc) ;  /* 0x00000254006c7944 */ /* 0x002fea0003c00000 */
.L_x_32:
[----:B------:R-:W-:Y:S05]  /*1bb0*/  WARPSYNC.ALL ;  /* 0x0000000000007948 */ /* 0x000fea0003800000 */
[----:B------:R-:W-:Y:S01]  /*1bc0*/  NOP ;  /* 0x0000000000007918 */ /* 0x000fe20000000000 */
.L_x_30:
[----:B------:R-:W2:Y:S01]  /*1bd0*/  LDCU UR8, c[0x0][0x384] ;  /* 0x00007080ff0877ac */ /* 0x000ea20008000800 */
[----:B-1----:R-:W-:Y:S01]  /*1be0*/  HFMA2 R7, -RZ, RZ, 0, 5.9604644775390625e-08 ;  /* 0x00000001ff077431 */ /* 0x002fe200000001ff */
[----:B--2---:R-:W-:-:S09]  /*1bf0*/  UISETP.NE.AND UP0, UPT, UR8, URZ, UPT ;  /* 0x000000ff0800728c */ /* 0x004fd2000bf05270 */
[----:B------:R-:W-:Y:S05]  /*1c00*/  BRA.U !UP0, `(.L_x_29) ;  /* 0x0000004108f47547 */ /* 0x000fea000b800000 */
[----:B------:R-:W-:Y:S01]  /*1c10*/  UIADD3 UR7, UPT, UPT, UR7, 0x100, URZ ;  /* 0x0000010007077890 */ /* 0x000fe2000fffe0ff */
[----:B------:R-:W-:Y:S01]  /*1c20*/  BSSY.RECONVERGENT B0, `(.L_x_35) ;  /* 0x000000d000007945 */ /* 0x000fe20003800200 */
[----:B------:R-:W-:Y:S02]  /*1c30*/  UIADD3 UR8, UPT, UPT, UR8, 0x3f, URZ ;  /* 0x0000003f08087890 */ /* 0x000fe4000fffe0ff */
[----:B------:R-:W-:Y:S02]  /*1c40*/  USHF.R.S32.HI UR4, URZ, 0x1f, UR7 ;  /* 0x0000001fff047899 */ /* 0x000fe40008011407 */
[----:B------:R-:W-:Y:S02]  /*1c50*/  USHF.R.S32.HI UR5, URZ, 0x1f, UR8 ;  /* 0x0000001fff057899 */ /* 0x000fe40008011408 */
[----:B------:R-:W-:Y:S02]  /*1c60*/  ULEA.HI UR4, UR4, UR7, URZ, 0x6 ;  /* 0x0000000704047291 */ /* 0x000fe4000f8f30ff */
[----:B------:R-:W-:-:S02]  /*1c70*/  ULEA.HI UR5, UR5, UR8, URZ, 0x6 ;  /* 0x0000000805057291 */ /* 0x000fc4000f8f30ff */
[----:B------:R-:W-:Y:S02]  /*1c80*/  UIADD3 UR4, UPT, UPT, UR4, 0x3f, URZ ;  /* 0x0000003f04047890 */ /* 0x000fe4000fffe0ff */
[----:B------:R-:W-:Y:S02]  /*1c90*/  USHF.R.S32.HI UR5, URZ, 0x6, UR5 ;  /* 0x00000006ff057899 */ /* 0x000fe40008011405 */
[----:B------:R-:W-:-:S04]  /*1ca0*/  USHF.R.S32.HI UR4, URZ, 0x6, UR4 ;  /* 0x00000006ff047899 */ /* 0x000fc80008011404 */
[----:B------:R-:W-:-:S04]  /*1cb0*/  UISETP.LT.AND UP0, UPT, UR5, UR4, UPT ;  /* 0x000000040500728c */ /* 0x000fc8000bf01270 */
[----:B------:R-:W-:Y:S01]  /*1cc0*/  USEL UR28, UR5, UR4, UP0 ;  /* 0x00000004051c7287 */ /* 0x000fe20008000000 */
[----:B------:R-:W-:Y:S11]  /*1cd0*/  @!P4 BRA `(.L_x_36) ;  /* 0x000000000004c947 */ /* 0x000ff60003800000 */
[----:B------:R-:W-:Y:S05]  /*1ce0*/  BPT.TRAP 0x1 ;  /* 0x000000040000795c */ /* 0x000fea0000300000 */
.L_x_36:
[----:B------:R-:W-:Y:S05]  /*1cf0*/  BSYNC.RECONVERGENT B0 ;  /* 0x0000000000007941 */ /* 0x000fea0003800200 */
.L_x_35:
[----:B------:R-:W1:Y:S01]  /*1d00*/  S2UR UR22, SR_CgaCtaId ;  /* 0x00000000001679c3 */ /* 0x000e620000008800 */
[----:B------:R-:W-:Y:S01]  /*1d10*/  UMOV UR4, 0x400 ;  /* 0x0000040000047882 */ /* 0x000fe20000000000 */
[----:B------:R-:W-:Y:S01]  /*1d20*/  SHF.L.U32 R0, R4, 0x1f, RZ ;  /* 0x0000001f04007819 */ /* 0x000fe200000006ff */
[----:B-1----:R-:W-:-:S09]  /*1d30*/  ULEA UR22, UR22, UR4, 0x18 ;  /* 0x0000000416167291 */ /* 0x002fd2000f8ec0ff */
[----:B------:R-:W1:Y:S02]  /*1d40*/  SYNCS.PHASECHK.TRANS64.TRYWAIT P0, [UR22+0x58000], R0 ;  /* 0x05800000ff0075a7 */ /* 0x000e640008001116 */
[----:B-1----:R-:W-:Y:S05]  /*1d50*/  @!P0 BRA `(.L_x_37) ;  /* 0x0000024000448947 */ /* 0x002fea0003800000 */
.L_x_413:
[----:B------:R-:W-:Y:S05]  /*1d60*/  BRA.U !UP1, `(.L_x_38) ;  /* 0x0000000109047547 */ /* 0x000fea000b800000 */
[----:B------:R-:W-:Y:S05]  /*1d70*/  BPT.TRAP 0x1 ;  /* 0x000000040000795c */ /* 0x000fea0000300000 */
.L_x_38:
[----:B------:R-:W-:Y:S01]  /*1d80*/  ULEA UR20, UR6, UR22, 0x3 ;  /* 0x0000001606147291 */ /* 0x000fe2000f8e18ff */
[----:B-1----:R-:W-:Y:S01]  /*1d90*/  SHF.L.U32 R9, R3, 0x1f, RZ ;  /* 0x0000001f03097819 */ /* 0x002fe200000006ff */
[----:B------:R-:W-:-:S07]  /*1da0*/  UISETP.NE.AND UP4, UPT, UR24, URZ, UPT ;  /* 0x000000ff1800728c */ /* 0x000fce000bf85270 */
[----:B------:R-:W1:Y:S02]  /*1db0*/  SYNCS.PHASECHK.TRANS64.TRYWAIT P0, [UR20+0x58020], R9 ;  /* 0x05802009ff0075a7 */ /* 0x000e640008001114 */
[----:B-1----:R-:W-:Y:S05]  /*1dc0*/  @!P0 BRA `(.L_x_39) ;  /* 0x0000024000408947 */ /* 0x002fea0003800000 */
.L_x_415:
[----:B------:R-:W-:-:S04]  /*1dd0*/  UIADD3 UR27, UPT, UPT, UR6, 0x1, URZ ;  /* 0x00000001061b7890 */ /* 0x000fc8000fffe0ff */
[----:B------:R-:W-:-:S04]  /*1de0*/  UISETP.NE.AND UP0, UPT, UR27, 0x3, UPT ;  /* 0x000000031b00788c */ /* 0x000fc8000bf05270 */
[----:B------:R-:W-:Y:S02]  /*1df0*/  USEL UR4, URZ, 0x1, UP0 ;  /* 0x00000001ff047887 */ /* 0x000fe40008000000 */
[----:B------:R-:W-:-:S04]  /*1e00*/  USEL UR27, UR27, URZ, UP0 ;  /* 0x000000ff1b1b7287 */ /* 0x000fc80008000000 */
[----:B-1----:R-:W-:Y:S01]  /*1e10*/  LOP3.LUT R9, R3, UR4, RZ, 0x3c, !PT ;  /* 0x0000000403097c12 */ /* 0x002fe2000f8e3cff */
[----:B------:R-:W-:Y:S07]  /*1e20*/  BRA.U UP4, `(.L_x_40) ;  /* 0x0000000104047547 */ /* 0x000fee000b800000 */
[----:B------:R-:W-:Y:S05]  /*1e30*/  BPT.TRAP 0x1 ;  /* 0x000000040000795c */ /* 0x000fea0000300000 */
.L_x_40:
[----:B------:R-:W-:Y:S01]  /*1e40*/  SHF.L.U32 R11, R5, 0x1f, RZ ;  /* 0x0000001f050b7819 */ /* 0x000fe200000006ff */
[----:B------:R-:W-:Y:S01]  /*1e50*/  USHF.R.U32.HI UR21, URZ, 0x4, UR22 ;  /* 0x00000004ff157899 */ /* 0x000fe20008011616 */
[----:B------:R-:W-:Y:S01]  /*1e60*/  IMAD.MOV.U32 R12, RZ, RZ, RZ ;  /* 0x000000ffff0c7224 */ /* 0x000fe200078e00ff */
[----:B------:R-:W-:Y:S01]  /*1e70*/  CS2R R2, SRZ ;  /* 0x0000000000027805 */ /* 0x000fe2000001ff00 */
[----:B------:R-:W1:Y:S01]  /*1e80*/  SYNCS.PHASECHK.TRANS64.TRYWAIT P0, [UR22+0x58058], R11 ;  /* 0x0580580bff0075a7 */ /* 0x000e620008001116 */
[----:B------:R-:W-:-:S04]  /*1e90*/  ULOP3.LUT UR21, UR21, 0x3fff, URZ, 0xc0, !UPT ;  /* 0x00003fff15157892 */ /* 0x000fc8000f8ec0ff */
[----:B------:R-:W-:Y:S01]  /*1ea0*/  ULOP3.LUT UR21, UR21, 0x10000, URZ, 0xfc, !UPT ;  /* 0x0001000015157892 */ /* 0x000fe2000f8efcff */
[----:B-1----:R-:W-:Y:S11]  /*1eb0*/  @!P0 BRA `(.L_x_41) ;  /* 0x00000240001c8947 */ /* 0x002ff60003800000 */
.L_x_417:
[----:B------:R-:W-:Y:S01]  /*1ec0*/  R2UR UR18, R3 ;  /* 0x00000000031272ca */ /* 0x000fe200000e0000 */
[----:B------:R-:W-:Y:S01]  /*1ed0*/  UIADD3 UR26, UPT, UPT, UR22, 0x20000, URZ ;  /* 0x00020000161a7890 */ /* 0x000fe2000fffe0ff */
[----:B------:R-:W-:Y:S02]  /*1ee0*/  R2UR UR17, R2 ;  /* 0x00000000021172ca */ /* 0x000fe400000e0000 */
[----:B------:R-:W-:Y:S02]  /*1ef0*/  CS2R R2, SRZ ;  /* 0x0000000000027805 */ /* 0x000fe4000001ff00 */
[----:B------:R-:W-:Y:S02]  /*1f00*/  R2UR UR19, R12 ;  /* 0x000000000c1372ca */ /* 0x000fe400000e0000 */
[----:B------:R-:W-:Y:S01]  /*1f10*/  CS2R R12, SRZ ;  /* 0x00000000000c7805 */ /* 0x000fe2000001ff00 */
[----:B------:R-:W-:Y:S01]  /*1f20*/  USHF.R.U32.HI UR26, URZ, 0x4, UR26 ;  /* 0x00000004ff1a7899 */ /* 0x000fe2000801161a */
[----:B-1----:R-:W-:Y:S01]  /*1f30*/  MOV.SPILL R10, UR28 ;  /* 0x0000001c000a7c02 */ /* 0x002fe20009000f00 */
[----:B------:R-:W-:Y:S01]  /*1f40*/  UIADD3 UR64, UPT, UPT, UR21, 0x2, URZ ;  /* 0x0000000215407890 */ /* 0x000fe2000fffe0ff */
[----:B------:R-:W-:Y:S01]  /*1f50*/  R2UR UR10, R3 ;  /* 0x00000000030a72ca */ /* 0x000fe200000e0000 */
[----:B------:R-:W-:Y:S01]  /*1f60*/  ULOP3.LUT UR26, UR26, 0x3fff, URZ, 0xc0, !UPT ;  /* 0x00003fff1a1a7892 */ /* 0x000fe2000f8ec0ff */
[----:B------:R-:W-:Y:S01]  /*1f70*/  R2UR UR16, R13 ;  /* 0x000000000d1072ca */ /* 0x000fe200000e0000 */
[----:B------:R-:W-:Y:S01]  /*1f80*/  UMOV UR68, 0x0 ;  /* 0x0000000000447882 */ /* 0x000fe20000000000 */
[----:B------:R-:W-:Y:S01]  /*1f90*/  R2UR UR15, R12 ;  /* 0x000000000c0f72ca */ /* 0x000fe200000e0000 */
[----:B------:R-:W-:Y:S01]  /*1fa0*/  ULOP3.LUT UR25, UR26, 0x10000, URZ, 0xfc, !UPT ;  /* 0x000100001a197892 */ /* 0x000fe2000f8efcff */
[C---:B------:R-:W-:Y:S01]  /*1fb0*/  R2UR UR14, R3.reuse ;  /* 0x00000000030e72ca */ /* 0x040fe200000e0000 */
[----:B------:R-:W-:Y:S01]  /*1fc0*/  UMOV UR69, 0x8100010 ;  /* 0x0810001000457882 */ /* 0x000fe20000000000 */
[C---:B------:R-:W-:Y:S01]  /*1fd0*/  R2UR UR11, R2.reuse ;  /* 0x00000000020b72ca */ /* 0x040fe200000e0000 */
[----:B------:R-:W-:Y:S01]  /*1fe0*/  UMOV UR46, 0x0 ;  /* 0x00000000002e7882 */ /* 0x000fe20000000000 */
[----:B------:R-:W-:Y:S01]  /*1ff0*/  MOV.SPILL R21, UR17 ;  /* 0x0000001100157c02 */ /* 0x000fe20009000f00 */
[----:B------:R-:W-:Y:S01]  /*2000*/  UMOV UR47, 0x8100010 ;  /* 0x08100010002f7882 */ /* 0x000fe20000000000 */
[----:B------:R-:W-:Y:S01]  /*2010*/  UMOV UR65, 0x40004040 ;  /* 0x4000404000417882 */ /* 0x000fe20000000000 */
[----:B------:R-:W-:Y:S01]  /*2020*/  MOV.SPILL R14, UR10 ;  /* 0x0000000a000e7c02 */ /* 0x000fe20009000f00 */
[----:B------:R-:W-:Y:S01]  /*2030*/  ULEA UR10, UR6, UR25, 0xb ;  /* 0x00000019060a7291 */ /* 0x000fe2000f8e58ff */
[----:B------:R-:W-:Y:S01]  /*2040*/  MOV.SPILL R20, UR16 ;  /* 0x0000001000147c02 */ /* 0x000fe20009000f00 */
[----:B------:R-:W-:Y:S01]  /*2050*/  UMOV UR17, 0x40004040 ;  /* 0x4000404000117882 */ /* 0x000fe20000000000 */
[----:B------:R-:W-:Y:S01]  /*2060*/  MOV.SPILL R19, UR15 ;  /* 0x0000000f00137c02 */ /* 0x000fe20009000f00 */
[----:B------:R-:W-:Y:S01]  /*2070*/  UIADD3 UR16, UPT, UPT, UR10, 0x2, URZ ;  /* 0x000000020a107890 */ /* 0x000fe2000fffe0ff */
[----:B------:R-:W-:Y:S01]  /*2080*/  MOV.SPILL R18, UR14 ;  /* 0x0000000e00127c02 */ /* 0x000fe20009000f00 */
[----:B------:R-:W-:Y:S01]  /*2090*/  UMOV UR14, UR21 ;  /* 0x00000015000e7c82 */ /* 0x000fe20008000000 */
[----:B------:R-:W-:Y:S01]  /*20a0*/  MOV.SPILL R22, UR15 ;  /* 0x0000000f00167c02 */ /* 0x000fe20009000f00 */
[----:B------:R-:W-:Y:S01]  /*20b0*/  UMOV UR15, 0x40004040 ;  /* 0x40004040000f7882 */ /* 0x000fe20000000000 */
[----:B------:R-:W-:Y:S01]  /*20c0*/  MOV.SPILL R15, UR11 ;  /* 0x0000000b000f7c02 */ /* 0x000fe20009000f00 */
[----:B------:R-:W-:Y:S01]  /*20d0*/  UMOV UR11, 0x40004040 ;  /* 0x40004040000b7882 */ /* 0x000fe20000000000 */
[C---:B------:R-:W-:Y:S01]  /*20e0*/  R2UR UR12, R3.reuse ;  /* 0x00000000030c72ca */ /* 0x040fe200000e0000 */
[----:B------:R1:W-:Y:S01]  /*20f0*/  UTCHMMA gdesc[UR14], gdesc[UR10], tmem[UR19], tmem[UR68], idesc[UR69], !UPT ;  /* 0x00ff440a0e0075ea */ /* 0x0003e2000f800013 */
[C---:B------:R-:W-:Y:S01]  /*2100*/  R2UR UR8, R3.reuse ;  /* 0x00000000030872ca */ /* 0x040fe200000e0000 */
[----:B------:R2:W-:Y:S01]  /*2110*/  UTCHMMA gdesc[UR64], gdesc[UR16], tmem[UR18], tmem[UR46], idesc[UR47], UPT ;  /* 0x00ff2e10400075ea */ /* 0x0005e2000b800012 */
[----:B------:R-:W-:Y:S01]  /*2120*/  R2UR UR5, R3 ;  /* 0x00000000030572ca */ /* 0x000fe200000e0000 */
[----:B------:R-:W-:Y:S01]  /*2130*/  IMAD.U32 R3, RZ, RZ, UR17 ;  /* 0x00000011ff037e24 */ /* 0x000fe2000f8e00ff */
[C---:B------:R-:W-:Y:S01]  /*2140*/  R2UR UR13, R2.reuse ;  /* 0x00000000020d72ca */ /* 0x040fe200000e0000 */
[----:B------:R-:W-:Y:S01]  /*2150*/  UIADD3 UR62, UPT, UPT, UR21, 0x4, URZ ;  /* 0x00000004153e7890 */ /* 0x000fe2000fffe0ff */
[C---:B------:R-:W-:Y:S01]  /*2160*/  R2UR UR9, R2.reuse ;  /* 0x00000000020972ca */ /* 0x040fe200000e0000 */
[----:B------:R-:W-:Y:S01]  /*2170*/  UIADD3 UR60, UPT, UPT, UR21, 0x6, URZ ;  /* 0x00000006153c7890 */ /* 0x000fe2000fffe0ff */
[C---:B------:R-:W-:Y:S01]  /*2180*/  R2UR UR7, R2.reuse ;  /* 0x00000000020772ca */ /* 0x040fe200000e0000 */
[----:B------:R-:W-:Y:S01]  /*2190*/  UMOV UR44, 0x0 ;  /* 0x00000000002c7882 */ /* 0x000fe20000000000 */
[C---:B------:R-:W-:Y:S01]  /*21a0*/  R2UR UR4, R2.reuse ;  /* 0x00000000020472ca */ /* 0x040fe200000e0000 */
[----:B------:R-:W-:Y:S01]  /*21b0*/  UMOV UR45, 0x8100010 ;  /* 0x08100010002d7882 */ /* 0x000fe20000000000 */
[----:B------:R-:W-:Y:S01]  /*21c0*/  R2UR UR6, R2 ;  /* 0x00000000020672ca */ /* 0x000fe200000e0000 */
[----:B------:R-:W-:Y:S01]  /*21d0*/  IMAD.U32 R2, RZ, RZ, UR16 ;  /* 0x00000010ff027e24 */ /* 0x000fe2000f8e00ff */
[----:B------:R-:W-:Y:S01]  /*21e0*/  UMOV UR63, 0x40004040 ;  /* 0x40004040003f7882 */ /* 0x000fe20000000000 */
[----:B------:R-:W-:Y:S01]  /*21f0*/  UMOV UR42, 0x0 ;  /* 0x00000000002a7882 */ /* 0x000fe20000000000 */
[----:B------:R-:W-:Y:S01]  /*2200*/  UMOV UR43, 0x8100010 ;  /* 0x08100010002b7882 */ /* 0x000fe20000000000 */
[----:B------:R-:W-:Y:S01]  /*2210*/  UMOV UR61, 0x40004040 ;  /* 0x40004040003d7882 */ /* 0x000fe20000000000 */
[----:B------:R-:W-:Y:S01]  /*2220*/  UIADD3 UR58, UPT, UPT, UR21, 0x400, URZ ;  /* 0x00000400153a7890 */ /* 0x000fe2000fffe0ff */
[----:B------:R-:W-:Y:S01]  /*2230*/  IMAD.U32 R25, RZ, RZ, UR11 ;  /* 0x0000000bff197e24 */ /* 0x000fe2000f8e00ff */
[----:B------:R-:W-:Y:S01]  /*2240*/  UIADD3 UR56, UPT, UPT, UR21, 0x402, URZ ;  /* 0x0000040215387890 */ /* 0x000fe2000fffe0ff */
[----:B------:R-:W-:Y:S01]  /*2250*/  IMAD.U32 R24, RZ, RZ, UR10 ;  /* 0x0000000aff187e24 */ /* 0x000fe2000f8e00ff */
[----:B------:R-:W-:Y:S01]  /*2260*/  UIADD3 UR54, UPT, UPT, UR21, 0x404, URZ ;  /* 0x0000040415367890 */ /* 0x000fe2000fffe0ff */
[----:B------:R-:W-:Y:S01]  /*2270*/  MOV.SPILL R12, UR22 ;  /* 0x00000016000c7c02 */ /* 0x000fe20009000f00 */
[----:B-1----:R-:W-:Y:S01]  /*2280*/  UIADD3 UR14, UPT, UPT, UR10, 0x4, URZ ;  /* 0x000000040a0e7890 */ /* 0x002fe2000fffe0ff */
[----:B------:R-:W-:Y:S01]  /*2290*/  R2UR.FILL UR15, R22 ;  /* 0x00000000160f72ca */ /* 0x000fe200004e0000 */
[----:B--2---:R-:W-:Y:S01]  /*22a0*/  UIADD3 UR18, UPT, UPT, UR10, 0x6, URZ ;  /* 0x000000060a127890 */ /* 0x004fe2000fffe0ff */
[----:B------:R-:W-:Y:S01]  /*22b0*/  R2UR.FILL UR17, R21 ;  /* 0x00000000151172ca */ /* 0x000fe200004e0000 */
[----:B------:R-:W-:Y:S01]  /*22c0*/  UMOV UR19, 0x40004040 ;  /* 0x4000404000137882 */ /* 0x000fe20000000000 */
[----:B------:R-:W-:Y:S01]  /*22d0*/  R2UR.FILL UR16, R20 ;  /* 0x00000000141072ca */ /* 0x000fe200004e0000 */
[----:B------:R-:W-:Y:S01]  /*22e0*/  IMAD.U32 R20, RZ, RZ, UR14 ;  /* 0x0000000eff147e24 */ /* 0x000fe2000f8e00ff */
[----:B------:R-:W-:Y:S01]  /*22f0*/  UIADD3 UR64, UPT, UPT, UR10, 0x200, URZ ;  /* 0x000002000a407890 */ /* 0x000fe2000fffe0ff */
[----:B------:R-:W-:Y:S01]  /*2300*/  R2UR.FILL UR11, R15 ;  /* 0x000000000f0b72ca */ /* 0x000fe200004e0000 */
[----:B------:R-:W-:Y:S01]  /*2310*/  UMOV UR32, 0x0 ;  /* 0x0000000000207882 */ /* 0x000fe20000000000 */
[----:B------:R-:W-:Y:S01]  /*2320*/  UMOV UR40, 0x0 ;  /* 0x0000000000287882 */ /* 0x000fe20000000000 */
[----:B------:R-:W-:Y:S01]  /*2330*/  MOV.SPILL R16, UR32 ;  /* 0x0000002000107c02 */ /* 0x000fe20009000f00 */
[----:B------:R-:W-:Y:S01]  /*2340*/  UMOV UR15, 0x40004040 ;  /* 0x40004040000f7882 */ /* 0x000fe20000000000 */
[----:B------:R-:W-:Y:S01]  /*2350*/  UIADD3 UR32, UPT, UPT, UR21, 0xc04, URZ ;  /* 0x00000c0415207890 */ /* 0x000fe2000fffe0ff */
[----:B------:R-:W-:Y:S01]  /*2360*/  IMAD.U32 R21, RZ, RZ, UR15 ;  /* 0x0000000fff157e24 */ /* 0x000fe2000f8e00ff */
[----:B------:R-:W-:Y:S01]  /*2370*/  UMOV UR41, 0x8100010 ;  /* 0x0810001000297882 */ /* 0x000fe20000000000 */
[----:B------:R1:W-:Y:S01]  /*2380*/  UTCHMMA gdesc[UR62], gdesc[UR14], tmem[UR17], tmem[UR44], idesc[UR45], UPT ;  /* 0x00ff2c0e3e0075ea */ /* 0x0003e2000b800011 */
[----:B------:R-:W-:Y:S01]  /*2390*/  UMOV UR33, 0x8100010 ;  /* 0x0810001000217882 */ /* 0x000fe20000000000 */
[----:B------:R2:W-:Y:S01]  /*23a0*/  UTCHMMA gdesc[UR60], gdesc[UR18], tmem[UR16], tmem[UR42], idesc[UR43], UPT ;  /* 0x00ff2a123c0075ea */ /* 0x0005e2000b800010 */
[----:B------:R-:W-:Y:S01]  /*23b0*/  UMOV UR59, 0x40004040 ;  /* 0x40004040003b7882 */ /* 0x000fe20000000000 */
[----:B------:R-:W-:Y:S01]  /*23c0*/  UMOV UR38, 0x0 ;  /* 0x0000000000267882 */ /* 0x000fe20000000000 */
[----:B------:R-:W-:Y:S01]  /*23d0*/  UMOV UR39, 0x8100010 ;  /* 0x0810001000277882 */ /* 0x000fe20000000000 */
[----:B------:R-:W-:Y:S01]  /*23e0*/  UMOV UR57, 0x40004040 ;  /* 0x4000404000397882 */ /* 0x000fe20000000000 */
[----:B------:R-:W-:Y:S01]  /*23f0*/  UMOV UR36, 0x0 ;  /* 0x0000000000247882 */ /* 0x000fe20000000000 */
[----:B------:R-:W-:Y:S01]  /*2400*/  UMOV UR37, 0x8100010 ;  /* 0x0810001000257882 */ /* 0x000fe20000000000 */
[----:B------:R-:W-:Y:S01]  /*2410*/  MOV.SPILL R17, UR33 ;  /* 0x0000002100117c02 */ /* 0x000fe20009000f00 */
[----:B------:R-:W-:Y:S01]  /*2420*/  UMOV UR55, 0x40004040 ;  /* 0x4000404000377882 */ /* 0x000fe20000000000 */
[----:B------:R-:W-:Y:S01]  /*2430*/  UMOV UR33, 0x40004040 ;  /* 0x4000404000217882 */ /* 0x000fe20000000000 */
[----:B------:R-:W-:Y:S01]  /*2440*/  UIADD3 UR52, UPT, UPT, UR21, 0x406, URZ ;  /* 0x0000040615347890 */ /* 0x000fe2000fffe0ff */
[----:B------:R-:W-:Y:S01]  /*2450*/  MOV.SPILL R13, UR23 ;  /* 0x00000017000d7c02 */ /* 0x000fe20009000f00 */
[----:B------:R-:W-:Y:S01]  /*2460*/  UIADD3 UR50, UPT, UPT, UR21, 0x800, URZ ;  /* 0x0000080015327890 */ /* 0x000fe2000fffe0ff */
[----:B------:R-:W-:Y:S01]  /*2470*/  MOV.SPILL R11, UR29 ;  /* 0x0000001d000b7c02 */ /* 0x000fe20009000f00 */
[----:B------:R-:W-:-:S02]  /*2480*/  UIADD3 UR48, UPT, UPT, UR21, 0x802, URZ ;  /* 0x0000080215307890 */ /* 0x000fc4000fffe0ff */
[----:B------:R-:W-:Y:S02]  /*2490*/  UIADD3 UR22, UPT, UPT, UR21, 0x806, URZ ;  /* 0x0000080615167890 */ /* 0x000fe4000fffe0ff */
[----:B------:R-:W-:Y:S02]  /*24a0*/  UIADD3 UR70, UPT, UPT, UR21, 0x804, URZ ;  /* 0x0000080415467890 */ /* 0x000fe4000fffe0ff */
[----:B------:R-:W-:Y:S01]  /*24b0*/  UIADD3 UR76, UPT, UPT, UR21, 0xc00, URZ ;  /* 0x00000c00154c7890 */ /* 0x000fe2000fffe0ff */
[----:B------:R-:W-:Y:S01]  /*24c0*/  UMOV UR34, 0x0 ;  /* 0x0000000000227882 */ /* 0x000fe20000000000 */
[----:B-1----:R-:W-:Y:S01]  /*24d0*/  R2UR.FILL UR15, R19 ;  /* 0x00000000130f72ca */ /* 0x002fe200004e0000 */
[----:B------:R-:W-:Y:S01]  /*24e0*/  UIADD3 UR44, UPT, UPT, UR10, 0x206, URZ ;  /* 0x000002060a2c7890 */ /* 0x000fe2000fffe0ff */
[----:B------:R-:W-:Y:S01]  /*24f0*/  R2UR.FILL UR14, R18 ;  /* 0x00000000120e72ca */ /* 0x000fe200004e0000 */
[----:B--2---:R-:W-:Y:S02]  /*2500*/  UIADD3 UR60, UPT, UPT, UR10, 0x202, URZ ;  /* 0x000002020a3c7890 */ /* 0x004fe4000fffe0ff */
[----:B------:R-:W-:Y:S01]  /*2510*/  UIADD3 UR42, UPT, UPT, UR10, 0x204, URZ ;  /* 0x000002040a2a7890 */ /* 0x000fe2000fffe0ff */
[----:B------:R-:W-:Y:S01]  /*2520*/  UMOV UR43, 0x40004040 ;  /* 0x40004040002b7882 */ /* 0x000fe20000000000 */
[----:B------:R-:W-:-:S02]  /*2530*/  UIADD3 UR62, UPT, UPT, UR10, 0x402, URZ ;  /* 0x000004020a3e7890 */ /* 0x000fc4000fffe0ff */
[----:B------:R-:W-:Y:S01]  /*2540*/  UIADD3 UR16, UPT, UPT, UR10, 0x404, URZ ;  /* 0x000004040a107890 */ /* 0x000fe2000fffe0ff */
[----:B------:R-:W-:-:S03]  /*2550*/  UMOV UR35, 0x8100010 ;  /* 0x0810001000237882 */ /* 0x000fc60000000000 */
[----:B------:R1:W-:Y:S01]  /*2560*/  UTCHMMA gdesc[UR58], gdesc[UR64], tmem[UR15], tmem[UR40], idesc[UR41], UPT ;  /* 0x00ff28403a0075ea */ /* 0x0003e2000b80000f */
[----:B------:R-:W-:Y:S01]  /*2570*/  UIADD3 UR28, UPT, UPT, UR21, 0xc02, URZ ;  /* 0x00000c02151c7890 */ /* 0x000fe2000fffe0ff */
[----:B------:R2:W-:Y:S01]  /*2580*/  UTCHMMA gdesc[UR56], gdesc[UR60], tmem[UR14], tmem[UR38], idesc[UR39], UPT ;  /* 0x00ff263c380075ea */ /* 0x0005e2000b80000e */
[----:B------:R3:W-:Y:S01]  /*2590*/  UTCHMMA gdesc[UR54], gdesc[UR42], tmem[UR13], tmem[UR36], idesc[UR37], UPT ;  /* 0x00ff242a360075ea */ /* 0x0007e2000b80000d */
[----:B------:R-:W-:Y:S01]  /*25a0*/  UMOV UR53, 0x40004040 ;  /* 0x4000404000357882 */ /* 0x000fe20000000000 */
[----:B------:R-:W-:Y:S01]  /*25b0*/  UMOV UR45, 0x40004040 ;  /* 0x40004040002d7882 */ /* 0x000fe20000000000 */
[----:B------:R-:W-:Y:S01]  /*25c0*/  UMOV UR23, 0x40004040 ;  /* 0x4000404000177882 */ /* 0x000fe20000000000 */
[----:B------:R-:W-:Y:S01]  /*25d0*/  UIADD3 UR68, UPT, UPT, UR21, 0xc06, URZ ;  /* 0x00000c0615447890 */ /* 0x000fe2000fffe0ff */
[----:B------:R4:W-:Y:S01]  /*25e0*/  UTCHMMA gdesc[UR52], gdesc[UR44], tmem[UR12], tmem[UR34], idesc[UR35], UPT ;  /* 0x00ff222c340075ea */ /* 0x0009e2000b80000c */
[----:B------:R-:W-:Y:S01]  /*25f0*/  UMOV UR51, 0x40004040 ;  /* 0x4000404000337882 */ /* 0x000fe20000000000 */
        /* <DEDUP_REMOVED lines=14> */
[----:B-1----:R-:W-:-:S02]  /*26e0*/  UIADD3 UR40, UPT, UPT, UR10, 0x400, URZ ;  /* 0x000004000a287890 */ /* 0x002fc4000fffe0ff */
[----:B--2---:R-:W-:Y:S01]  /*26f0*/  UIADD3 UR56, UPT, UPT, UR10, 0x406, URZ ;  /* 0x000004060a387890 */ /* 0x004fe2000fffe0ff */
[----:B---3--:R-:W-:Y:S01]  /*2700*/  UMOV UR54, UR32 ;  /* 0x0000002000367c82 */ /* 0x008fe20008000000 */
[----:B------:R-:W-:Y:S01]  /*2710*/  UMOV UR55, UR33 ;  /* 0x0000002100377c82 */ /* 0x000fe20008000000 */
[----:B------:R-:W-:Y:S01]  /*2720*/  UIADD3 UR38, UPT, UPT, UR10, 0x600, URZ ;  /* 0x000006000a267890 */ /* 0x000fe2000fffe0ff */
[----:B------:R-:W-:Y:S01]  /*2730*/  R2UR.FILL UR33, R17 ;  /* 0x00000000112172ca */ /* 0x000fe200004e0000 */
[----:B------:R-:W-:Y:S01]  /*2740*/  UIADD3 UR58, UPT, UPT, UR10, 0x602, URZ ;  /* 0x000006020a3a7890 */ /* 0x000fe2000fffe0ff */
[----:B------:R-:W-:Y:S01]  /*2750*/  R2UR.FILL UR32, R16 ;  /* 0x00000000102072ca */ /* 0x000fe200004e0000 */
[----:B------:R-:W-:Y:S02]  /*2760*/  UIADD3 UR36, UPT, UPT, UR10, 0x604, URZ ;  /* 0x000006040a247890 */ /* 0x000fe4000fffe0ff */
[----:B------:R-:W-:Y:S01]  /*2770*/  UIADD3 UR14, UPT, UPT, UR10, 0x606, URZ ;  /* 0x000006060a0e7890 */ /* 0x000fe2000fffe0ff */
[----:B------:R-:W-:Y:S01]  /*2780*/  R2UR.FILL UR10, R14 ;  /* 0x000000000e0a72ca */ /* 0x000fe200004e0000 */
[----:B------:R-:W-:Y:S01]  /*2790*/  UMOV UR41, 0x40004040 ;  /* 0x4000404000297882 */ /* 0x000fe20000000000 */
[----:B----4-:R-:W-:Y:S01]  /*27a0*/  UMOV UR34, UR22 ;  /* 0x0000001600227c82 */ /* 0x010fe20008000000 */
[----:B------:R-:W-:Y:S01]  /*27b0*/  UMOV UR35, UR23 ;  /* 0x0000001700237c82 */ /* 0x000fe20008000000 */
[----:B------:R-:W-:Y:S01]  /*27c0*/  UMOV UR39, 0x40004040 ;  /* 0x4000404000277882 */ /* 0x000fe20000000000 */
[----:B------:R-:W-:Y:S01]  /*27d0*/  UMOV UR12, UR28 ;  /* 0x0000001c000c7c82 */ /* 0x000fe20008000000 */
[----:B------:R-:W-:Y:S01]  /*27e0*/  UMOV UR13, UR29 ;  /* 0x0000001d000d7c82 */ /* 0x000fe20008000000 */
[----:B------:R-:W-:Y:S01]  /*27f0*/  UMOV UR52, 0x0 ;  /* 0x0000000000347882 */ /* 0x000fe20000000000 */
[----:B------:R-:W-:Y:S01]  /*2800*/  UMOV UR53, 0x8100010 ;  /* 0x0810001000357882 */ /* 0x000fe20000000000 */
[----:B------:R1:W-:Y:S01]  /*2810*/  UTCHMMA gdesc[UR50], gdesc[UR40], tmem[UR11], tmem[UR32], idesc[UR33], UPT ;  /* 0x00ff2028320075ea */ /* 0x0003e2000b80000b */
[----:B------:R-:W-:Y:S01]  /*2820*/  UMOV UR37, 0x40004040 ;  /* 0x4000404000257882 */ /* 0x000fe20000000000 */
[----:B------:R-:W-:Y:S01]  /*2830*/  UMOV UR15, 0x40004040 ;  /* 0x40004040000f7882 */ /* 0x000fe20000000000 */
[----:B------:R-:W-:Y:S01]  /*2840*/  R2UR.FILL UR23, R13 ;  /* 0x000000000d1772ca */ /* 0x000fe200004e0000 */
[----:B------:R2:W-:Y:S01]  /*2850*/  UTCHMMA gdesc[UR48], gdesc[UR62], tmem[UR10], tmem[UR30], idesc[UR31], UPT ;  /* 0x00ff1e3e300075ea */ /* 0x0005e2000b80000a */
[----:B------:R2:W-:Y:S01]  /*2860*/  UTCHMMA gdesc[UR70], gdesc[UR16], tmem[UR9], tmem[UR66], idesc[UR67], UPT ;  /* 0x00ff4210460075ea */ /* 0x0005e2000b800009 */
[----:B------:R-:W-:-:S02]  /*2870*/  R2UR.FILL UR22, R12 ;  /* 0x000000000c1672ca */ /* 0x000fc400004e0000 */
[----:B------:R-:W-:Y:S02]  /*2880*/  R2UR.FILL UR29, R11 ;  /* 0x000000000b1d72ca */ /* 0x000fe400004e0000 */
[----:B------:R-:W-:Y:S01]  /*2890*/  R2UR.FILL UR28, R10 ;  /* 0x000000000a1c72ca */ /* 0x000fe200004e0000 */
[----:B-1----:R-:W-:Y:S01]  /*28a0*/  UMOV UR32, UR34 ;  /* 0x0000002200207c82 */ /* 0x002fe20008000000 */
[----:B------:R-:W-:Y:S01]  /*28b0*/  UMOV UR33, UR35 ;  /* 0x0000002300217c82 */ /* 0x000fe20008000000 */
[----:B------:R-:W-:Y:S01]  /*28c0*/  UMOV UR34, 0x0 ;  /* 0x0000000000227882 */ /* 0x000fe20000000000 */
[----:B------:R2:W-:Y:S01]  /*28d0*/  UTCHMMA gdesc[UR32], gdesc[UR56], tmem[UR8], tmem[UR74], idesc[UR75], UPT ;  /* 0x00ff4a38200075ea */ /* 0x0005e2000b800008 */
[----:B------:R-:W-:Y:S01]  /*28e0*/  UMOV UR35, 0x8100010 ;  /* 0x0810001000237882 */ /* 0x000fe20000000000 */
[----:B------:R2:W-:Y:S01]  /*28f0*/  UTCHMMA gdesc[UR76], gdesc[UR38], tmem[UR7], tmem[UR72], idesc[UR73], UPT ;  /* 0x00ff48264c0075ea */ /* 0x0005e2000b800007 */
[----:B------:R2:W-:Y:S01]  /*2900*/  UTCHMMA gdesc[UR12], gdesc[UR58], tmem[UR5], tmem[UR52], idesc[UR53], UPT ;  /* 0x00ff343a0c0075ea */ /* 0x0005e2000b800005 */
[----:B------:R2:W-:Y:S01]  /*2910*/  UTCHMMA gdesc[UR54], gdesc[UR36], tmem[UR4], tmem[UR34], idesc[UR35], UPT ;  /* 0x00ff2224360075ea */ /* 0x0005e2000b800004 */
[----:B------:R2:W-:Y:S01]  /*2920*/  UTCHMMA gdesc[UR68], gdesc[UR14], tmem[UR6], tmem[UR46], idesc[UR47], UPT ;  /* 0x00ff2e0e440075ea */ /* 0x0005e2000b800006 */
[----:B------:R-:W-:Y:S05]  /*2930*/  BRA.U UP4, `(.L_x_42) ;  /* 0x0000000104047547 */ /* 0x000fea000b800000 */
[----:B--2---:R-:W-:Y:S05]  /*2940*/  BPT.TRAP 0x1 ;  /* 0x000000040000795c */ /* 0x004fea0000300000 */
.L_x_42:
[----:B--2---:R-:W-:Y:S01]  /*2950*/  UIADD3 UR4, UPT, UPT, UR22, 0x58050, URZ ;  /* 0x0005805016047890 */ /* 0x004fe2000fffe0ff */
[----:B------:R-:W-:Y:S08]  /*2960*/  BSSY.RECONVERGENT B0, `(.L_x_43) ;  /* 0x0000004000007945 */ /* 0x000ff00003800200 */
[----:B------:R1:W-:Y:S01]  /*2970*/  UTCBAR [UR4], URZ ;  /* 0x000000ff040073e9 */ /* 0x0003e200080000ff */
[----:B------:R-:W-:Y:S05]  /*2980*/  @!P4 BRA `(.L_x_44) ;  /* 0x000000000004c947 */ /* 0x000fea0003800000 */
[----:B-1----:R-:W-:Y:S05]  /*2990*/  BPT.TRAP 0x1 ;  /* 0x000000040000795c */ /* 0x002fea0000300000 */
.L_x_44:
[----:B-1----:R-:W-:Y:S05]  /*29a0*/  BSYNC.RECONVERGENT B0 ;  /* 0x0000000000007941 */ /* 0x002fea0003800200 */
.L_x_43:
[----:B------:R-:W1:Y:S01]  /*29b0*/  SYNCS.PHASECHK.TRANS64.TRYWAIT P0, [UR22+0x58008], R0 ;  /* 0x05800800ff0075a7 */ /* 0x000e620008001116 */
[----:B------:R-:W-:Y:S01]  /*29c0*/  UISETP.NE.AND UP3, UPT, UR23, URZ, UPT ;  /* 0x000000ff1700728c */ /* 0x000fe2000bf65270 */
[----:B-1----:R-:W-:Y:S10]  /*29d0*/  @!P0 BRA `(.L_x_45) ;  /* 0x00000234006c8947 */ /* 0x002ff40003800000 */
.L_x_419:
[----:B------:R-:W-:Y:S05]  /*29e0*/  BRA.U UP3, `(.L_x_46) ;  /* 0x0000000103047547 */ /* 0x000fea000b800000 */
[----:B------:R-:W-:Y:S05]  /*29f0*/  BPT.TRAP 0x1 ;  /* 0x000000040000795c */ /* 0x000fea0000300000 */
.L_x_46:
[----:B------:R-:W-:Y:S01]  /*2a00*/  SHF.L.U32 R12, R6, 0x1f, RZ ;  /* 0x0000001f060c7819 */ /* 0x000fe200000006ff */
[----:B-1----:R-:W-:Y:S02]  /*2a10*/  HFMA2 R0, -RZ, RZ, 0, 7.62939453125e-06 ;  /* 0x00000080ff007431 */ /* 0x002fe400000001ff */
[----:B------:R-:W-:Y:S01]  /*2a20*/  IMAD.MOV.U32 R10, RZ, RZ, 0x80 ;  /* 0x00000080ff0a7424 */ /* 0x000fe200078e00ff */
[----:B------:R-:W1:Y:S02]  /*2a30*/  SYNCS.PHASECHK.TRANS64.TRYWAIT P0, [UR22+0x58068], R12 ;  /* 0x0580680cff0075a7 */ /* 0x000e640008001116 */
[----:B-1----:R-:W-:Y:S05]  /*2a40*/  @!P0 BRA `(.L_x_47) ;  /* 0x0000023400688947 */ /* 0x002fea0003800000 */
.L_x_421:
[----:B------:R-:W-:Y:S01]  /*2a50*/  R2UR UR30, R0 ;  /* 0x00000000001e72ca */ /* 0x000fe200000e0000 */
[----:B------:R-:W-:Y:S01]  /*2a60*/  IMAD.MOV.U32 R0, RZ, RZ, 0x80 ;  /* 0x00000080ff007424 */ /* 0x000fe200078e00ff */
[----:B------:R-:W-:Y:S01]  /*2a70*/  R2UR UR49, R3 ;  /* 0x00000000033172ca */ /* 0x000fe200000e0000 */
[----:B------:R-:W-:Y:S01]  /*2a80*/  IMAD.MOV.U32 R3, RZ, RZ, 0x80 ;  /* 0x00000080ff037424 */ /* 0x000fe200078e00ff */
[----:B------:R-:W-:Y:S01]  /*2a90*/  R2UR UR48, R2 ;  /* 0x00000000023072ca */ /* 0x000fe200000e0000 */
[----:B------:R-:W-:Y:S01]  /*2aa0*/  IMAD.MOV.U32 R2, RZ, RZ, 0x80 ;  /* 0x00000080ff027424 */ /* 0x000fe200078e00ff */
[----:B------:R-:W-:Y:S01]  /*2ab0*/  R2UR UR12, R0 ;  /* 0x00000000000c72ca */ /* 0x000fe200000e0000 */
[----:B------:R-:W-:Y:S01]  /*2ac0*/  UIADD3 UR34, UPT, UPT, UR21, 0x1000, URZ ;  /* 0x0000100015227890 */ /* 0x000fe2000fffe0ff */
[----:B------:R-:W-:Y:S01]  /*2ad0*/  R2UR UR54, R20 ;  /* 0x00000000143672ca */ /* 0x000fe200000e0000 */
[----:B------:R-:W-:Y:S01]  /*2ae0*/  UIADD3 UR52, UPT, UPT, UR21, 0x1002, URZ ;  /* 0x0000100215347890 */ /* 0x000fe2000fffe0ff */
[----:B------:R-:W-:Y:S01]  /*2af0*/  R2UR UR46, R24 ;  /* 0x00000000182e72ca */ /* 0x000fe200000e0000 */
[----:B------:R-:W-:Y:S01]  /*2b00*/  UIADD3 UR68, UPT, UPT, UR21, 0x1004, URZ ;  /* 0x0000100415447890 */ /* 0x000fe2000fffe0ff */
[----:B------:R-:W-:Y:S01]  /*2b10*/  R2UR UR47, R25 ;  /* 0x00000000192f72ca */ /* 0x000fe200000e0000 */
[----:B------:R-:W-:Y:S01]  /*2b20*/  UIADD3 UR74, UPT, UPT, UR21, 0x1006, URZ ;  /* 0x00001006154a7890 */ /* 0x000fe2000fffe0ff */
[----:B------:R-:W-:Y:S01]  /*2b30*/  R2UR UR31, R10 ;  /* 0x000000000a1f72ca */ /* 0x000fe200000e0000 */
[----:B------:R-:W-:Y:S01]  /*2b40*/  IMAD.MOV.U32 R10, RZ, RZ, 0x80 ;  /* 0x00000080ff0a7424 */ /* 0x000fe200078e00ff */
[----:B------:R-:W-:Y:S01]  /*2b50*/  R2UR UR55, R21 ;  /* 0x00000000153772ca */ /* 0x000fe200000e0000 */
[----:B------:R-:W-:Y:S01]  /*2b60*/  UMOV UR72, UR18 ;  /* 0x0000001200487c82 */ /* 0x000fe20008000000 */
[C---:B------:R-:W-:Y:S01]  /*2b70*/  R2UR UR25, R3.reuse ;  /* 0x00000000031972ca */ /* 0x040fe200000e0000 */
[----:B------:R-:W-:Y:S01]  /*2b80*/  UIADD3 UR18, UPT, UPT, UR21, 0x1400, URZ ;  /* 0x0000140015127890 */ /* 0x000fe2000fffe0ff */
[----:B------:R-:W-:Y:S01]  /*2b90*/  R2UR UR19, R2 ;  /* 0x00000000021372ca */ /* 0x000fe200000e0000 */
[----:B------:R-:W-:Y:S01]  /*2ba0*/  UMOV UR32, 0x0 ;  /* 0x0000000000207882 */ /* 0x000fe20000000000 */
[----:B------:R-:W-:Y:S01]  /*2bb0*/  R2UR UR8, R0 ;  /* 0x00000000000872ca */ /* 0x000fe200000e0000 */
[----:B------:R-:W-:Y:S01]  /*2bc0*/  UMOV UR33, 0x8100010 ;  /* 0x0810001000217882 */ /* 0x000fe20000000000 */
[C---:B------:R-:W-:Y:S01]  /*2bd0*/  R2UR UR13, R2.reuse ;  /* 0x00000000020d72ca */ /* 0x040fe200000e0000 */
[----:B------:R-:W-:Y:S01]  /*2be0*/  UMOV UR47, 0x40004040 ;  /* 0x40004040002f7882 */ /* 0x000fe20000000000 */
[C---:B------:R-:W-:Y:S01]  /*2bf0*/  R2UR UR10, R3.reuse ;  /* 0x00000000030a72ca */ /* 0x040fe200000e0000 */
[----:B------:R-:W-:Y:S01]  /*2c00*/  UMOV UR50, UR48 ;  /* 0x0000003000327c82 */ /* 0x000fe20008000000 */
[----:B------:R-:W-:Y:S01]  /*2c10*/  R2UR UR9, R2 ;  /* 0x00000000020972ca */ /* 0x000fe200000e0000 */
[----:B------:R-:W-:Y:S01]  /*2c20*/  UMOV UR35, 0x40004040 ;  /* 0x4000404000237882 */ /* 0x000fe20000000000 */
[C---:B------:R-:W-:Y:S01]  /*2c30*/  R2UR UR17, R10.reuse ;  /* 0x000000000a1172ca */ /* 0x040fe200000e0000 */
[----:B------:R-:W-:Y:S01]  /*2c40*/  UMOV UR51, 0x40004040 ;  /* 0x4000404000337882 */ /* 0x000fe20000000000 */
[C---:B------:R-:W-:Y:S01]  /*2c50*/  R2UR UR15, R3.reuse ;  /* 0x00000000030f72ca */ /* 0x040fe200000e0000 */
[----:B------:R-:W-:Y:S01]  /*2c60*/  UMOV UR48, 0x0 ;  /* 0x0000000000307882 */ /* 0x000fe20000000000 */
[C---:B------:R-:W-:Y:S01]  /*2c70*/  R2UR UR11, R10.reuse ;  /* 0x000000000a0b72ca */ /* 0x040fe200000e0000 */
[----:B------:R-:W-:Y:S01]  /*2c80*/  UMOV UR49, 0x8100010 ;  /* 0x0810001000317882 */ /* 0x000fe20000000000 */
[----:B------:R-:W-:Y:S01]  /*2c90*/  MOV.SPILL R19, UR12 ;  /* 0x0000000c00137c02 */ /* 0x000fe20009000f00 */
[----:B------:R-:W-:Y:S01]  /*2ca0*/  UIADD3 UR12, UPT, UPT, UR21, 0x1402, URZ ;  /* 0x00001402150c7890 */ /* 0x000fe2000fffe0ff */
[----:B------:R2:W-:Y:S01]  /*2cb0*/  UTCHMMA gdesc[UR34], gdesc[UR46], tmem[UR31], tmem[UR32], idesc[UR33], !UPT ;  /* 0x00ff202e220075ea */ /* 0x0005e2000f80001f */
[----:B------:R-:W-:Y:S01]  /*2cc0*/  UMOV UR66, UR54 ;  /* 0x0000003600427c82 */ /* 0x000fe20008000000 */
        /* <DEDUP_REMOVED lines=8> */
[----:B------:R3:W-:Y:S01]  /*2d50*/  UTCHMMA gdesc[UR52], gdesc[UR50], tmem[UR30], tmem[UR48], idesc[UR49], UPT ;  /* 0x00ff3032340075ea */ /* 0x0007e2000b80001e */
[----:B------:R-:W-:Y:S01]  /*2d60*/  UMOV UR75, 0x40004040 ;  /* 0x40004040004b7882 */ /* 0x000fe20000000000 */
[----:B------:R-:W-:Y:S01]  /*2d70*/  UTCHMMA gdesc[UR68], gdesc[UR66], tmem[UR25], tmem[UR54], idesc[UR55], UPT ;  /* 0x00ff3642440075ea */ /* 0x000fe2000b800019 */
[----:B------:R-:W-:Y:S01]  /*2d80*/  MOV.SPILL R21, UR8 ;  /* 0x0000000800157c02 */ /* 0x000fe20009000f00 */
[----:B------:R-:W-:Y:S01]  /*2d90*/  UMOV UR76, UR64 ;  /* 0x00000040004c7c82 */ /* 0x000fe20008000000 */
[----:B------:R4:W-:Y:S01]  /*2da0*/  UTCHMMA gdesc[UR74], gdesc[UR72], tmem[UR19], tmem[UR70], idesc[UR71], UPT ;  /* 0x00ff46484a0075ea */ /* 0x0009e2000b800013 */
[----:B------:R-:W-:Y:S01]  /*2db0*/  MOV.SPILL R20, UR13 ;  /* 0x0000000d00147c02 */ /* 0x000fe20009000f00 */
[----:B------:R-:W-:Y:S01]  /*2dc0*/  UMOV UR77, 0x40004040 ;  /* 0x40004040004d7882 */ /* 0x000fe20000000000 */
[----:B------:R-:W-:Y:S01]  /*2dd0*/  MOV.SPILL R17, UR10 ;  /* 0x0000000a00117c02 */ /* 0x000fe20009000f00 */
[----:B------:R-:W-:Y:S01]  /*2de0*/  UMOV UR64, 0x0 ;  /* 0x0000000000407882 */ /* 0x000fe20000000000 */
[----:B------:R-:W-:Y:S01]  /*2df0*/  MOV.SPILL R22, UR9 ;  /* 0x0000000900167c02 */ /* 0x000fe20009000f00 */
[----:B------:R-:W-:Y:S01]  /*2e00*/  UMOV UR65, 0x8100010 ;  /* 0x0810001000417882 */ /* 0x000fe20000000000 */
[----:B------:R-:W-:Y:S01]  /*2e10*/  UMOV UR8, UR60 ;  /* 0x0000003c00087c82 */ /* 0x000fe20008000000 */
[----:B------:R-:W-:Y:S01]  /*2e20*/  UMOV UR9, 0x40004040 ;  /* 0x4000404000097882 */ /* 0x000fe20000000000 */
[----:B------:R-:W-:Y:S01]  /*2e30*/  UMOV UR60, 0x0 ;  /* 0x00000000003c7882 */ /* 0x000fe20000000000 */
[----:B------:R-:W-:Y:S01]  /*2e40*/  UMOV UR61, 0x8100010 ;  /* 0x08100010003d7882 */ /* 0x000fe20000000000 */
[----:B------:R-:W-:Y:S01]  /*2e50*/  UIADD3 UR10, UPT, UPT, UR21, 0x1406, URZ ;  /* 0x00001406150a7890 */ /* 0x000fe2000fffe0ff */
[----:B------:R-:W-:Y:S01]  /*2e60*/  MOV.SPILL R18, UR11 ;  /* 0x0000000b00127c02 */ /* 0x000fe20009000f00 */
[----:B------:R-:W-:Y:S01]  /*2e70*/  UMOV UR13, 0x40004040 ;  /* 0x40004040000d7882 */ /* 0x000fe20000000000 */
[----:B------:R-:W-:Y:S01]  /*2e80*/  MOV.SPILL R13, UR26 ;  /* 0x0000001a000d7c02 */ /* 0x000fe20009000f00 */
[----:B------:R-:W-:Y:S01]  /*2e90*/  UIADD3 UR26, UPT, UPT, UR21, 0x1404, URZ ;  /* 0x00001404151a7890 */ /* 0x000fe2000fffe0ff */
[----:B------:R-:W-:Y:S01]  /*2ea0*/  R2UR UR7, R10 ;  /* 0x000000000a0772ca */ /* 0x000fe200000e0000 */
[----:B--2---:R-:W-:Y:S01]  /*2eb0*/  UIADD3 UR34, UPT, UPT, UR21, 0x1800, URZ ;  /* 0x0000180015227890 */ /* 0x004fe2000fffe0ff */
[----:B------:R-:W-:Y:S01]  /*2ec0*/  MOV.SPILL R15, UR28 ;  /* 0x0000001c000f7c02 */ /* 0x000fe20009000f00 */
[----:B------:R-:W-:Y:S01]  /*2ed0*/  UIADD3 UR46, UPT, UPT, UR21, 0x1802, URZ ;  /* 0x00001802152e7890 */ /* 0x000fe2000fffe0ff */
[----:B------:R-:W-:Y:S01]  /*2ee0*/  R2UR UR6, R3 ;  /* 0x00000000030672ca */ /* 0x000fe200000e0000 */
[----:B---3--:R-:W-:Y:S01]  /*2ef0*/  UMOV UR50, UR16 ;  /* 0x0000001000327c82 */ /* 0x008fe20008000000 */
[----:B------:R-:W-:Y:S01]  /*2f00*/  MOV.SPILL R16, UR29 ;  /* 0x0000001d00107c02 */ /* 0x000fe20009000f00 */
[----:B------:R-:W-:Y:S01]  /*2f10*/  UMOV UR28, UR42 ;  /* 0x0000002a001c7c82 */ /* 0x000fe20008000000 */
[----:B------:R-:W-:Y:S01]  /*2f20*/  MOV.SPILL R14, UR27 ;  /* 0x0000001b000e7c02 */ /* 0x000fe20009000f00 */
[----:B----4-:R-:W-:Y:S01]  /*2f30*/  UMOV UR19, 0x40004040 ;  /* 0x4000404000137882 */ /* 0x010fe20000000000 */
[----:B------:R-:W-:Y:S01]  /*2f40*/  R2UR UR5, R2 ;  /* 0x00000000020572ca */ /* 0x000fe200000e0000 */
[----:B------:R-:W-:Y:S01]  /*2f50*/  UTCHMMA gdesc[UR18], gdesc[UR76], tmem[UR17], tmem[UR64], idesc[UR65], UPT ;  /* 0x00ff404c120075ea */ /* 0x000fe2000b800011 */
[----:B------:R2:W-:Y:S01]  /*2f60*/  UTCHMMA gdesc[UR12], gdesc[UR8], tmem[UR15], tmem[UR60], idesc[UR61], UPT ;  /* 0x00ff3c080c0075ea */ /* 0x0005e2000b80000f */
[----:B------:R-:W-:Y:S01]  /*2f70*/  UIADD3 UR16, UPT, UPT, UR21, 0x1804, URZ ;  /* 0x0000180415107890 */ /* 0x000fe2000fffe0ff */
[----:B-1----:R-:W-:Y:S01]  /*2f80*/  MOV.SPILL R12, UR23 ;  /* 0x00000017000c7c02 */ /* 0x002fe20009000f00 */
[----:B------:R-:W-:Y:S01]  /*2f90*/  UMOV UR29, 0x40004040 ;  /* 0x40004040001d7882 */ /* 0x000fe20000000000 */
[----:B------:R-:W-:Y:S01]  /*2fa0*/  MOV.SPILL R11, UR22 ;  /* 0x00000016000b7c02 */ /* 0x000fe20009000f00 */
[----:B------:R-:W-:Y:S01]  /*2fb0*/  UMOV UR42, 0x0 ;  /* 0x00000000002a7882 */ /* 0x000fe20000000000 */
[----:B------:R-:W-:Y:S01]  /*2fc0*/  R2UR UR4, R0 ;  /* 0x00000000000472ca */ /* 0x000fe200000e0000 */
[----:B------:R-:W-:Y:S01]  /*2fd0*/  UMOV UR43, 0x8100010 ;  /* 0x08100010002b7882 */ /* 0x000fe20000000000 */
[----:B------:R-:W-:Y:S01]  /*2fe0*/  UIADD3 UR54, UPT, UPT, UR21, 0x1806, URZ ;  /* 0x0000180615367890 */ /* 0x000fe2000fffe0ff */
[----:B------:R-:W-:Y:S01]  /*2ff0*/  UMOV UR27, 0x40004040 ;  /* 0x40004040001b7882 */ /* 0x000fe20000000000 */
[----:B------:R-:W-:Y:S01]  /*3000*/  UMOV UR22, UR44 ;  /* 0x0000002c00167c82 */ /* 0x000fe20008000000 */
[----:B------:R-:W-:Y:S01]  /*3010*/  UMOV UR23, 0x40004040 ;  /* 0x4000404000177882 */ /* 0x000fe20000000000 */
[----:B------:R-:W-:-:S02]  /*3020*/  UIADD3 UR66, UPT, UPT, UR21, 0x1c00, URZ ;  /* 0x00001c0015427890 */ /* 0x000fc4000fffe0ff */
[----:B------:R-:W-:Y:S01]  /*3030*/  UIADD3 UR72, UPT, UPT, UR21, 0x1c02, URZ ;  /* 0x00001c0215487890 */ /* 0x000fe2000fffe0ff */
[----:B------:R-:W-:Y:S01]  /*3040*/  UMOV UR44, 0x0 ;  /* 0x00000000002c7882 */ /* 0x000fe20000000000 */
[----:B------:R-:W-:Y:S01]  /*3050*/  UMOV UR45, 0x8100010 ;  /* 0x08100010002d7882 */ /* 0x000fe20000000000 */
[----:B------:R-:W-:Y:S01]  /*3060*/  UMOV UR32, UR40 ;  /* 0x0000002800207c82 */ /* 0x000fe20008000000 */
[----:B------:R-:W-:Y:S01]  /*3070*/  UIADD3 UR74, UPT, UPT, UR21, 0x1c04, URZ ;  /* 0x00001c04154a7890 */ /* 0x000fe2000fffe0ff */
[----:B------:R-:W-:Y:S01]  /*3080*/  UMOV UR33, 0x40004040 ;  /* 0x4000404000217882 */ /* 0x000fe20000000000 */
[----:B------:R-:W-:Y:S01]  /*3090*/  UMOV UR40, 0x0 ;  /* 0x0000000000287882 */ /* 0x000fe20000000000 */
[----:B------:R-:W-:Y:S01]  /*30a0*/  UMOV UR41, 0x8100010 ;  /* 0x0810001000297882 */ /* 0x000fe20000000000 */
[----:B--2---:R-:W-:Y:S01]  /*30b0*/  R2UR.FILL UR13, R20 ;  /* 0x00000000140d72ca */ /* 0x004fe200004e0000 */
[----:B------:R-:W-:Y:S01]  /*30c0*/  UMOV UR61, UR11 ;  /* 0x0000000b003d7c82 */ /* 0x000fe20008000000 */
[----:B------:R-:W-:Y:S01]  /*30d0*/  R2UR.FILL UR12, R19 ;  /* 0x00000000130c72ca */ /* 0x000fe200004e0000 */
[----:B------:R-:W-:Y:S01]  /*30e0*/  UMOV UR60, UR10 ;  /* 0x0000000a003c7c82 */ /* 0x000fe20008000000 */
[----:B------:R-:W-:Y:S01]  /*30f0*/  R2UR.FILL UR11, R18 ;  /* 0x00000000120b72ca */ /* 0x000fe200004e0000 */
[----:B------:R-:W-:Y:S01]  /*3100*/  UMOV UR61, 0x40004040 ;  /* 0x40004040003d7882 */ /* 0x000fe20000000000 */
[----:B------:R-:W-:Y:S01]  /*3110*/  R2UR.FILL UR10, R17 ;  /* 0x00000000110a72ca */ /* 0x000fe200004e0000 */
[----:B------:R-:W-:Y:S01]  /*3120*/  UIADD3 UR76, UPT, UPT, UR21, 0x1c06, URZ ;  /* 0x00001c06154c7890 */ /* 0x000fe2000fffe0ff */
[----:B------:R-:W-:Y:S01]  /*3130*/  R2UR.FILL UR9, R22 ;  /* 0x00000000160972ca */ /* 0x000fe200004e0000 */
[----:B------:R-:W-:Y:S01]  /*3140*/  UMOV UR63, 0x40004040 ;  /* 0x40004040003f7882 */ /* 0x000fe20000000000 */
[----:B------:R-:W-:Y:S01]  /*3150*/  R2UR.FILL UR8, R21 ;  /* 0x00000000150872ca */ /* 0x000fe200004e0000 */
[----:B------:R-:W-:Y:S01]  /*3160*/  UMOV UR30, 0x0 ;  /* 0x00000000001e7882 */ /* 0x000fe20000000000 */
[----:B------:R-:W-:Y:S01]  /*3170*/  UMOV UR31, 0x8100010 ;  /* 0x08100010001f7882 */ /* 0x000fe20000000000 */
[----:B------:R1:W-:Y:S01]  /*3180*/  UTCHMMA gdesc[UR26], gdesc[UR28], tmem[UR13], tmem[UR42], idesc[UR43], UPT ;  /* 0x00ff2a1c1a0075ea */ /* 0x0003e2000b80000d */
        /* <DEDUP_REMOVED lines=8> */
[----:B------:R-:W-:Y:S01]  /*3210*/  UMOV UR70, UR58 ;  /* 0x0000003a00467c82 */ /* 0x000fe20008000000 */
[----:B------:R-:W-:Y:S01]  /*3220*/  UMOV UR71, 0x40004040 ;  /* 0x4000404000477882 */ /* 0x000fe20000000000 */
[----:B------:R-:W-:Y:S01]  /*3230*/  UMOV UR58, 0x0 ;  /* 0x00000000003a7882 */ /* 0x000fe20000000000 */
[----:B------:R-:W-:Y:S01]  /*3240*/  UMOV UR59, 0x8100010 ;  /* 0x08100010003b7882 */ /* 0x000fe20000000000 */
[----:B------:R-:W-:Y:S01]  /*3250*/  UMOV UR37, 0x40004040 ;  /* 0x4000404000257882 */ /* 0x000fe20000000000 */
[----:B------:R-:W-:Y:S01]  /*3260*/  UMOV UR18, UR14 ;  /* 0x0000000e00127c82 */ /* 0x000fe20008000000 */
[----:B------:R-:W-:Y:S01]  /*3270*/  UMOV UR14, 0x0 ;  /* 0x00000000000e7882 */ /* 0x000fe20000000000 */
[----:B------:R-:W-:Y:S01]  /*3280*/  UMOV UR15, 0x8100010 ;  /* 0x08100010000f7882 */ /* 0x000fe20000000000 */
[----:B-1----:R-:W-:Y:S01]  /*3290*/  UMOV UR42, UR22 ;  /* 0x00000016002a7c82 */ /* 0x002fe20008000000 */
[----:B------:R-:W-:Y:S01]  /*32a0*/  UMOV UR43, UR23 ;  /* 0x00000017002b7c82 */ /* 0x000fe20008000000 */
[----:B------:R-:W-:Y:S01]  /*32b0*/  R2UR.FILL UR29, R16 ;  /* 0x00000000101d72ca */ /* 0x000fe200004e0000 */
[----:B------:R1:W-:Y:S01]  /*32c0*/  UTCHMMA gdesc[UR60], gdesc[UR42], tmem[UR12], tmem[UR44], idesc[UR45], UPT ;  /* 0x00ff2c2a3c0075ea */ /* 0x0003e2000b80000c */
        /* <DEDUP_REMOVED lines=8> */
[----:B------:R-:W-:-:S02]  /*3350*/  R2UR.FILL UR28, R15 ;  /* 0x000000000f1c72ca */ /* 0x000fc400004e0000 */
[----:B------:R-:W-:Y:S02]  /*3360*/  R2UR.FILL UR27, R14 ;  /* 0x000000000e1b72ca */ /* 0x000fe400004e0000 */
[----:B------:R-:W-:Y:S02]  /*3370*/  R2UR.FILL UR26, R13 ;  /* 0x000000000d1a72ca */ /* 0x000fe400004e0000 */
[----:B------:R-:W-:Y:S02]  /*3380*/  R2UR.FILL UR23, R12 ;  /* 0x000000000c1772ca */ /* 0x000fe400004e0000 */
[----:B------:R-:W-:Y:S01]  /*3390*/  R2UR.FILL UR22, R11 ;  /* 0x000000000b1672ca */ /* 0x000fe200004e0000 */
[----:B------:R-:W-:-:S14]  /*33a0*/  BRA.U UP3, `(.L_x_48) ;  /* 0x0000000103047547 */ /* 0x000fdc000b800000 */
[----:B-1----:R-:W-:Y:S05]  /*33b0*/  BPT.TRAP 0x1 ;  /* 0x000000040000795c */ /* 0x002fea0000300000 */
.L_x_48:
[----:B-1----:R-:W-:-:S09]  /*33c0*/  UIADD3 UR4, UPT, UPT, UR22, 0x58060, URZ ;  /* 0x0005806016047890 */ /* 0x002fd2000fffe0ff */
[----:B------:R1:W-:Y:S01]  /*33d0*/  UTCBAR [UR4], URZ ;  /* 0x000000ff040073e9 */ /* 0x0003e200080000ff */
[----:B------:R-:W-:Y:S05]  /*33e0*/  BRA.U !UP1, `(.L_x_49) ;  /* 0x0000000109047547 */ /* 0x000fea000b800000 */
[----:B-1----:R-:W-:Y:S05]  /*33f0*/  BPT.TRAP 0x1 ;  /* 0x000000040000795c */ /* 0x002fea0000300000 */
.L_x_49:
[----:B------:R-:W-:-:S09]  /*3400*/  UIADD3 UR20, UPT, UPT, UR20, 0x58038, URZ ;  /* 0x0005803814147890 */ /* 0x000fd2000fffe0ff */
[----:B------:R2:W-:Y:S01]  /*3410*/  UTCBAR [UR20], URZ ;  /* 0x000000ff140073e9 */ /* 0x0005e200080000ff */
[----:B------:R-:W-:Y:S05]  /*3420*/  BRA.U !UP1, `(.L_x_50) ;  /* 0x0000000109047547 */ /* 0x000fea000b800000 */
[----:B-12---:R-:W-:Y:S05]  /*3430*/  BPT.TRAP 0x1 ;  /* 0x000000040000795c */ /* 0x006fea0000300000 */
.L_x_50:
[----:B-1----:R-:W-:Y:S01]  /*3440*/  ULEA UR4, UR27, UR22, 0x3 ;  /* 0x000000161b047291 */ /* 0x002fe2000f8e18ff */
[----:B------:R-:W-:-:S08]  /*3450*/  SHF.L.U32 R3, R9, 0x1f, RZ ;  /* 0x0000001f09037819 */ /* 0x000fd000000006ff */
[----:B------:R-:W1:Y:S02]  /*3460*/  SYNCS.PHASECHK.TRANS64.TRYWAIT P0, [UR4+0x58020], R3 ;  /* 0x05802003ff0075a7 */ /* 0x000e640008001104 */
[----:B-1----:R-:W-:Y:S05]  /*3470*/  @!P0 BRA `(.L_x_51) ;  /* 0x0000022800f48947 */ /* 0x002fea0003800000 */
.L_x_423:
[----:B------:R-:W-:-:S04]  /*3480*/  UIADD3 UR6, UPT, UPT, UR27, 0x1, URZ ;  /* 0x000000011b067890 */ /* 0x000fc8000fffe0ff */
[----:B------:R-:W-:-:S04]  /*3490*/  UISETP.NE.AND UP0, UPT, UR6, 0x3, UPT ;  /* 0x000000030600788c */ /* 0x000fc8000bf05270 */
[----:B------:R-:W-:Y:S02]  /*34a0*/  USEL UR4, URZ, 0x1, UP0 ;  /* 0x00000001ff047887 */ /* 0x000fe40008000000 */
[----:B------:R-:W-:-:S04]  /*34b0*/  USEL UR6, UR6, URZ, UP0 ;  /* 0x000000ff06067287 */ /* 0x000fc80008000000 */
[----:B-1----:R-:W-:Y:S01]  /*34c0*/  LOP3.LUT R3, R9, UR4, RZ, 0x3c, !PT ;  /* 0x0000000409037c12 */ /* 0x002fe2000f8e3cff */
[----:B------:R-:W-:Y:S07]  /*34d0*/  BRA.U UP5, `(.L_x_52) ;  /* 0x0000000105047547 */ /* 0x000fee000b800000 */
[----:B--2---:R-:W-:Y:S05]  /*34e0*/  BPT.TRAP 0x1 ;  /* 0x000000040000795c */ /* 0x004fea0000300000 */
.L_x_52:
[----:B------:R-:W-:-:S04]  /*34f0*/  SHF.L.U32 R9, R8, 0x1f, RZ ;  /* 0x0000001f08097819 */ /* 0x000fc800000006ff */
[----:B------:R-:W1:Y:S02]  /*3500*/  SYNCS.PHASECHK.TRANS64.TRYWAIT P0, [UR22+0x580a0], R9 ;  /* 0x0580a009ff0075a7 */ /* 0x000e640008001116 */
[----:B-1----:R-:W-:Y:S05]  /*3510*/  @!P0 BRA `(.L_x_53) ;  /* 0x0000022800e48947 */ /* 0x002fea0003800000 */
.L_x_425:
[----:B------:R-:W-:Y:S05]  /*3520*/  BRA.U UP4, `(.L_x_54) ;  /* 0x0000000104047547 */ /* 0x000fea000b800000 */
[----:B--2---:R-:W-:Y:S05]  /*3530*/  BPT.TRAP 0x1 ;  /* 0x000000040000795c */ /* 0x004fea0000300000 */
.L_x_54:
[----:B------:R-:W-:Y:S01]  /*3540*/  LOP3.LUT R12, R5, 0x1, RZ, 0x3c, !PT ;  /* 0x00000001050c7812 */ /* 0x000fe200078e3cff */
[----:B-1----:R-:W-:Y:S01]  /*3550*/  IMAD.MOV.U32 R9, RZ, RZ, 0x20 ;  /* 0x00000020ff097424 */ /* 0x002fe200078e00ff */
[----:B------:R-:W-:Y:S01]  /*3560*/  MOV R2, 0x100 ;  /* 0x0000010000027802 */ /* 0x000fe20000000f00 */
[----:B------:R-:W-:Y:S01]  /*3570*/  IMAD.MOV.U32 R0, RZ, RZ, 0x28 ;  /* 0x00000028ff007424 */ /* 0x000fe200078e00ff */
[----:B------:R-:W-:-:S04]  /*3580*/  SHF.L.U32 R10, R12, 0x1f, RZ ;  /* 0x0000001f0c0a7819 */ /* 0x000fc800000006ff */
[----:B------:R-:W1:Y:S02]  /*3590*/  SYNCS.PHASECHK.TRANS64.TRYWAIT P0, [UR22+0x58058], R10 ;  /* 0x0580580aff0075a7 */ /* 0x000e640008001116 */
[----:B-1----:R-:W-:Y:S05]  /*35a0*/  @!P0 BRA `(.L_x_55) ;  /* 0x0000022800d88947 */ /* 0x002fea0003800000 */
.L_x_427:
[----:B------:R-:W-:Y:S01]  /*35b0*/  R2UR UR5, R0 ;  /* 0x00000000000572ca */ /* 0x000fe200000e0000 */
[----:B------:R-:W-:Y:S01]  /*35c0*/  IMAD.MOV.U32 R0, RZ, RZ, 0x30 ;  /* 0x00000030ff007424 */ /* 0x000fe200078e00ff */
[----:B------:R-:W-:Y:S01]  /*35d0*/  R2UR UR8, R9 ;  /* 0x00000000090872ca */ /* 0x000fe200000e0000 */
[----:B------:R-:W-:Y:S01]  /*35e0*/  IMAD.MOV.U32 R9, RZ, RZ, 0x100 ;  /* 0x00000100ff097424 */ /* 0x000fe200078e00ff */
[----:B------:R-:W-:Y:S01]  /*35f0*/  R2UR UR9, R2 ;  /* 0x00000000020972ca */ /* 0x000fe200000e0000 */
[----:B--2---:R-:W-:Y:S01]  /*3600*/  ULOP3.LUT UR20, UR26, 0x2000000, URZ, 0xfc, !UPT ;  /* 0x020000001a147892 */ /* 0x004fe2000f8efcff */
[----:B------:R-:W-:Y:S01]  /*3610*/  R2UR UR4, R0 ;  /* 0x00000000000472ca */ /* 0x000fe200000e0000 */
[----:B------:R-:W-:Y:S01]  /*3620*/  IMAD.MOV.U32 R2, RZ, RZ, 0x38 ;  /* 0x00000038ff027424 */ /* 0x000fe200078e00ff */
[C---:B------:R-:W-:Y:S01]  /*3630*/  R2UR UR7, R9.reuse ;  /* 0x00000000090772ca */ /* 0x040fe200000e0000 */
[----:B------:R-:W-:Y:S01]  /*3640*/  IMAD.MOV.U32 R0, RZ, RZ, 0x100 ;  /* 0x00000100ff007424 */ /* 0x000fe200078e00ff */
[----:B------:R-:W-:Y:S01]  /*3650*/  ULEA UR38, UR27, UR20, 0xb ;  /* 0x000000141b267291 */ /* 0x000fe2000f8e58ff */
[----:B------:R-:W-:Y:S01]  /*3660*/  R2UR UR12, R9 ;  /* 0x00000000090c72ca */ /* 0x000fe200000e0000 */
[----:B------:R-:W-:Y:S01]  /*3670*/  UMOV UR30, 0x0 ;  /* 0x00000000001e7882 */ /* 0x000fe20000000000 */
[----:B------:R-:W-:Y:S01]  /*3680*/  R2UR UR10, R2 ;  /* 0x00000000020a72ca */ /* 0x000fe200000e0000 */
[----:B------:R-:W-:Y:S01]  /*3690*/  UIADD3 UR36, UPT, UPT, UR38, 0x80, URZ ;  /* 0x0000008026247890 */ /* 0x000fe2000fffe0ff */
[----:B------:R-:W-:Y:S01]  /*36a0*/  R2UR UR11, R0 ;  /* 0x00000000000b72ca */ /* 0x000fe200000e0000 */
[----:B------:R-:W-:-:S02]  /*36b0*/  UIADD3 UR34, UPT, UPT, UR38, 0x100, URZ ;  /* 0x0000010026227890 */ /* 0x000fc4000fffe0ff */
[----:B------:R-:W-:Y:S01]  /*36c0*/  UIADD3 UR32, UPT, UPT, UR38, 0x180, URZ ;  /* 0x0000018026207890 */ /* 0x000fe2000fffe0ff */
        /* <DEDUP_REMOVED lines=8> */
[----:B------:R2:W-:Y:S01]  /*3750*/  UTCHMMA tmem[UR8], gdesc[UR38], tmem[UR9], tmem[UR30], idesc[UR31], !UPT ;  /* 0x00ff1e26080079ea */ /* 0x0005e2000f800009 */
[----:B------:R-:W-:Y:S01]  /*3760*/  UMOV UR14, 0x0 ;  /* 0x00000000000e7882 */ /* 0x000fe20000000000 */
[----:B------:R-:W-:Y:S01]  /*3770*/  UMOV UR15, 0x8410010 ;  /* 0x08410010000f7882 */ /* 0x000fe20000000000 */
[----:B------:R-:W-:Y:S01]  /*3780*/  UMOV UR33, 0x40004040 ;  /* 0x4000404000217882 */ /* 0x000fe20000000000 */
[----:B------:R2:W-:Y:S01]  /*3790*/  UTCHMMA tmem[UR5], gdesc[UR36], tmem[UR7], tmem[UR18], idesc[UR19], UPT ;  /* 0x00ff1224050079ea */ /* 0x0005e2000b800007 */
[----:B------:R2:W-:Y:S01]  /*37a0*/  UTCHMMA tmem[UR4], gdesc[UR34], tmem[UR12], tmem[UR16], idesc[UR17], UPT ;  /* 0x00ff1022040079ea */ /* 0x0005e2000b80000c */
[----:B------:R2:W-:Y:S01]  /*37b0*/  UTCHMMA tmem[UR10], gdesc[UR32], tmem[UR11], tmem[UR14], idesc[UR15], UPT ;  /* 0x00ff0e200a0079ea */ /* 0x0005e2000b80000b */
[----:B------:R-:W-:Y:S05]  /*37c0*/  BRA.U UP5, `(.L_x_56) ;  /* 0x0000000105047547 */ /* 0x000fea000b800000 */
[----:B--2---:R-:W-:Y:S05]  /*37d0*/  BPT.TRAP 0x1 ;  /* 0x000000040000795c */ /* 0x004fea0000300000 */
.L_x_56:
[----:B--2---:R-:W-:Y:S01]  /*37e0*/  UIADD3 UR4, UPT, UPT, UR22, 0x58090, URZ ;  /* 0x0005809016047890 */ /* 0x004fe2000fffe0ff */
[----:B------:R-:W-:Y:S01]  /*37f0*/  LOP3.LUT R0, R6, 0x1, RZ, 0x3c, !PT ;  /* 0x0000000106007812 */ /* 0x000fe200078e3cff */
[----:B------:R-:W-:Y:S01]  /*3800*/  UISETP.GE.AND UP0, UPT, UR28, 0x2, UPT ;  /* 0x000000021c00788c */ /* 0x000fe2000bf06270 */
[----:B------:R-:W-:Y:S01]  /*3810*/  UMOV UR5, URZ ;  /* 0x000000ff00057c82 */ /* 0x000fe20008000000 */
[----:B------:R-:W-:-:S05]  /*3820*/  UMOV UR26, UR27 ;  /* 0x0000001b001a7c82 */ /* 0x000fca0008000000 */
[----:B------:R2:W-:Y:S02]  /*3830*/  UTCBAR [UR4], URZ ;  /* 0x000000ff040073e9 */ /* 0x0005e400080000ff */
[----:B------:R-:W-:Y:S05]  /*3840*/  BRA.U !UP0, `(.L_x_57) ;  /* 0x0000002108a87547 */ /* 0x000fea000b800000 */
[----:B------:R-:W-:Y:S01]  /*3850*/  UMOV UR5, URZ ;  /* 0x000000ff00057c82 */ /* 0x000fe20008000000 */
[----:B------:R-:W-:Y:S01]  /*3860*/  UMOV UR26, UR27 ;  /* 0x0000001b001a7c82 */ /* 0x000fe20008000000 */
[----:B--2---:R-:W-:Y:S01]  /*3870*/  UMOV UR4, UR27 ;  /* 0x0000001b00047c82 */ /* 0x004fe20008000000 */
.L_x_76:
[----:B------:R-:W-:Y:S01]  /*3880*/  MOV R5, R12 ;  /* 0x0000000c00057202 */ /* 0x000fe20000000f00 */
[----:B---3--:R-:W-:Y:S01]  /*3890*/  UMOV UR7, UR28 ;  /* 0x0000001c00077c82 */ /* 0x008fe20008000000 */
[----:B------:R-:W-:Y:S01]  /*38a0*/  UIADD3 UR28, UPT, UPT, UR28, -0x1, URZ ;  /* 0xffffffff1c1c7890 */ /* 0x000fe2000fffe0ff */
[----:B------:R-:W-:Y:S01]  /*38b0*/  MOV R6, R0 ;  /* 0x0000000000067202 */ /* 0x000fe20000000f00 */
[----:B------:R-:W-:Y:S01]  /*38c0*/  UISETP.GT.U32.AND UP2, UPT, UR7, 0x2, UPT ;  /* 0x000000020700788c */ /* 0x000fe2000bf44070 */
[----:B------:R-:W-:Y:S10]  /*38d0*/  BRA.U !UP1, `(.L_x_58) ;  /* 0x0000000109047547 */ /* 0x000ff4000b800000 */
[----:B------:R-:W-:Y:S05]  /*38e0*/  BPT.TRAP 0x1 ;  /* 0x000000040000795c */ /* 0x000fea0000300000 */
.L_x_58:
[----:B------:R-:W2:Y:S01]  /*38f0*/  S2UR UR22, SR_CgaCtaId ;  /* 0x00000000001679c3 */ /* 0x000ea20000008800 */
[----:B------:R-:W-:Y:S01]  /*3900*/  UMOV UR7, 0x400 ;  /* 0x0000040000077882 */ /* 0x000fe20000000000 */
[----:B------:R-:W-:Y:S01]  /*3910*/  SHF.L.U32 R9, R3, 0x1f, RZ ;  /* 0x0000001f03097819 */ /* 0x000fe200000006ff */
[----:B------:R-:W-:Y:S02]  /*3920*/  HFMA2 R12, -RZ, RZ, 0, 0 ;  /* 0x00000000ff0c7431 */ /* 0x000fe400000001ff */
[----:B------:R-:W-:Y:S01]  /*3930*/  IMAD.MOV.U32 R14, RZ, RZ, RZ ;  /* 0x000000ffff0e7224 */ /* 0x000fe200078e00ff */
[----:B--2---:R-:W-:Y:S04]  /*3940*/  ULEA UR22, UR22, UR7, 0x18 ;  /* 0x0000000716167291 */ /* 0x004fe8000f8ec0ff */
[----:B------:R-:W-:Y:S02]  /*3950*/  ULEA UR7, UR6, UR22, 0x3 ;  /* 0x0000001606077291 */ /* 0x000fe4000f8e18ff */
[----:B------:R-:W-:Y:S04]  /*3960*/  USHF.R.U32.HI UR21, URZ, 0x4, UR22 ;  /* 0x00000004ff157899 */ /* 0x000fe80008011616 */
[----:B------:R-:W-:Y:S03]  /*3970*/  ULOP3.LUT UR21, UR21, 0x3fff, URZ, 0xc0, !UPT ;  /* 0x00003fff15157892 */ /* 0x000fe6000f8ec0ff */
[----:B------:R-:W2:Y:S01]  /*3980*/  SYNCS.PHASECHK.TRANS64.TRYWAIT P0, [UR7+0x58020], R9 ;  /* 0x05802009ff0075a7 */ /* 0x000ea20008001107 */
[----:B------:R-:W-:Y:S01]  /*3990*/  ULOP3.LUT UR21, UR21, 0x10000, URZ, 0xfc, !UPT ;  /* 0x0001000015157892 */ /* 0x000fe2000f8efcff */
[----:B--2---:R-:W-:Y:S11]  /*39a0*/  @!P0 BRA `(.L_x_59) ;  /* 0x0000022400f48947 */ /* 0x004ff60003800000 */
.L_x_429:
[----:B------:R-:W-:Y:S01]  /*39b0*/  UIADD3 UR20, UPT, UPT, UR22, 0x20000, URZ ;  /* 0x0002000016147890 */ /* 0x000fe2000fffe0ff */
[----:B------:R-:W-:Y:S01]  /*39c0*/  R2UR UR31, R12 ;  /* 0x000000000c1f72ca */ /* 0x000fe200000e0000 */
[----:B------:R-:W-:Y:S01]  /*39d0*/  UIADD3 UR76, UPT, UPT, UR21, 0x6, URZ ;  /* 0x00000006154c7890 */ /* 0x000fe2000fffe0ff */
[----:B------:R-:W-:Y:S01]  /*39e0*/  R2UR UR33, R14 ;  /* 0x000000000e2172ca */ /* 0x000fe200000e0000 */
[----:B------:R-:W-:Y:S01]  /*39f0*/  USHF.R.U32.HI UR20, URZ, 0x4, UR20 ;  /* 0x00000004ff147899 */ /* 0x000fe20008011614 */
[----:B------:R-:W-:Y:S01]  /*3a00*/  CS2R R12, SRZ ;  /* 0x00000000000c7805 */ /* 0x000fe2000001ff00 */
[----:B------:R-:W-:Y:S01]  /*3a10*/  UIADD3 UR72, UPT, UPT, UR21, 0x400, URZ ;  /* 0x0000040015487890 */ /* 0x000fe2000fffe0ff */
[----:B------:R-:W-:Y:S01]  /*3a20*/  CS2R R14, SRZ ;  /* 0x00000000000e7805 */ /* 0x000fe2000001ff00 */
[----:B------:R-:W-:Y:S01]  /*3a30*/  ULOP3.LUT UR20, UR20, 0x3fff, URZ, 0xc0, !UPT ;  /* 0x00003fff14147892 */ /* 0x000fe2000f8ec0ff */
[----:B------:R-:W-:Y:S01]  /*3a40*/  CS2R R20, SRZ ;  /* 0x0000000000147805 */ /* 0x000fe2000001ff00 */
[----:B------:R-:W-:Y:S01]  /*3a50*/  UIADD3 UR68, UPT, UPT, UR21, 0x402, URZ ;  /* 0x0000040215447890 */ /* 0x000fe2000fffe0ff */
[----:B------:R-:W-:Y:S01]  /*3a60*/  R2UR UR25, R12 ;  /* 0x000000000c1972ca */ /* 0x000fe200000e0000 */
[----:B------:R-:W-:Y:S01]  /*3a70*/  ULOP3.LUT UR60, UR20, 0x10000, URZ, 0xfc, !UPT ;  /* 0x00010000143c7892 */ /* 0x000fe2000f8efcff */
[----:B------:R-:W-:Y:S01]  /*3a80*/  R2UR UR27, R13 ;  /* 0x000000000d1b72ca */ /* 0x000fe200000e0000 */
[----:B------:R-:W-:Y:S01]  /*3a90*/  UIADD3 UR64, UPT, UPT, UR21, 0x404, URZ ;  /* 0x0000040415407890 */ /* 0x000fe2000fffe0ff */
[----:B------:R-:W-:Y:S01]  /*3aa0*/  R2UR UR17, R14 ;  /* 0x000000000e1172ca */ /* 0x000fe200000e0000 */
[----:B------:R-:W-:Y:S01]  /*3ab0*/  ULEA UR60, UR6, UR60, 0xb ;  /* 0x0000003c063c7291 */ /* 0x000fe2000f8e58ff */
[C---:B------:R-:W-:Y:S01]  /*3ac0*/  R2UR UR16, R20.reuse ;  /* 0x00000000141072ca */ /* 0x040fe200000e0000 */
[----:B------:R-:W-:Y:S01]  /*3ad0*/  UIADD3 UR56, UPT, UPT, UR21, 0x406, URZ ;  /* 0x0000040615387890 */ /* 0x000fe2000fffe0ff */
[----:B--2---:R-:W-:Y:S01]  /*3ae0*/  MOV.SPILL R9, UR28 ;  /* 0x0000001c00097c02 */ /* 0x004fe20009000f00 */
[----:B------:R-:W-:Y:S01]  /*3af0*/  UIADD3 UR28, UPT, UPT, UR21, 0x2, URZ ;  /* 0x00000002151c7890 */ /* 0x000fe2000fffe0ff */
[----:B------:R-:W-:Y:S01]  /*3b00*/  MOV.SPILL R17, UR26 ;  /* 0x0000001a00117c02 */ /* 0x000fe20009000f00 */
[----:B------:R-:W-:Y:S01]  /*3b10*/  UIADD3 UR26, UPT, UPT, UR60, 0x2, URZ ;  /* 0x000000023c1a7890 */ /* 0x000fe2000fffe0ff */
[----:B------:R-:W-:Y:S01]  /*3b20*/  MOV.SPILL R12, UR24 ;  /* 0x00000018000c7c02 */ /* 0x000fe20009000f00 */
[----:B------:R-:W-:Y:S01]  /*3b30*/  UIADD3 UR52, UPT, UPT, UR21, 0x800, URZ ;  /* 0x0000080015347890 */ /* 0x000fe2000fffe0ff */
[----:B------:R-:W-:Y:S01]  /*3b40*/  MOV.SPILL R13, UR25 ;  /* 0x00000019000d7c02 */ /* 0x000fe20009000f00 */
[----:B------:R-:W-:Y:S01]  /*3b50*/  UIADD3 UR48, UPT, UPT, UR21, 0x802, URZ ;  /* 0x0000080215307890 */ /* 0x000fe2000fffe0ff */
[----:B------:R-:W-:Y:S01]  /*3b60*/  MOV.SPILL R26, UR25 ;  /* 0x00000019001a7c02 */ /* 0x000fe20009000f00 */
[----:B------:R-:W-:Y:S01]  /*3b70*/  UIADD3 UR44, UPT, UPT, UR21, 0x804, URZ ;  /* 0x00000804152c7890 */ /* 0x000fe2000fffe0ff */
[C---:B------:R-:W-:Y:S01]  /*3b80*/  R2UR UR15, R21.reuse ;  /* 0x00000000150f72ca */ /* 0x040fe200000e0000 */
[----:B------:R-:W-:Y:S01]  /*3b90*/  UIADD3 UR40, UPT, UPT, UR21, 0x806, URZ ;  /* 0x0000080615287890 */ /* 0x000fe2000fffe0ff */
[C---:B------:R-:W-:Y:S01]  /*3ba0*/  R2UR UR13, R21.reuse ;  /* 0x00000000150d72ca */ /* 0x040fe200000e0000 */
[----:B------:R-:W-:Y:S01]  /*3bb0*/  UIADD3 UR36, UPT, UPT, UR21, 0xc00, URZ ;  /* 0x00000c0015247890 */ /* 0x000fe2000fffe0ff */
[C---:B------:R-:W-:Y:S01]  /*3bc0*/  R2UR UR11, R21.reuse ;  /* 0x00000000150b72ca */ /* 0x040fe200000e0000 */
[----:B------:R-:W-:Y:S01]  /*3bd0*/  UIADD3 UR32, UPT, UPT, UR21, 0xc02, URZ ;  /* 0x00000c0215207890 */ /* 0x000fe2000fffe0ff */
[----:B------:R-:W-:Y:S01]  /*3be0*/  R2UR UR9, R21 ;  /* 0x00000000150972ca */ /* 0x000fe200000e0000 */
[----:B------:R-:W-:Y:S01]  /*3bf0*/  UIADD3 UR30, UPT, UPT, UR21, 0xc04, URZ ;  /* 0x00000c04151e7890 */ /* 0x000fe2000fffe0ff */
[----:B------:R-:W-:Y:S01]  /*3c00*/  R2UR UR19, R15 ;  /* 0x000000000f1372ca */ /* 0x000fe200000e0000 */
[----:B------:R-:W-:Y:S01]  /*3c10*/  UIADD3 UR18, UPT, UPT, UR21, 0xc06, URZ ;  /* 0x00000c0615127890 */ /* 0x000fe2000fffe0ff */
[C---:B------:R-:W-:Y:S01]  /*3c20*/  R2UR UR14, R20.reuse ;  /* 0x00000000140e72ca */ /* 0x040fe200000e0000 */
[----:B------:R-:W-:Y:S01]  /*3c30*/  UMOV UR58, 0x0 ;  /* 0x00000000003a7882 */ /* 0x000fe20000000000 */
[----:B------:R-:W-:Y:S01]  /*3c40*/  UMOV UR59, 0x8100010 ;  /* 0x08100010003b7882 */ /* 0x000fe20000000000 */
[----:B------:R-:W-:Y:S01]  /*3c50*/  UMOV UR24, UR21 ;  /* 0x0000001500187c82 */ /* 0x000fe20008000000 */
[----:B------:R-:W-:Y:S01]  /*3c60*/  UMOV UR25, 0x40004040 ;  /* 0x4000404000197882 */ /* 0x000fe20000000000 */
[----:B------:R-:W-:Y:S01]  /*3c70*/  UMOV UR61, 0x40004040 ;  /* 0x40004040003d7882 */ /* 0x000fe20000000000 */
[----:B------:R-:W-:Y:S01]  /*3c80*/  MOV.SPILL R18, UR29 ;  /* 0x0000001d00127c02 */ /* 0x000fe20009000f00 */
[----:B------:R2:W-:Y:S01]  /*3c90*/  UTCHMMA gdesc[UR24], gdesc[UR60], tmem[UR33], tmem[UR58], idesc[UR59], !UPT ;  /* 0x00ff3a3c180075ea */ /* 0x0005e2000f800021 */
[----:B-1----:R-:W-:Y:S01]  /*3ca0*/  MOV.SPILL R10, UR29 ;  /* 0x0000001d000a7c02 */ /* 0x002fe20009000f00 */
[----:B------:R-:W-:Y:S01]  /*3cb0*/  UMOV UR74, 0x0 ;  /* 0x00000000004a7882 */ /* 0x000fe20000000000 */
[----:B------:R-:W-:Y:S01]  /*3cc0*/  MOV.SPILL R16, UR29 ;  /* 0x0000001d00107c02 */ /* 0x000fe20009000f00 */
[----:B------:R-:W-:Y:S01]  /*3cd0*/  UMOV UR29, 0x40004040 ;  /* 0x40004040001d7882 */ /* 0x000fe20000000000 */
[----:B------:R-:W-:Y:S01]  /*3ce0*/  MOV.SPILL R23, UR27 ;  /* 0x0000001b00177c02 */ /* 0x000fe20009000f00 */
[----:B------:R-:W-:Y:S01]  /*3cf0*/  UMOV UR27, 0x40004040 ;  /* 0x40004040001b7882 */ /* 0x000fe20000000000 */
[----:B------:R-:W-:Y:S01]  /*3d00*/  MOV.SPILL R25, UR17 ;  /* 0x0000001100197c02 */ /* 0x000fe20009000f00 */
[----:B------:R-:W-:Y:S01]  /*3d10*/  UMOV UR17, 0x8100010 ;  /* 0x0810001000117882 */ /* 0x000fe20000000000 */
[----:B------:R-:W-:Y:S01]  /*3d20*/  MOV.SPILL R24, UR16 ;  /* 0x0000001000187c02 */ /* 0x000fe20009000f00 */
[----:B------:R-:W-:Y:S01]  /*3d30*/  UMOV UR16, 0x0 ;  /* 0x0000000000107882 */ /* 0x000fe20000000000 */
[----:B------:R-:W-:Y:S01]  /*3d40*/  IMAD.U32 R21, RZ, RZ, UR27 ;  /* 0x0000001bff157e24 */ /* 0x000fe2000f8e00ff */
[----:B------:R1:W-:Y:S01]  /*3d50*/  UTCHMMA gdesc[UR28], gdesc[UR26], tmem[UR31], tmem[UR16], idesc[UR17], UPT ;  /* 0x00ff101a1c0075ea */ /* 0x0003e2000b80001f */
[----:B------:R-:W-:Y:S01]  /*3d60*/  MOV.SPILL R0, UR4 ;  /* 0x0000000400007c02 */ /* 0x000fe20009000f00 */
[----:B------:R-:W-:Y:S01]  /*3d70*/  UIADD3 UR4, UPT, UPT, UR21, 0x4, URZ ;  /* 0x0000000415047890 */ /* 0x000fe2000fffe0ff */
[C---:B------:R-:W-:Y:S01]  /*3d80*/  R2UR UR12, R20.reuse ;  /* 0x00000000140c72ca */ /* 0x040fe200000e0000 */
[----:B------:R-:W-:Y:S01]  /*3d90*/  UMOV UR75, 0x8100010 ;  /* 0x08100010004b7882 */ /* 0x000fe20000000000 */
[C---:B------:R-:W-:Y:S01]  /*3da0*/  R2UR UR10, R20.reuse ;  /* 0x00000000140a72ca */ /* 0x040fe200000e0000 */
[----:B------:R-:W-:Y:S01]  /*3db0*/  UMOV UR77, 0x40004040 ;  /* 0x40004040004d7882 */ /* 0x000fe20000000000 */
[C---:B------:R-:W-:Y:S01]  /*3dc0*/  R2UR UR8, R20.reuse ;  /* 0x00000000140872ca */ /* 0x040fe200000e0000 */
[----:B------:R-:W-:Y:S01]  /*3dd0*/  UMOV UR70, 0x0 ;  /* 0x0000000000467882 */ /* 0x000fe20000000000 */
[----:B------:R-:W-:Y:S01]  /*3de0*/  R2UR UR7, R20 ;  /* 0x00000000140772ca */ /* 0x000fe200000e0000 */
[----:B------:R-:W-:Y:S01]  /*3df0*/  UMOV UR71, 0x8100010 ;  /* 0x0810001000477882 */ /* 0x000fe20000000000 */
[----:B------:R-:W-:Y:S01]  /*3e00*/  UMOV UR73, 0x40004040 ;  /* 0x4000404000497882 */ /* 0x000fe20000000000 */
[----:B------:R-:W-:Y:S01]  /*3e10*/  UMOV UR66, 0x0 ;  /* 0x0000000000427882 */ /* 0x000fe20000000000 */
[----:B--2---:R-:W-:Y:S01]  /*3e20*/  UIADD3 UR24, UPT, UPT, UR60, 0x4, URZ ;  /* 0x000000043c187890 */ /* 0x004fe2000fffe0ff */
[----:B------:R-:W-:Y:S01]  /*3e30*/  R2UR.FILL UR25, R26 ;  /* 0x000000001a1972ca */ /* 0x000fe200004e0000 */
        /* <DEDUP_REMOVED lines=10> */
[----:B-1----:R-:W-:Y:S01]  /*3ee0*/  UIADD3 UR28, UPT, UPT, UR60, 0x6, URZ ;  /* 0x000000063c1c7890 */ /* 0x002fe2000fffe0ff */
[----:B------:R-:W-:Y:S01]  /*3ef0*/  R2UR.FILL UR27, R23 ;  /* 0x00000000171b72ca */ /* 0x000fe200004e0000 */
[----:B------:R-:W-:Y:S01]  /*3f00*/  UMOV UR22, 0x0 ;  /* 0x0000000000167882 */ /* 0x000fe20000000000 */
[----:B------:R-:W-:Y:S01]  /*3f10*/  MOV.SPILL R22, UR23 ;  /* 0x0000001700167c02 */ /* 0x000fe20009000f00 */
[----:B------:R-:W-:Y:S01]  /*3f20*/  UMOV UR23, 0x8100010 ;  /* 0x0810001000177882 */ /* 0x000fe20000000000 */
[----:B------:R-:W-:Y:S01]  /*3f30*/  UMOV UR25, 0x40004040 ;  /* 0x4000404000197882 */ /* 0x000fe20000000000 */
[----:B------:R-:W-:Y:S01]  /*3f40*/  IMAD.U32 R20, RZ, RZ, UR26 ;  /* 0x0000001aff147e24 */ /* 0x000fe2000f8e00ff */
[----:B------:R-:W-:Y:S01]  /*3f50*/  R2UR.FILL UR26, R17 ;  /* 0x00000000111a72ca */ /* 0x000fe200004e0000 */
[----:B------:R-:W-:Y:S01]  /*3f60*/  IMAD.U32 R17, RZ, RZ, UR25 ;  /* 0x00000019ff117e24 */ /* 0x000fe2000f8e00ff */
[----:B------:R-:W-:Y:S01]  /*3f70*/  R2UR.FILL UR29, R16 ;  /* 0x00000000101d72ca */ /* 0x000fe200004e0000 */
[----:B------:R-:W-:Y:S01]  /*3f80*/  UMOV UR65, 0x40004040 ;  /* 0x4000404000417882 */ /* 0x000fe20000000000 */
[----:B------:R-:W-:Y:S01]  /*3f90*/  R2UR.FILL UR17, R25 ;  /* 0x00000000191172ca */ /* 0x000fe200004e0000 */
[----:B------:R-:W-:Y:S01]  /*3fa0*/  UMOV UR54, 0x0 ;  /* 0x0000000000367882 */ /* 0x000fe20000000000 */
[----:B------:R-:W-:Y:S01]  /*3fb0*/  R2UR.FILL UR16, R24 ;  /* 0x00000000181072ca */ /* 0x000fe200004e0000 */
        /* <DEDUP_REMOVED lines=21> */
[----:B------:R-:W-:Y:S01]  /*4110*/  IMAD.U32 R16, RZ, RZ, UR24 ;  /* 0x00000018ff107e24 */ /* 0x000fe2000f8e00ff */
[----:B-1----:R-:W-:Y:S01]  /*4120*/  UIADD3 UR4, UPT, UPT, UR60, 0x200, URZ ;  /* 0x000002003c047890 */ /* 0x002fe2000fffe0ff */
[----:B------:R-:W-:Y:S01]  /*4130*/  R2UR.FILL UR25, R13 ;  /* 0x000000000d1972ca */ /* 0x000fe200004e0000 */
[----:B------:R-:W-:Y:S01]  /*4140*/  UIADD3 UR22, UPT, UPT, UR60, 0x202, URZ ;  /* 0x000002023c167890 */ /* 0x000fe2000fffe0ff */
[----:B------:R-:W-:Y:S01]  /*4150*/  R2UR.FILL UR5, R11 ;  /* 0x000000000b0572ca */ /* 0x000fe200004e0000 */
[----:B------:R-:W-:Y:S01]  /*4160*/  UIADD3 UR27, UPT, UPT, UR6, 0x1, URZ ;  /* 0x00000001061b7890 */ /* 0x000fe2000fffe0ff */
[----:B------:R-:W-:Y:S01]  /*4170*/  R2UR.FILL UR23, R22 ;  /* 0x00000000161772ca */ /* 0x000fe200004e0000 */
[----:B------:R-:W-:Y:S01]  /*4180*/  IMAD.U32 R13, RZ, RZ, UR29 ;  /* 0x0000001dff0d7e24 */ /* 0x000fe2000f8e00ff */
[----:B------:R-:W-:Y:S01]  /*4190*/  R2UR.FILL UR24, R12 ;  /* 0x000000000c1872ca */ /* 0x000fe200004e0000 */
[----:B------:R-:W-:Y:S01]  /*41a0*/  UISETP.NE.AND UP0, UPT, UR27, 0x3, UPT ;  /* 0x000000031b00788c */ /* 0x000fe2000bf05270 */
[----:B------:R-:W-:Y:S02]  /*41b0*/  IMAD.U32 R22, RZ, RZ, UR22 ;  /* 0x00000016ff167e24 */ /* 0x000fe4000f8e00ff */
[----:B------:R-:W-:Y:S01]  /*41c0*/  IMAD.U32 R12, RZ, RZ, UR28 ;  /* 0x0000001cff0c7e24 */ /* 0x000fe2000f8e00ff */
[----:B------:R-:W-:Y:S02]  /*41d0*/  USEL UR6, URZ, 0x1, UP0 ;  /* 0x00000001ff067887 */ /* 0x000fe40008000000 */
[----:B------:R-:W-:Y:S01]  /*41e0*/  USEL UR27, UR27, URZ, UP0 ;  /* 0x000000ff1b1b7287 */ /* 0x000fe20008000000 */
[----:B------:R1:W-:Y:S01]  /*41f0*/  UTCHMMA gdesc[UR76], gdesc[UR28], tmem[UR25], tmem[UR74], idesc[UR75], UPT ;  /* 0x00ff4a1c4c0075ea */ /* 0x0003e2000b800019 */
[----:B------:R-:W-:Y:S01]  /*4200*/  UMOV UR5, 0x40004040 ;  /* 0x4000404000057882 */ /* 0x000fe20000000000 */
[----:B------:R-:W-:Y:S01]  /*4210*/  UMOV UR23, 0x40004040 ;  /* 0x4000404000177882 */ /* 0x000fe20000000000 */
[----:B------:R2:W-:Y:S01]  /*4220*/  UTCHMMA gdesc[UR72], gdesc[UR4], tmem[UR19], tmem[UR70], idesc[UR71], UPT ;  /* 0x00ff4604480075ea */ /* 0x0005e2000b800013 */
[----:B------:R3:W-:Y:S01]  /*4230*/  UTCHMMA gdesc[UR68], gdesc[UR22], tmem[UR17], tmem[UR66], idesc[UR67], UPT ;  /* 0x00ff4216440075ea */ /* 0x0007e2000b800011 */
[----:B------:R-:W-:Y:S01]  /*4240*/  UISETP.NE.AND UP4, UPT, UR24, URZ, UPT ;  /* 0x000000ff1800728c */ /* 0x000fe2000bf85270 */
[----:B------:R-:W-:Y:S01]  /*4250*/  IMAD.U32 R23, RZ, RZ, UR23 ;  /* 0x00000017ff177e24 */ /* 0x000fe2000f8e00ff */
[----:B------:R-:W-:Y:S01]  /*4260*/  LOP3.LUT R3, R3, UR6, RZ, 0x3c, !PT ;  /* 0x0000000603037c12 */ /* 0x000fe2000f8e3cff */
[----:B------:R-:W-:Y:S03]  /*4270*/  IMAD.U32 R11, RZ, RZ, UR5 ;  /* 0x00000005ff0b7e24 */ /* 0x000fe6000f8e00ff */
[----:B------:R4:W-:Y:S01]  /*4280*/  STL.64 [R1+0x20], R22 ;  /* 0x0000201601007387 */ /* 0x0009e20000100a00 */
[----:B-1----:R-:W-:Y:S01]  /*4290*/  UIADD3 UR28, UPT, UPT, UR60, 0x204, URZ ;  /* 0x000002043c1c7890 */ /* 0x002fe2000fffe0ff */
[----:B------:R-:W-:Y:S01]  /*42a0*/  R2UR.FILL UR29, R10 ;  /* 0x000000000a1d72ca */ /* 0x000fe200004e0000 */
[----:B------:R-:W-:Y:S01]  /*42b0*/  UIADD3 UR76, UPT, UPT, UR60, 0x400, URZ ;  /* 0x000004003c4c7890 */ /* 0x000fe2000fffe0ff */
[----:B--2---:R-:W-:Y:S01]  /*42c0*/  R2UR.FILL UR5, R19 ;  /* 0x00000000130572ca */ /* 0x004fe200004e0000 */
[----:B------:R-:W-:Y:S01]  /*42d0*/  UIADD3 UR74, UPT, UPT, UR60, 0x402, URZ ;  /* 0x000004023c4a7890 */ /* 0x000fe2000fffe0ff */
[----:B------:R-:W-:Y:S01]  /*42e0*/  IMAD.U32 R10, RZ, RZ, UR4 ;  /* 0x00000004ff0a7e24 */ /* 0x000fe2000f8e00ff */
[----:B------:R-:W-:Y:S01]  /*42f0*/  UIADD3 UR4, UPT, UPT, UR60, 0x206, URZ ;  /* 0x000002063c047890 */ /* 0x000fe2000fffe0ff */
[----:B---3--:R-:W-:Y:S01]  /*4300*/  R2UR.FILL UR23, R15 ;  /* 0x000000000f1772ca */ /* 0x008fe200004e0000 */
[----:B------:R-:W-:Y:S01]  /*4310*/  UIADD3 UR72, UPT, UPT, UR60, 0x404, URZ ;  /* 0x000004043c487890 */ /* 0x000fe2000fffe0ff */
[----:B------:R-:W-:Y:S01]  /*4320*/  R2UR.FILL UR22, R14 ;  /* 0x000000000e1672ca */ /* 0x000fe200004e0000 */
[----:B------:R-:W-:Y:S01]  /*4330*/  UIADD3 UR70, UPT, UPT, UR60, 0x406, URZ ;  /* 0x000004063c467890 */ /* 0x000fe2000fffe0ff */
[----:B------:R-:W-:Y:S01]  /*4340*/  IMAD.U32 R14, RZ, RZ, UR28 ;  /* 0x0000001cff0e7e24 */ /* 0x000fe2000f8e00ff */
[----:B------:R-:W-:Y:S02]  /*4350*/  UIADD3 UR68, UPT, UPT, UR60, 0x600, URZ ;  /* 0x000006003c447890 */ /* 0x000fe4000fffe0ff */
[----:B------:R-:W-:Y:S01]  /*4360*/  UIADD3 UR66, UPT, UPT, UR60, 0x602, URZ ;  /* 0x000006023c427890 */ /* 0x000fe2000fffe0ff */
[----:B------:R-:W-:Y:S01]  /*4370*/  UMOV UR29, 0x40004040 ;  /* 0x40004040001d7882 */ /* 0x000fe20000000000 */
[----:B------:R-:W-:Y:S01]  /*4380*/  UMOV UR75, 0x40004040 ;  /* 0x40004040004b7882 */ /* 0x000fe20000000000 */
[----:B------:R1:W-:Y:S01]  /*4390*/  UTCHMMA gdesc[UR64], gdesc[UR28], tmem[UR16], tmem[UR62], idesc[UR63], UPT ;  /* 0x00ff3e1c400075ea */ /* 0x0003e2000b800010 */
[----:B------:R-:W-:Y:S01]  /*43a0*/  UMOV UR17, UR5 ;  /* 0x0000000500117c82 */ /* 0x000fe20008000000 */
[----:B------:R-:W-:Y:S01]  /*43b0*/  UMOV UR17, 0x40004040 ;  /* 0x4000404000117882 */ /* 0x000fe20000000000 */
[----:B------:R-:W-:Y:S01]  /*43c0*/  IMAD.U32 R15, RZ, RZ, UR29 ;  /* 0x0000001dff0f7e24 */ /* 0x000fe2000f8e00ff */
[----:B------:R-:W-:Y:S01]  /*43d0*/  UMOV UR71, 0x40004040 ;  /* 0x4000404000477882 */ /* 0x000fe20000000000 */
[----:B------:R-:W-:Y:S01]  /*43e0*/  IMAD.U32 R19, RZ, RZ, UR17 ;  /* 0x00000011ff137e24 */ /* 0x000fe2000f8e00ff */
[----:B------:R-:W-:Y:S01]  /*43f0*/  UMOV UR67, 0x40004040 ;  /* 0x4000404000437882 */ /* 0x000fe20000000000 */
[----:B------:R-:W-:Y:S01]  /*4400*/  UMOV UR19, 0x40004040 ;  /* 0x4000404000137882 */ /* 0x000fe20000000000 */
[----:B------:R-:W-:Y:S01]  /*4410*/  R2UR.FILL UR5, R2 ;  /* 0x00000000020572ca */ /* 0x000fe200004e0000 */
[----:B-1----:R-:W-:Y:S01]  /*4420*/  UMOV UR16, UR4 ;  /* 0x0000000400107c82 */ /* 0x002fe20008000000 */
[----:B------:R-:W-:Y:S01]  /*4430*/  UIADD3 UR64, UPT, UPT, UR60, 0x604, URZ ;  /* 0x000006043c407890 */ /* 0x000fe2000fffe0ff */
[----:B------:R1:W-:Y:S01]  /*4440*/  UTCHMMA gdesc[UR56], gdesc[UR16], tmem[UR15], tmem[UR54], idesc[UR55], UPT ;  /* 0x00ff3610380075ea */ /* 0x0003e2000b80000f */
[----:B------:R-:W-:Y:S01]  /*4450*/  UIADD3 UR62, UPT, UPT, UR60, 0x606, URZ ;  /* 0x000006063c3e7890 */ /* 0x000fe2000fffe0ff */
[----:B------:R4:W-:Y:S01]  /*4460*/  UTCHMMA gdesc[UR52], gdesc[UR76], tmem[UR14], tmem[UR50], idesc[UR51], UPT ;  /* 0x00ff324c340075ea */ /* 0x0009e2000b80000e */
[----:B------:R4:W-:Y:S01]  /*4470*/  UTCHMMA gdesc[UR48], gdesc[UR74], tmem[UR13], tmem[UR46], idesc[UR47], UPT ;  /* 0x00ff2e4a300075ea */ /* 0x0009e2000b80000d */
[----:B------:R-:W-:Y:S01]  /*4480*/  R2UR.FILL UR29, R18 ;  /* 0x00000000121d72ca */ /* 0x000fe200004e0000 */
[----:B------:R4:W-:Y:S01]  /*4490*/  UTCHMMA gdesc[UR44], gdesc[UR72], tmem[UR12], tmem[UR42], idesc[UR43], UPT ;  /* 0x00ff2a482c0075ea */ /* 0x0009e2000b80000c */
[----:B------:R-:W-:Y:S01]  /*44a0*/  IMAD.U32 R18, RZ, RZ, UR16 ;  /* 0x00000010ff127e24 */ /* 0x000fe2000f8e00ff */
[----:B------:R4:W-:Y:S01]  /*44b0*/  UTCHMMA gdesc[UR40], gdesc[UR70], tmem[UR11], tmem[UR38], idesc[UR39], UPT ;  /* 0x00ff2646280075ea */ /* 0x0009e2000b80000b */
[----:B------:R4:W-:Y:S01]  /*44c0*/  UTCHMMA gdesc[UR36], gdesc[UR68], tmem[UR10], tmem[UR34], idesc[UR35], UPT ;  /* 0x00ff2244240075ea */ /* 0x0009e2000b80000a */
[----:B------:R4:W-:Y:S01]  /*44d0*/  UTCHMMA gdesc[UR32], gdesc[UR66], tmem[UR9], tmem[UR58], idesc[UR59], UPT ;  /* 0x00ff3a42200075ea */ /* 0x0009e2000b800009 */
[----:B------:R-:W-:Y:S01]  /*44e0*/  UMOV UR63, 0x40004040 ;  /* 0x40004040003f7882 */ /* 0x000fe20000000000 */
[----:B------:R4:W-:Y:S01]  /*44f0*/  STL.64 [R1+0x18], R18 ;  /* 0x0000181201007387 */ /* 0x0009e20000100a00 */
[----:B------:R-:W-:Y:S02]  /*4500*/  R2UR.FILL UR28, R9 ;  /* 0x00000000091c72ca */ /* 0x000fe400004e0000 */
[----:B------:R-:W-:Y:S01]  /*4510*/  R2UR.FILL UR4, R0 ;  /* 0x00000000000472ca */ /* 0x000fe200004e0000 */
[----:B------:R4:W-:Y:S01]  /*4520*/  UTCHMMA gdesc[UR30], gdesc[UR64], tmem[UR8], tmem[UR54], idesc[UR55], UPT ;  /* 0x00ff36401e0075ea */ /* 0x0009e2000b800008 */
[----:B-1----:R-:W-:Y:S01]  /*4530*/  UMOV UR16, 0x0 ;  /* 0x0000000000107882 */ /* 0x002fe20000000000 */
[----:B------:R-:W-:Y:S02]  /*4540*/  UMOV UR17, 0x8100010 ;  /* 0x0810001000117882 */ /* 0x000fe40000000000 */
[----:B------:R4:W-:Y:S01]  /*4550*/  UTCHMMA gdesc[UR18], gdesc[UR62], tmem[UR7], tmem[UR16], idesc[UR17], UPT ;  /* 0x00ff103e120075ea */ /* 0x0009e2000b800007 */
[----:B------:R-:W-:Y:S09]  /*4560*/  BRA.U UP4, `(.L_x_60) ;  /* 0x0000000104047547 */ /* 0x000ff2000b800000 */
[----:B----4-:R-:W-:Y:S05]  /*4570*/  BPT.TRAP 0x1 ;  /* 0x000000040000795c */ /* 0x010fea0000300000 */
.L_x_60:
[----:B------:R-:W-:Y:S09]  /*4580*/  UIADD3 UR6, UPT, UPT, UR22, 0x58050, URZ ;  /* 0x0005805016067890 */ /* 0x000ff2000fffe0ff */
[----:B------:R1:W-:Y:S01]  /*4590*/  UTCBAR [UR6], URZ ;  /* 0x000000ff060073e9 */ /* 0x0003e200080000ff */
[----:B------:R-:W-:Y:S05]  /*45a0*/  BRA.U UP5, `(.L_x_61) ;  /* 0x0000000105047547 */ /* 0x000fea000b800000 */
[----:B-1--4-:R-:W-:Y:S05]  /*45b0*/  BPT.TRAP 0x1 ;  /* 0x000000040000795c */ /* 0x012fea0000300000 */
.L_x_61:
[----:B------:R-:W-:Y:S01]  /*45c0*/  SHF.L.U32 R9, R8, 0x1f, RZ ;  /* 0x0000001f08097819 */ /* 0x000fe200000006ff */
[----:B------:R-:W-:Y:S03]  /*45d0*/  UISETP.NE.AND UP3, UPT, UR23, URZ, UPT ;  /* 0x000000ff1700728c */ /* 0x000fe6000bf65270 */
[----:B------:R-:W2:Y:S02]  /*45e0*/  SYNCS.PHASECHK.TRANS64.TRYWAIT P0, [UR22+0x580a8], R9 ;  /* 0x0580a809ff0075a7 */ /* 0x000ea40008001116 */
[----:B--2---:R-:W-:Y:S06]  /*45f0*/  @!P0 BRA `(.L_x_62) ;  /* 0x0000021800f88947 */ /* 0x004fec0003800000 */
.L_x_431:
[----:B------:R-:W-:Y:S05]  /*4600*/  BRA.U UP3, `(.L_x_63) ;  /* 0x0000000103047547 */ /* 0x000fea000b800000 */
[----:B-1--4-:R-:W-:Y:S05]  /*4610*/  BPT.TRAP 0x1 ;  /* 0x000000040000795c */ /* 0x012fea0000300000 */
.L_x_63:
[----:B----4-:R-:W-:Y:S01]  /*4620*/  SHF.L.U32 R18, R6, 0x1f, RZ ;  /* 0x0000001f06127819 */ /* 0x010fe200000006ff */
[----:B------:R-:W-:Y:S01]  /*4630*/  IMAD.MOV.U32 R2, RZ, RZ, 0xa0 ;  /* 0x000000a0ff027424 */ /* 0x000fe200078e00ff */
[----:B--2---:R-:W-:Y:S02]  /*4640*/  MOV R0, 0x180 ;  /* 0x0000018000007802 */ /* 0x004fe40000000f00 */
[----:B------:R-:W2:Y:S02]  /*4650*/  SYNCS.PHASECHK.TRANS64.TRYWAIT P0, [UR22+0x58068], R18 ;  /* 0x05806812ff0075a7 */ /* 0x000ea40008001116 */
[----:B--2---:R-:W-:Y:S05]  /*4660*/  @!P0 BRA `(.L_x_64) ;  /* 0x0000021800f48947 */ /* 0x004fea0003800000 */
.L_x_433:
[----:B------:R-:W-:Y:S01]  /*4670*/  ULEA UR4, UR4, UR20, 0xb ;  /* 0x0000001404047291 */ /* 0x000fe2000f8e58ff */
[----:B------:R-:W-:Y:S01]  /*4680*/  R2UR UR10, R2 ;  /* 0x00000000020a72ca */ /* 0x000fe200000e0000 */
[----:B------:R-:W-:Y:S01]  /*4690*/  UISETP.NE.U32.AND UP0, UPT, UR5, URZ, UPT ;  /* 0x000000ff0500728c */ /* 0x000fe2000bf05070 */
[----:B------:R-:W-:Y:S01]  /*46a0*/  IMAD.MOV.U32 R2, RZ, RZ, 0xb0 ;  /* 0x000000b0ff027424 */ /* 0x000fe200078e00ff */
[----:B------:R-:W-:Y:S01]  /*46b0*/  UIADD3 UR32, UPT, UPT, UR4, 0x2000000, URZ ;  /* 0x0200000004207890 */ /* 0x000fe2000fffe0ff */
[----:B------:R-:W-:Y:S01]  /*46c0*/  R2UR UR11, R0 ;  /* 0x00000000000b72ca */ /* 0x000fe200000e0000 */
[----:B------:R-:W-:Y:S01]  /*46d0*/  UIADD3 UR30, UPT, UPT, UR4, 0x2000080, URZ ;  /* 0x02000080041e7890 */ /* 0x000fe2000fffe0ff */
[----:B--2---:R-:W-:Y:S01]  /*46e0*/  IMAD.MOV.U32 R18, RZ, RZ, 0xa8 ;  /* 0x000000a8ff127424 */ /* 0x004fe200078e00ff */
[----:B------:R-:W-:Y:S01]  /*46f0*/  UIADD3 UR18, UPT, UPT, UR4, 0x2000100, URZ ;  /* 0x0200010004127890 */ /* 0x000fe2000fffe0ff */
[----:B------:R-:W-:Y:S01]  /*4700*/  IMAD.MOV.U32 R9, RZ, RZ, 0x180 ;  /* 0x00000180ff097424 */ /* 0x000fe200078e00ff */
[----:B------:R-:W-:Y:S01]  /*4710*/  UIADD3 UR38, UPT, UPT, UR4, 0x2000180, URZ ;  /* 0x0200018004267890 */ /* 0x000fe2000fffe0ff */
[----:B-1----:R-:W-:Y:S01]  /*4720*/  R2UR UR6, R2 ;  /* 0x00000000020672ca */ /* 0x002fe200000e0000 */
[----:B------:R-:W-:Y:S01]  /*4730*/  IMAD.MOV.U32 R0, RZ, RZ, 0x180 ;  /* 0x00000180ff007424 */ /* 0x000fe200078e00ff */
[----:B------:R-:W-:Y:S01]  /*4740*/  R2UR UR8, R18 ;  /* 0x00000000120872ca */ /* 0x000fe200000e0000 */
[----:B------:R-:W-:Y:S01]  /*4750*/  IMAD.MOV.U32 R2, RZ, RZ, 0xb8 ;  /* 0x000000b8ff027424 */ /* 0x000fe200078e00ff */
[----:B------:R-:W-:Y:S01]  /*4760*/  R2UR UR9, R9 ;  /* 0x00000000090972ca */ /* 0x000fe200000e0000 */
[----:B------:R-:W-:Y:S01]  /*4770*/  UMOV UR16, 0x0 ;  /* 0x0000000000107882 */ /* 0x000fe20000000000 */
[----:B------:R-:W-:Y:S01]  /*4780*/  R2UR UR7, R0 ;  /* 0x00000000000772ca */ /* 0x000fe200000e0000 */
[----:B------:R-:W-:Y:S01]  /*4790*/  UMOV UR17, 0x8410010 ;  /* 0x0841001000117882 */ /* 0x000fe20000000000 */
[----:B------:R-:W-:Y:S01]  /*47a0*/  R2UR UR5, R2 ;  /* 0x00000000020572ca */ /* 0x000fe200000e0000 */
[----:B------:R-:W-:Y:S01]  /*47b0*/  UMOV UR33, 0x40004040 ;  /* 0x4000404000217882 */ /* 0x000fe20000000000 */
[----:B------:R-:W-:Y:S01]  /*47c0*/  R2UR UR12, R0 ;  /* 0x00000000000c72ca */ /* 0x000fe200000e0000 */
[----:B------:R1:W-:Y:S01]  /*47d0*/  UTCHMMA tmem[UR10], gdesc[UR32], tmem[UR11], tmem[UR16], idesc[UR17], UP0 ;  /* 0x00ff10200a0079ea */ /* 0x0003e2000800000b */
[----:B------:R-:W-:Y:S01]  /*47e0*/  UMOV UR14, 0x0 ;  /* 0x00000000000e7882 */ /* 0x000fe20000000000 */
[----:B------:R-:W-:Y:S01]  /*47f0*/  UMOV UR15, 0x8410010 ;  /* 0x08410010000f7882 */ /* 0x000fe20000000000 */
[----:B------:R-:W-:Y:S01]  /*4800*/  UMOV UR31, 0x40004040 ;  /* 0x40004040001f7882 */ /* 0x000fe20000000000 */
[----:B------:R-:W-:Y:S01]  /*4810*/  UMOV UR36, 0x0 ;  /* 0x0000000000247882 */ /* 0x000fe20000000000 */
[----:B------:R-:W-:Y:S01]  /*4820*/  UMOV UR37, 0x8410010 ;  /* 0x0841001000257882 */ /* 0x000fe20000000000 */
[----:B------:R1:W-:Y:S01]  /*4830*/  UTCHMMA tmem[UR8], gdesc[UR30], tmem[UR9], tmem[UR14], idesc[UR15], UPT ;  /* 0x00ff0e1e080079ea */ /* 0x0003e2000b800009 */
[----:B------:R-:W-:Y:S01]  /*4840*/  UMOV UR19, 0x40004040 ;  /* 0x4000404000137882 */ /* 0x000fe20000000000 */
[----:B------:R-:W-:Y:S01]  /*4850*/  UMOV UR34, 0x0 ;  /* 0x0000000000227882 */ /* 0x000fe20000000000 */
[----:B------:R1:W-:Y:S01]  /*4860*/  UTCHMMA tmem[UR6], gdesc[UR18], tmem[UR7], tmem[UR36], idesc[UR37], UPT ;  /* 0x00ff2412060079ea */ /* 0x0003e2000b800007 */
[----:B------:R-:W-:Y:S01]  /*4870*/  UMOV UR35, 0x8410010 ;  /* 0x0841001000237882 */ /* 0x000fe20000000000 */
[----:B------:R-:W-:Y:S02]  /*4880*/  UMOV UR39, 0x40004040 ;  /* 0x4000404000277882 */ /* 0x000fe40000000000 */
[----:B------:R1:W-:Y:S01]  /*4890*/  UTCHMMA tmem[UR5], gdesc[UR38], tmem[UR12], tmem[UR34], idesc[UR35], UPT ;  /* 0x00ff2226050079ea */ /* 0x0003e2000b80000c */
[----:B------:R-:W-:Y:S05]  /*48a0*/  BRA.U UP5, `(.L_x_65) ;  /* 0x0000000105047547 */ /* 0x000fea000b800000 */
[----:B-1----:R-:W-:Y:S05]  /*48b0*/  BPT.TRAP 0x1 ;  /* 0x000000040000795c */ /* 0x002fea0000300000 */
.L_x_65:
[----:B------:R-:W-:Y:S01]  /*48c0*/  LOP3.LUT R8, R8, 0x1, RZ, 0x3c, !PT ;  /* 0x0000000108087812 */ /* 0x000fe200078e3cff */
[----:B------:R-:W-:Y:S09]  /*48d0*/  UIADD3 UR4, UPT, UPT, UR22, 0x58098, URZ ;  /* 0x0005809816047890 */ /* 0x000ff2000fffe0ff */
[----:B------:R2:W-:Y:S01]  /*48e0*/  UTCBAR [UR4], URZ ;  /* 0x000000ff040073e9 */ /* 0x0005e200080000ff */
[----:B------:R-:W-:Y:S05]  /*48f0*/  BRA.U !UP1, `(.L_x_66) ;  /* 0x0000000109047547 */ /* 0x000fea000b800000 */
[----:B-12---:R-:W-:Y:S05]  /*4900*/  BPT.TRAP 0x1 ;  /* 0x000000040000795c */ /* 0x006fea0000300000 */
.L_x_66:
[----:B------:R-:W-:Y:S01]  /*4910*/  MOV.SPILL R0, UR73 ;  /* 0x0000004900007c02 */ /* 0x000fe20009000f00 */
[----:B------:R3:W-:Y:S01]  /*4920*/  STL.64 [R1+0x68], R6 ;  /* 0x0000680601007387 */ /* 0x0007e20000100a00 */
[----:B------:R-:W-:Y:S01]  /*4930*/  R2UR UR73, R21 ;  /* 0x00000000154972ca */ /* 0x000fe200000e0000 */
[----:B------:R-:W-:Y:S01]  /*4940*/  IMAD.MOV.U32 R2, RZ, RZ, 0x80 ;  /* 0x00000080ff027424 */ /* 0x000fe200078e00ff */
[----:B------:R-:W-:Y:S01]  /*4950*/  MOV.SPILL R25, UR66 ;  /* 0x0000004200197c02 */ /* 0x000fe20009000f00 */
[----:B------:R-:W-:Y:S01]  /*4960*/  UIADD3 UR58, UPT, UPT, UR21, 0x1000, URZ ;  /* 0x00001000153a7890 */ /* 0x000fe2000fffe0ff */
[----:B------:R-:W-:Y:S01]  /*4970*/  R2UR UR66, R12 ;  /* 0x000000000c4272ca */ /* 0x000fe200000e0000 */
[----:B------:R4:W-:Y:S01]  /*4980*/  STL [R1+0x14], R0 ;  /* 0x0000140001007387 */ /* 0x0009e20000100800 */
[C---:B-1----:R-:W-:Y:S01]  /*4990*/  R2UR UR9, R2.reuse ;  /* 0x00000000020972ca */ /* 0x042fe200000e0000 */
[----:B------:R-:W-:Y:S01]  /*49a0*/  UIADD3 UR54, UPT, UPT, UR21, 0x1002, URZ ;  /* 0x0000100215367890 */ /* 0x000fe2000fffe0ff */
[C---:B------:R-:W-:Y:S01]  /*49b0*/  R2UR UR19, R2.reuse ;  /* 0x00000000021372ca */ /* 0x040fe200000e0000 */
[----:B------:R1:W-:Y:S01]  /*49c0*/  STL [R1+0x64], R4 ;  /* 0x0000640401007387 */ /* 0x0003e20000100800 */
[C---:B------:R-:W-:Y:S01]  /*49d0*/  R2UR UR15, R2.reuse ;  /* 0x00000000020f72ca */ /* 0x040fe200000e0000 */
[----:B------:R-:W-:Y:S01]  /*49e0*/  UMOV UR56, 0x0 ;  /* 0x0000000000387882 */ /* 0x000fe20000000000 */
[C---:B------:R-:W-:Y:S01]  /*49f0*/  R2UR UR11, R2.reuse ;  /* 0x00000000020b72ca */ /* 0x040fe200000e0000 */
[----:B------:R2:W-:Y:S01]  /*4a00*/  STL [R1+0x60], R3 ;  /* 0x0000600301007387 */ /* 0x0005e20000100800 */
[C---:B------:R-:W-:Y:S01]  /*4a10*/  R2UR UR7, R2.reuse ;  /* 0x00000000020772ca */ /* 0x040fe200000e0000 */
[----:B------:R-:W-:Y:S01]  /*4a20*/  UMOV UR57, 0x8100010 ;  /* 0x0810001000397882 */ /* 0x000fe20000000000 */
[----:B------:R-:W-:Y:S01]  /*4a30*/  R2UR UR5, R2 ;  /* 0x00000000020572ca */ /* 0x000fe200000e0000 */
[----:B------:R-:W-:Y:S01]  /*4a40*/  UMOV UR61, 0x40004040 ;  /* 0x40004040003d7882 */ /* 0x000fe20000000000 */
[----:B------:R-:W-:Y:S01]  /*4a50*/  MOV.SPILL R22, UR63 ;  /* 0x0000003f00167c02 */ /* 0x000fe20009000f00 */
[----:B------:R-:W2:Y:S01]  /*4a60*/  LDL.LU R2, [R1+0x14] ;  /* 0x0000140001027983 */ /* 0x000ea20000300800 */
[----:B------:R-:W-:Y:S01]  /*4a70*/  R2UR UR63, R11 ;  /* 0x000000000b3f72ca */ /* 0x000fe200000e0000 */
[----:B------:R-:W-:Y:S01]  /*4a80*/  UMOV UR59, 0x40004040 ;  /* 0x40004040003b7882 */ /* 0x000fe20000000000 */
[----:B------:R-:W-:Y:S01]  /*4a90*/  MOV.SPILL R28, UR69 ;  /* 0x00000045001c7c02 */ /* 0x000fe20009000f00 */
[----:B------:R-:W-:Y:S01]  /*4aa0*/  UMOV UR52, 0x0 ;  /* 0x0000000000347882 */ /* 0x000fe20000000000 */
[----:B------:R-:W-:Y:S01]  /*4ab0*/  MOV.SPILL R27, UR68 ;  /* 0x00000044001b7c02 */ /* 0x000fe20009000f00 */
[----:B------:R-:W-:Y:S01]  /*4ac0*/  UMOV UR53, 0x8100010 ;  /* 0x0810001000357882 */ /* 0x000fe20000000000 */
[----:B------:R-:W-:Y:S01]  /*4ad0*/  R2UR UR68, R16 ;  /* 0x00000000104472ca */ /* 0x000fe200000e0000 */
[----:B---3--:R-:W3:Y:S01]  /*4ae0*/  LDL.LU.64 R6, [R1+0x20] ;  /* 0x0000200001067983 */ /* 0x008ee20000300a00 */
[----:B------:R-:W-:Y:S01]  /*4af0*/  R2UR UR69, R17 ;  /* 0x00000000114572ca */ /* 0x000fe200000e0000 */
[----:B------:R-:W-:Y:S01]  /*4b00*/  UMOV UR73, 0x40004040 ;  /* 0x4000404000497882 */ /* 0x000fe20000000000 */
[----:B------:R-:W-:Y:S01]  /*4b10*/  MOV.SPILL R26, UR67 ;  /* 0x00000043001a7c02 */ /* 0x000fe20009000f00 */
[----:B----4-:R-:W-:Y:S01]  /*4b20*/  IMAD.MOV.U32 R0, RZ, RZ, 0x80 ;  /* 0x00000080ff007424 */ /* 0x010fe200078e00ff */
[----:B------:R-:W-:Y:S01]  /*4b30*/  R2UR UR67, R13 ;  /* 0x000000000d4372ca */ /* 0x000fe200000e0000 */
[----:B------:R-:W-:Y:S01]  /*4b40*/  UMOV UR55, 0x40004040 ;  /* 0x4000404000377882 */ /* 0x000fe20000000000 */
[----:B-1----:R-:W-:Y:S01]  /*4b50*/  MOV.SPILL R4, UR72 ;  /* 0x0000004800047c02 */ /* 0x002fe20009000f00 */
[----:B------:R-:W-:Y:S01]  /*4b60*/  UIADD3 UR50, UPT, UPT, UR21, 0x1004, URZ ;  /* 0x0000100415327890 */ /* 0x000fe2000fffe0ff */
[----:B------:R-:W-:Y:S01]  /*4b70*/  R2UR UR8, R0 ;  /* 0x00000000000872ca */ /* 0x000fe200000e0000 */
[----:B------:R-:W-:Y:S01]  /*4b80*/  UIADD3 UR46, UPT, UPT, UR21, 0x1006, URZ ;  /* 0x00001006152e7890 */ /* 0x000fe2000fffe0ff */
[----:B------:R-:W-:Y:S01]  /*4b90*/  R2UR UR72, R20 ;  /* 0x00000000144872ca */ /* 0x000fe200000e0000 */
[----:B------:R-:W-:Y:S01]  /*4ba0*/  UIADD3 UR42, UPT, UPT, UR21, 0x1400, URZ ;  /* 0x00001400152a7890 */ /* 0x000fe2000fffe0ff */
[----:B------:R-:W-:Y:S01]  /*4bb0*/  MOV.SPILL R20, UR9 ;  /* 0x0000000900147c02 */ /* 0x000fe20009000f00 */
[----:B------:R-:W-:Y:S01]  /*4bc0*/  UIADD3 UR38, UPT, UPT, UR21, 0x1402, URZ ;  /* 0x0000140215267890 */ /* 0x000fe2000fffe0ff */
[----:B------:R-:W-:Y:S01]  /*4bd0*/  R2UR UR18, R0 ;  /* 0x00000000001272ca */ /* 0x000fe200000e0000 */
[----:B------:R-:W-:Y:S01]  /*4be0*/  UMOV UR48, 0x0 ;  /* 0x0000000000307882 */ /* 0x000fe20000000000 */
[----:B--2---:R-:W-:Y:S01]  /*4bf0*/  MOV.SPILL R3, UR71 ;  /* 0x0000004700037c02 */ /* 0x004fe20009000f00 */
[----:B------:R-:W-:Y:S01]  /*4c00*/  UMOV UR49, 0x8100010 ;  /* 0x0810001000317882 */ /* 0x000fe20000000000 */
[----:B------:R-:W-:Y:S01]  /*4c10*/  MOV.SPILL R21, UR62 ;  /* 0x0000003e00157c02 */ /* 0x000fe20009000f00 */
[----:B------:R-:W-:Y:S01]  /*4c20*/  UMOV UR69, 0x40004040 ;  /* 0x4000404000457882 */ /* 0x000fe20000000000 */
[----:B------:R-:W-:Y:S01]  /*4c30*/  R2UR UR62, R10 ;  /* 0x000000000a3e72ca */ /* 0x000fe200000e0000 */
[----:B------:R-:W-:Y:S01]  /*4c40*/  UMOV UR51, 0x40004040 ;  /* 0x4000404000337882 */ /* 0x000fe20000000000 */
[----:B------:R-:W-:Y:S01]  /*4c50*/  MOV.SPILL R19, UR8 ;  /* 0x0000000800137c02 */ /* 0x000fe20009000f00 */
[----:B------:R-:W-:Y:S01]  /*4c60*/  ULEA UR25, UR26, UR22, 0x3 ;  /* 0x000000161a197291 */ /* 0x000fe2000f8e18ff */
[C---:B------:R-:W-:Y:S01]  /*4c70*/  R2UR UR14, R0.reuse ;  /* 0x00000000000e72ca */ /* 0x040fe200000e0000 */
[----:B------:R-:W-:Y:S01]  /*4c80*/  IMAD.MOV.U32 R12, RZ, RZ, 0x80 ;  /* 0x00000080ff0c7424 */ /* 0x000fe200078e00ff */
[----:B------:R-:W-:Y:S01]  /*4c90*/  R2UR UR10, R0 ;  /* 0x00000000000a72ca */ /* 0x000fe200000e0000 */
[----:B------:R-:W-:Y:S01]  /*4ca0*/  UIADD3 UR25, UPT, UPT, UR25, 0x58038, URZ ;  /* 0x0005803819197890 */ /* 0x000fe2000fffe0ff */
[----:B------:R-:W-:Y:S01]  /*4cb0*/  MOV.SPILL R13, UR22 ;  /* 0x00000016000d7c02 */ /* 0x000fe20009000f00 */
[----:B------:R-:W-:Y:S01]  /*4cc0*/  IMAD.MOV.U32 R11, RZ, RZ, 0x80 ;  /* 0x00000080ff0b7424 */ /* 0x000fe200078e00ff */
[C---:B------:R-:W-:Y:S01]  /*4cd0*/  R2UR UR17, R12.reuse ;  /* 0x000000000c1172ca */ /* 0x040fe200000e0000 */
[----:B------:R-:W-:Y:S01]  /*4ce0*/  UMOV UR44, 0x0 ;  /* 0x00000000002c7882 */ /* 0x000fe20000000000 */
[----:B------:R-:W-:Y:S01]  /*4cf0*/  R2UR UR13, R12 ;  /* 0x000000000c0d72ca */ /* 0x000fe200000e0000 */
[----:B------:R-:W-:Y:S01]  /*4d00*/  UMOV UR45, 0x8100010 ;  /* 0x08100010002d7882 */ /* 0x000fe20000000000 */
[C---:B------:R-:W-:Y:S01]  /*4d10*/  R2UR UR16, R11.reuse ;  /* 0x000000000b1072ca */ /* 0x040fe200000e0000 */
[----:B------:R-:W-:Y:S01]  /*4d20*/  UMOV UR67, 0x40004040 ;  /* 0x4000404000437882 */ /* 0x000fe20000000000 */
[----:B------:R-:W-:Y:S01]  /*4d30*/  R2UR UR12, R11 ;  /* 0x000000000b0c72ca */ /* 0x000fe200000e0000 */
[----:B------:R-:W-:Y:S01]  /*4d40*/  UTCBAR [UR25], URZ ;  /* 0x000000ff190073e9 */ /* 0x000fe200080000ff */
[----:B------:R-:W-:Y:S01]  /*4d50*/  MOV.SPILL R12, UR11 ;  /* 0x0000000b000c7c02 */ /* 0x000fe20009000f00 */
[----:B------:R-:W-:Y:S01]  /*4d60*/  UIADD3 UR34, UPT, UPT, UR21, 0x1404, URZ ;  /* 0x0000140415227890 */ /* 0x000fe2000fffe0ff */
[----:B------:R-:W-:Y:S01]  /*4d70*/  MOV.SPILL R11, UR10 ;  /* 0x0000000a000b7c02 */ /* 0x000fe20009000f00 */
[----:B------:R-:W-:Y:S01]  /*4d80*/  UIADD3 UR32, UPT, UPT, UR21, 0x1406, URZ ;  /* 0x0000140615207890 */ /* 0x000fe2000fffe0ff */
[----:B------:R-:W-:Y:S01]  /*4d90*/  R2UR UR10, R14 ;  /* 0x000000000e0a72ca */ /* 0x000fe200000e0000 */
[----:B------:R-:W-:Y:S01]  /*4da0*/  UIADD3 UR30, UPT, UPT, UR21, 0x1800, URZ ;  /* 0x00001800151e7890 */ /* 0x000fe2000fffe0ff */
[----:B------:R-:W-:Y:S01]  /*4db0*/  R2UR UR11, R15 ;  /* 0x000000000f0b72ca */ /* 0x000fe200000e0000 */
[----:B------:R1:W-:Y:S01]  /*4dc0*/  UTCHMMA gdesc[UR58], gdesc[UR60], tmem[UR19], tmem[UR56], idesc[UR57], !UPT ;  /* 0x00ff383c3a0075ea */ /* 0x0003e2000f800013 */
[----:B------:R2:W-:Y:S01]  /*4dd0*/  UTCHMMA gdesc[UR54], gdesc[UR72], tmem[UR18], tmem[UR52], idesc[UR53], UPT ;  /* 0x00ff3448360075ea */ /* 0x0005e2000b800012 */
[----:B------:R4:W-:Y:S01]  /*4de0*/  UTCHMMA gdesc[UR50], gdesc[UR68], tmem[UR17], tmem[UR48], idesc[UR49], UPT ;  /* 0x00ff3044320075ea */ /* 0x0009e2000b800011 */
[----:B------:R-:W-:Y:S01]  /*4df0*/  UMOV UR47, 0x40004040 ;  /* 0x40004040002f7882 */ /* 0x000fe20000000000 */
[----:B------:R-:W-:Y:S01]  /*4e00*/  MOV.SPILL R18, UR13 ;  /* 0x0000000d00127c02 */ /* 0x000fe20009000f00 */
[----:B------:R4:W-:Y:S01]  /*4e10*/  UTCHMMA gdesc[UR46], gdesc[UR66], tmem[UR16], tmem[UR44], idesc[UR45], UPT ;  /* 0x00ff2c422e0075ea */ /* 0x0009e2000b800010 */
[----:B------:R-:W-:Y:S01]  /*4e20*/  UMOV UR40, 0x0 ;  /* 0x0000000000287882 */ /* 0x000fe20000000000 */
[----:B------:R-:W-:Y:S01]  /*4e30*/  UMOV UR41, 0x8100010 ;  /* 0x0810001000297882 */ /* 0x000fe20000000000 */
[----:B------:R-:W-:Y:S01]  /*4e40*/  MOV.SPILL R14, UR23 ;  /* 0x00000017000e7c02 */ /* 0x000fe20009000f00 */
[----:B------:R-:W-:Y:S01]  /*4e50*/  UMOV UR63, 0x40004040 ;  /* 0x40004040003f7882 */ /* 0x000fe20000000000 */
[----:B------:R-:W-:Y:S01]  /*4e60*/  UMOV UR43, 0x40004040 ;  /* 0x40004040002b7882 */ /* 0x000fe20000000000 */
        /* <DEDUP_REMOVED lines=11> */
[----:B------:R4:W-:Y:S01]  /*4f20*/  UTCHMMA gdesc[UR42], gdesc[UR62], tmem[UR15], tmem[UR40], idesc[UR41], UPT ;  /* 0x00ff283e2a0075ea */ /* 0x0009e2000b80000f */
[----:B------:R-:W-:Y:S01]  /*4f30*/  UMOV UR36, 0x0 ;  /* 0x0000000000247882 */ /* 0x000fe20000000000 */
[----:B------:R-:W-:Y:S01]  /*4f40*/  UMOV UR37, 0x8100010 ;  /* 0x0810001000257882 */ /* 0x000fe20000000000 */
[----:B------:R-:W-:Y:S01]  /*4f50*/  MOV.SPILL R10, UR29 ;  /* 0x0000001d000a7c02 */ /* 0x000fe20009000f00 */
[----:B-1----:R-:W-:Y:S01]  /*4f60*/  UIADD3 UR56, UPT, UPT, UR21, 0x1c02, URZ ;  /* 0x00001c0215387890 */ /* 0x002fe2000fffe0ff */
[----:B--2---:R-:W-:Y:S01]  /*4f70*/  R2UR.FILL UR72, R4 ;  /* 0x00000000044872ca */ /* 0x004fe200004e0000 */
[----:B------:R-:W-:Y:S01]  /*4f80*/  UIADD3 UR58, UPT, UPT, UR21, 0x1c04, URZ ;  /* 0x00001c04153a7890 */ /* 0x000fe2000fffe0ff */
[----:B----4-:R-:W-:Y:S01]  /*4f90*/  R2UR.FILL UR68, R27 ;  /* 0x000000001b4472ca */ /* 0x010fe200004e0000 */
[----:B------:R1:W5:Y:S01]  /*4fa0*/  LDL.LU R4, [R1+0x64] ;  /* 0x0000640001047983 */ /* 0x0003620000300800 */
[----:B------:R-:W-:Y:S01]  /*4fb0*/  UMOV UR39, 0x40004040 ;  /* 0x4000404000277882 */ /* 0x000fe20000000000 */
[----:B------:R-:W-:Y:S01]  /*4fc0*/  UMOV UR22, 0x0 ;  /* 0x0000000000167882 */ /* 0x000fe20000000000 */
[----:B------:R-:W-:Y:S01]  /*4fd0*/  R2UR.FILL UR69, R28 ;  /* 0x000000001c4572ca */ /* 0x000fe200004e0000 */
[----:B------:R-:W-:Y:S01]  /*4fe0*/  UMOV UR23, 0x8100010 ;  /* 0x0810001000177882 */ /* 0x000fe20000000000 */
[----:B------:R-:W-:Y:S01]  /*4ff0*/  UMOV UR11, 0x40004040 ;  /* 0x40004040000b7882 */ /* 0x000fe20000000000 */
[----:B------:R-:W-:Y:S01]  /*5000*/  R2UR UR6, R0 ;  /* 0x00000000000672ca */ /* 0x000fe200000e0000 */
[----:B------:R-:W-:Y:S01]  /*5010*/  UMOV UR35, 0x40004040 ;  /* 0x4000404000237882 */ /* 0x000fe20000000000 */
[----:B------:R-:W-:Y:S01]  /*5020*/  UMOV UR54, UR76 ;  /* 0x0000004c00367c82 */ /* 0x000fe20008000000 */
[----:B------:R-:W-:Y:S01]  /*5030*/  R2UR.FILL UR67, R26 ;  /* 0x000000001a4372ca */ /* 0x000fe200004e0000 */
        /* <DEDUP_REMOVED lines=12> */
[----:B------:R-:W-:Y:S01]  /*5100*/  UMOV UR46, UR68 ;  /* 0x00000044002e7c82 */ /* 0x000fe20008000000 */
[----:B------:R-:W-:Y:S01]  /*5110*/  UMOV UR68, 0x0 ;  /* 0x0000000000447882 */ /* 0x000fe20000000000 */
[----:B------:R-:W-:Y:S01]  /*5120*/  MOV.SPILL R16, UR27 ;  /* 0x0000001b00107c02 */ /* 0x000fe20009000f00 */
[----:B------:R-:W-:Y:S01]  /*5130*/  UMOV UR69, 0x8100010 ;  /* 0x0810001000457882 */ /* 0x000fe20000000000 */
[----:B------:R-:W-:Y:S01]  /*5140*/  UMOV UR29, 0x40004040 ;  /* 0x40004040001d7882 */ /* 0x000fe20000000000 */
[----:B------:R-:W-:Y:S01]  /*5150*/  UMOV UR19, UR71 ;  /* 0x0000004700137c82 */ /* 0x000fe20008000000 */
[----:B------:R-:W-:Y:S01]  /*5160*/  R2UR.FILL UR71, R3 ;  /* 0x00000000034772ca */ /* 0x000fe200004e0000 */
[----:B------:R-:W-:Y:S01]  /*5170*/  UMOV UR67, 0x40004040 ;  /* 0x4000404000437882 */ /* 0x000fe20000000000 */
[----:B------:R1:W5:Y:S01]  /*5180*/  LDL.LU R3, [R1+0x60] ;  /* 0x0000600001037983 */ /* 0x0003620000300800 */
[----:B------:R-:W-:Y:S01]  /*5190*/  UMOV UR57, 0x40004040 ;  /* 0x4000404000397882 */ /* 0x000fe20000000000 */
[----:B------:R-:W-:Y:S01]  /*51a0*/  UMOV UR63, 0x40004040 ;  /* 0x40004040003f7882 */ /* 0x000fe20000000000 */
[----:B------:R-:W-:Y:S01]  /*51b0*/  UMOV UR18, UR70 ;  /* 0x0000004600127c82 */ /* 0x000fe20008000000 */
[----:B------:R-:W-:Y:S01]  /*51c0*/  R2UR.FILL UR70, R29 ;  /* 0x000000001d4672ca */ /* 0x000fe200004e0000 */
[----:B------:R-:W-:Y:S01]  /*51d0*/  UMOV UR50, UR18 ;  /* 0x0000001200327c82 */ /* 0x000fe20008000000 */
[----:B------:R-:W-:Y:S01]  /*51e0*/  UMOV UR18, 0x0 ;  /* 0x0000000000127882 */ /* 0x000fe20000000000 */
[----:B------:R-:W-:Y:S01]  /*51f0*/  UMOV UR40, UR50 ;  /* 0x0000003200287c82 */ /* 0x000fe20008000000 */
[----:B------:R-:W-:Y:S01]  /*5200*/  UMOV UR50, 0x0 ;  /* 0x0000000000327882 */ /* 0x000fe20000000000 */
[----:B------:R-:W-:Y:S01]  /*5210*/  UMOV UR71, 0x40004040 ;  /* 0x4000404000477882 */ /* 0x000fe20000000000 */
[----:B------:R-:W-:Y:S01]  /*5220*/  UMOV UR51, UR19 ;  /* 0x0000001300337c82 */ /* 0x000fe20008000000 */
[----:B------:R-:W-:Y:S01]  /*5230*/  UMOV UR19, 0x8100010 ;  /* 0x0810001000137882 */ /* 0x000fe20000000000 */
[----:B------:R-:W-:Y:S01]  /*5240*/  UMOV UR17, UR65 ;  /* 0x0000004100117c82 */ /* 0x000fe20008000000 */
[----:B------:R-:W-:Y:S01]  /*5250*/  R2UR.FILL UR65, R24 ;  /* 0x00000000184172ca */ /* 0x000fe200004e0000 */
[----:B------:R-:W-:Y:S01]  /*5260*/  UMOV UR16, UR64 ;  /* 0x0000004000107c82 */ /* 0x000fe20008000000 */
[----:B------:R-:W-:Y:S01]  /*5270*/  R2UR.FILL UR64, R23 ;  /* 0x00000000174072ca */ /* 0x000fe200004e0000 */
[----:B------:R-:W-:Y:S01]  /*5280*/  UMOV UR42, UR16 ;  /* 0x00000010002a7c82 */ /* 0x000fe20008000000 */
[----:B------:R-:W-:Y:S01]  /*5290*/  UMOV UR15, UR27 ;  /* 0x0000001b000f7c82 */ /* 0x000fe20008000000 */
[----:B------:R-:W-:Y:S01]  /*52a0*/  UMOV UR15, 0x40004040 ;  /* 0x40004040000f7882 */ /* 0x000fe20000000000 */
[----:B------:R-:W-:Y:S01]  /*52b0*/  UMOV UR43, UR17 ;  /* 0x00000011002b7c82 */ /* 0x000fe20008000000 */
[----:B------:R-:W-:Y:S01]  /*52c0*/  UMOV UR43, 0x40004040 ;  /* 0x40004040002b7882 */ /* 0x000fe20000000000 */
[----:B------:R-:W-:Y:S01]  /*52d0*/  UMOV UR17, 0x40004040 ;  /* 0x4000404000117882 */ /* 0x000fe20000000000 */
[----:B------:R-:W-:Y:S01]  /*52e0*/  UMOV UR41, UR51 ;  /* 0x0000003300297c82 */ /* 0x000fe20008000000 */
[----:B------:R-:W-:Y:S01]  /*52f0*/  UMOV UR51, 0x8100010 ;  /* 0x0810001000337882 */ /* 0x000fe20000000000 */
[----:B------:R-:W-:Y:S01]  /*5300*/  UMOV UR65, 0x8100010 ;  /* 0x0810001000417882 */ /* 0x000fe20000000000 */
[----:B------:R-:W-:Y:S01]  /*5310*/  UMOV UR41, 0x40004040 ;  /* 0x4000404000297882 */ /* 0x000fe20000000000 */
[----:B------:R-:W-:Y:S02]  /*5320*/  R2UR.FILL UR27, R16 ;  /* 0x00000000101b72ca */ /* 0x000fe400004e0000 */
[----:B------:R-:W-:Y:S01]  /*5330*/  UMOV UR16, UR64 ;  /* 0x0000004000107c82 */ /* 0x000fe20008000000 */
[----:B------:R-:W-:Y:S01]  /*5340*/  UMOV UR64, 0x0 ;  /* 0x0000000000407882 */ /* 0x000fe20000000000 */
[----:B---3--:R2:W-:Y:S01]  /*5350*/  STL.64 [R1+0x70], R6 ;  /* 0x0000700601007387 */ /* 0x0085e20000100a00 */
[----:B------:R-:W-:Y:S11]  /*5360*/  R2UR.FILL UR73, R2 ;  /* 0x00000000024972ca */ /* 0x000ff600004e0000 */
[----:B------:R-:W-:Y:S01]  /*5370*/  UMOV UR73, 0x8100010 ;  /* 0x0810001000497882 */ /* 0x000fe20000000000 */
[----:B--2---:R-:W2:Y:S02]  /*5380*/  LDL.LU.64 R6, [R1+0x18] ;  /* 0x0000180001067983 */ /* 0x004ea40000300a00 */
[----:B--2---:R-:W-:Y:S02]  /*5390*/  R2UR UR8, R6 ;  /* 0x00000000060872ca */ /* 0x004fe400000e0000 */
[----:B------:R-:W-:Y:S02]  /*53a0*/  R2UR UR9, R7 ;  /* 0x00000000070972ca */ /* 0x000fe400000e0000 */
[----:B------:R-:W2:Y:S09]  /*53b0*/  LDL.LU.64 R6, [R1+0x70] ;  /* 0x0000700001067983 */ /* 0x000eb20000300a00 */
[----:B------:R-:W-:Y:S01]  /*53c0*/  UMOV UR9, 0x40004040 ;  /* 0x4000404000097882 */ /* 0x000fe20000000000 */
[----:B--2---:R-:W-:Y:S02]  /*53d0*/  R2UR UR60, R6 ;  /* 0x00000000063c72ca */ /* 0x004fe400000e0000 */
[----:B------:R-:W-:Y:S02]  /*53e0*/  R2UR UR61, R7 ;  /* 0x00000000073d72ca */ /* 0x000fe400000e0000 */
[----:B------:R1:W5:Y:S09]  /*53f0*/  LDL.LU.64 R6, [R1+0x68] ;  /* 0x0000680001067983 */ /* 0x0003720000300a00 */
[----:B------:R-:W-:Y:S02]  /*5400*/  UMOV UR61, 0x40004040 ;  /* 0x40004040003d7882 */ /* 0x000fe40000000000 */
[----:B------:R2:W-:Y:S02]  /*5410*/  UTCHMMA gdesc[UR38], gdesc[UR60], tmem[UR14], tmem[UR36], idesc[UR37], UPT ;  /* 0x00ff243c260075ea */ /* 0x0005e4000b80000e */
[----:B--2---:R-:W-:Y:S01]  /*5420*/  UMOV UR61, UR13 ;  /* 0x0000000d003d7c82 */ /* 0x004fe20008000000 */
[----:B------:R-:W-:Y:S01]  /*5430*/  R2UR.FILL UR13, R18 ;  /* 0x00000000120d72ca */ /* 0x000fe200004e0000 */
[----:B------:R-:W-:Y:S01]  /*5440*/  UMOV UR60, UR12 ;  /* 0x0000000c003c7c82 */ /* 0x000fe20008000000 */
[----:B------:R-:W-:Y:S01]  /*5450*/  R2UR.FILL UR12, R17 ;  /* 0x00000000110c72ca */ /* 0x000fe200004e0000 */
[----:B------:R-:W-:Y:S01]  /*5460*/  UMOV UR39, UR9 ;  /* 0x0000000900277c82 */ /* 0x000fe20008000000 */
[----:B------:R-:W-:Y:S01]  /*5470*/  R2UR.FILL UR9, R20 ;  /* 0x00000000140972ca */ /* 0x000fe200004e0000 */
[----:B------:R-:W-:Y:S01]  /*5480*/  UMOV UR38, UR8 ;  /* 0x0000000800267c82 */ /* 0x000fe20008000000 */
[----:B------:R-:W-:Y:S01]  /*5490*/  R2UR.FILL UR8, R19 ;  /* 0x00000000130872ca */ /* 0x000fe200004e0000 */
[----:B------:R-:W-:Y:S01]  /*54a0*/  UMOV UR61, 0x40004040 ;  /* 0x40004040003d7882 */ /* 0x000fe20000000000 */
[----:B------:R-:W-:Y:S01]  /*54b0*/  UMOV UR14, UR26 ;  /* 0x0000001a000e7c82 */ /* 0x000fe20008000000 */
[----:B------:R-:W-:Y:S04]  /*54c0*/  R2UR.FILL UR26, R15 ;  /* 0x000000000f1a72ca */ /* 0x000fe800004e0000 */
[----:B------:R2:W-:Y:S02]  /*54d0*/  UTCHMMA gdesc[UR34], gdesc[UR10], tmem[UR13], tmem[UR22], idesc[UR23], UPT ;  /* 0x00ff160a220075ea */ /* 0x0005e4000b80000d */
[----:B------:R3:W-:Y:S01]  /*54e0*/  UTCHMMA gdesc[UR32], gdesc[UR38], tmem[UR12], tmem[UR52], idesc[UR53], UPT ;  /* 0x00ff3426200075ea */ /* 0x0007e2000b80000c */
[----:B--2---:R-:W-:Y:S06]  /*54f0*/  R2UR.FILL UR11, R12 ;  /* 0x000000000c0b72ca */ /* 0x004fec00004e0000 */
[----:B------:R-:W-:Y:S01]  /*5500*/  UIADD3 UR13, UPT, UPT, UR26, 0x1, URZ ;  /* 0x000000011a0d7890 */ /* 0x000fe2000fffe0ff */
[----:B------:R-:W-:Y:S02]  /*5510*/  R2UR.FILL UR10, R11 ;  /* 0x000000000b0a72ca */ /* 0x000fe400004e0000 */
[----:B------:R-:W-:Y:S01]  /*5520*/  R2UR.FILL UR23, R14 ;  /* 0x000000000e1772ca */ /* 0x000fe200004e0000 */
[----:B------:R-:W-:Y:S01]  /*5530*/  UISETP.NE.AND UP0, UPT, UR13, 0x3, UPT ;  /* 0x000000030d00788c */ /* 0x000fe2000bf05270 */
[----:B------:R-:W-:Y:S03]  /*5540*/  R2UR.FILL UR22, R13 ;  /* 0x000000000d1672ca */ /* 0x000fe600004e0000 */
[----:B---3--:R-:W-:Y:S01]  /*5550*/  USEL UR12, UR13, URZ, UP0 ;  /* 0x000000ff0d0c7287 */ /* 0x008fe20008000000 */
[----:B------:R-:W-:Y:S05]  /*5560*/  UTCHMMA gdesc[UR30], gdesc[UR54], tmem[UR11], tmem[UR76], idesc[UR77], UPT ;  /* 0x00ff4c361e0075ea */ /* 0x000fea000b80000b */
[----:B------:R-:W-:Y:S01]  /*5570*/  UTCHMMA gdesc[UR60], gdesc[UR74], tmem[UR10], tmem[UR18], idesc[UR19], UPT ;  /* 0x00ff124a3c0075ea */ /* 0x000fe2000b80000a */
[----:B------:R-:W-:Y:S01]  /*5580*/  UTCHMMA gdesc[UR14], gdesc[UR48], tmem[UR9], tmem[UR72], idesc[UR73], UPT ;  /* 0x00ff48300e0075ea */ /* 0x000fe2000b800009 */
[----:B------:R-:W-:Y:S01]  /*5590*/  UTCHMMA gdesc[UR42], gdesc[UR70], tmem[UR8], tmem[UR44], idesc[UR45], UPT ;  /* 0x00ff2c462a0075ea */ /* 0x000fe2000b800008 */
[----:B------:R2:W-:Y:S01]  /*55a0*/  UTCHMMA gdesc[UR28], gdesc[UR46], tmem[UR7], tmem[UR68], idesc[UR69], UPT ;  /* 0x00ff442e1c0075ea */ /* 0x0005e2000b800007 */
[----:B------:R1:W-:Y:S01]  /*55b0*/  UTCHMMA gdesc[UR56], gdesc[UR66], tmem[UR6], tmem[UR50], idesc[UR51], UPT ;  /* 0x00ff3242380075ea */ /* 0x0003e2000b800006 */
[----:B------:R1:W-:Y:S01]  /*55c0*/  UTCHMMA gdesc[UR58], gdesc[UR16], tmem[UR5], tmem[UR64], idesc[UR65], UPT ;  /* 0x00ff40103a0075ea */ /* 0x0003e2000b800005 */
[----:B------:R1:W-:Y:S01]  /*55d0*/  UTCHMMA gdesc[UR40], gdesc[UR62], tmem[UR4], tmem[UR36], idesc[UR37], UPT ;  /* 0x00ff243e280075ea */ /* 0x0003e2000b800004 */
[----:B--2---:R-:W-:Y:S02]  /*55e0*/  R2UR.FILL UR29, R10 ;  /* 0x000000000a1d72ca */ /* 0x004fe400004e0000 */
[----:B------:R-:W-:Y:S01]  /*55f0*/  R2UR.FILL UR28, R9 ;  /* 0x00000000091c72ca */ /* 0x000fe200004e0000 */
[----:B------:R-:W-:Y:S03]  /*5600*/  @!UPT UIADD3 URZ, UPT, UPT, URZ, URZ, URZ ;  /* 0x000000fffffff290 */ /* 0x000fe6000fffe0ff */
[----:B------:R-:W-:Y:S11]  /*5610*/  BRA.U UP3, `(.L_x_67) ;  /* 0x0000000103047547 */ /* 0x000ff6000b800000 */
[----:B-1----:R-:W-:Y:S05]  /*5620*/  BPT.TRAP 0x1 ;  /* 0x000000040000795c */ /* 0x002fea0000300000 */
.L_x_67:
[----:B-1----:R-:W-:Y:S09]  /*5630*/  UIADD3 UR4, UPT, UPT, UR22, 0x58060, URZ ;  /* 0x0005806016047890 */ /* 0x002ff2000fffe0ff */
[----:B------:R1:W-:Y:S01]  /*5640*/  UTCBAR [UR4], URZ ;  /* 0x000000ff040073e9 */ /* 0x0003e200080000ff */
[----:B------:R-:W-:Y:S05]  /*5650*/  BRA.U !UP1, `(.L_x_68) ;  /* 0x0000000109047547 */ /* 0x000fea000b800000 */
[----:B-1----:R-:W-:Y:S05]  /*5660*/  BPT.TRAP 0x1 ;  /* 0x000000040000795c */ /* 0x002fea0000300000 */
.L_x_68:
[----:B------:R-:W-:Y:S02]  /*5670*/  ULEA UR5, UR12, UR22, 0x3 ;  /* 0x000000160c057291 */ /* 0x000fe4000f8e18ff */
[----:B------:R-:W-:Y:S02]  /*5680*/  UIADD3 UR12, UPT, UPT, UR12, 0x1, URZ ;  /* 0x000000010c0c7890 */ /* 0x000fe4000fffe0ff */
[----:B-1----:R-:W-:Y:S02]  /*5690*/  UIADD3 UR4, UPT, UPT, UR5, 0x58038, URZ ;  /* 0x0005803805047890 */ /* 0x002fe4000fffe0ff */
[----:B------:R-:W-:Y:S04]  /*56a0*/  UISETP.NE.AND UP0, UPT, UR12, 0x3, UPT ;  /* 0x000000030c00788c */ /* 0x000fe8000bf05270 */
[----:B------:R-:W-:Y:S03]  /*56b0*/  USEL UR26, UR12, URZ, UP0 ;  /* 0x000000ff0c1a7287 */ /* 0x000fe60008000000 */
[----:B------:R1:W-:Y:S01]  /*56c0*/  UTCBAR [UR4], URZ ;  /* 0x000000ff040073e9 */ /* 0x0003e200080000ff */
[----:B------:R-:W-:Y:S08]  /*56d0*/  BRA.U !UP1, `(.L_x_69) ;  /* 0x0000000109047547 */ /* 0x000ff0000b800000 */
[----:B-1----:R-:W-:Y:S05]  /*56e0*/  BPT.TRAP 0x1 ;  /* 0x000000040000795c */ /* 0x002fea0000300000 */
.L_x_69:
[----:B-1----:R-:W-:Y:S01]  /*56f0*/  ULEA UR4, UR27, UR22, 0x3 ;  /* 0x000000161b047291 */ /* 0x002fe2000f8e18ff */
[----:B-----5:R-:W-:Y:S08]  /*5700*/  SHF.L.U32 R9, R3, 0x1f, RZ ;  /* 0x0000001f03097819 */ /* 0x020ff000000006ff */
[----:B------:R-:W1:Y:S02]  /*5710*/  SYNCS.PHASECHK.TRANS64.TRYWAIT P0, [UR4+0x58020], R9 ;  /* 0x05802009ff0075a7 */ /* 0x000e640008001104 */
[----:B-1----:R-:W-:Y:S05]  /*5720*/  @!P0 BRA `(.L_x_70) ;  /* 0x0000020800dc8947 */ /* 0x002fea0003800000 */
.L_x_435:
[----:B------:R-:W-:Y:S04]  /*5730*/  UIADD3 UR6, UPT, UPT, UR27, 0x1, URZ ;  /* 0x000000011b067890 */ /* 0x000fe8000fffe0ff */
[----:B------:R-:W-:Y:S04]  /*5740*/  UISETP.NE.AND UP0, UPT, UR6, 0x3, UPT ;  /* 0x000000030600788c */ /* 0x000fe8000bf05270 */
[----:B------:R-:W-:Y:S02]  /*5750*/  USEL UR4, URZ, 0x1, UP0 ;  /* 0x00000001ff047887 */ /* 0x000fe40008000000 */
[----:B------:R-:W-:Y:S04]  /*5760*/  USEL UR6, UR6, URZ, UP0 ;  /* 0x000000ff06067287 */ /* 0x000fe80008000000 */
[----:B------:R-:W-:Y:S01]  /*5770*/  LOP3.LUT R3, R3, UR4, RZ, 0x3c, !PT ;  /* 0x0000000403037c12 */ /* 0x000fe2000f8e3cff */
[----:B------:R-:W-:Y:S05]  /*5780*/  BRA.U UP5, `(.L_x_71) ;  /* 0x0000000105047547 */ /* 0x000fea000b800000 */
[----:B------:R-:W-:Y:S05]  /*5790*/  BPT.TRAP 0x1 ;  /* 0x000000040000795c */ /* 0x000fea0000300000 */
.L_x_71:
[----:B-1----:R-:W-:Y:S04]  /*57a0*/  SHF.L.U32 R9, R8, 0x1f, RZ ;  /* 0x0000001f08097819 */ /* 0x002fe800000006ff */
[----:B------:R-:W1:Y:S02]  /*57b0*/  SYNCS.PHASECHK.TRANS64.TRYWAIT P0, [UR22+0x580a0], R9 ;  /* 0x0580a009ff0075a7 */ /* 0x000e640008001116 */
[----:B-1----:R-:W-:Y:S05]  /*57c0*/  @!P0 BRA `(.L_x_72) ;  /* 0x0000020800cc8947 */ /* 0x002fea0003800000 */
.L_x_437:
[----:B------:R-:W-:Y:S05]  /*57d0*/  BRA.U UP4, `(.L_x_73) ;  /* 0x0000000104047547 */ /* 0x000fea000b800000 */
[----:B------:R-:W-:Y:S05]  /*57e0*/  BPT.TRAP 0x1 ;  /* 0x000000040000795c */ /* 0x000fea0000300000 */
.L_x_73:
[----:B------:R-:W-:Y:S01]  /*57f0*/  LOP3.LUT R12, R5, 0x1, RZ, 0x3c, !PT ;  /* 0x00000001050c7812 */ /* 0x000fe200078e3cff */
[----:B------:R-:W-:Y:S02]  /*5800*/  HFMA2 R2, -RZ, RZ, 0, 1.52587890625e-05 ;  /* 0x00000100ff027431 */ /* 0x000fe400000001ff */
[----:B-1----:R-:W-:Y:S01]  /*5810*/  IMAD.MOV.U32 R9, RZ, RZ, 0x20 ;  /* 0x00000020ff097424 */ /* 0x002fe200078e00ff */
[----:B------:R-:W-:Y:S01]  /*5820*/  SHF.L.U32 R10, R12, 0x1f, RZ ;  /* 0x0000001f0c0a7819 */ /* 0x000fe200000006ff */
[----:B------:R-:W-:Y:S03]  /*5830*/  IMAD.MOV.U32 R0, RZ, RZ, 0x28 ;  /* 0x00000028ff007424 */ /* 0x000fe600078e00ff */
[----:B------:R-:W1:Y:S02]  /*5840*/  SYNCS.PHASECHK.TRANS64.TRYWAIT P0, [UR22+0x58058], R10 ;  /* 0x0580580aff0075a7 */ /* 0x000e640008001116 */
[----:B-1----:R-:W-:Y:S05]  /*5850*/  @!P0 BRA `(.L_x_74) ;  /* 0x0000020800c08947 */ /* 0x002fea0003800000 */
.L_x_439:
[----:B------:R-:W-:Y:S01]  /*5860*/  ULOP3.LUT UR20, UR20, 0x2000000, URZ, 0xfc, !UPT ;  /* 0x0200000014147892 */ /* 0x000fe2000f8efcff */
[----:B------:R-:W-:Y:S01]  /*5870*/  R2UR UR5, R0 ;  /* 0x00000000000572ca */ /* 0x000fe200000e0000 */
[----:B------:R-:W-:Y:S01]  /*5880*/  IMAD.MOV.U32 R0, RZ, RZ, 0x30 ;  /* 0x00000030ff007424 */ /* 0x000fe200078e00ff */
[----:B------:R-:W-:Y:S01]  /*5890*/  R2UR UR8, R9 ;  /* 0x00000000090872ca */ /* 0x000fe200000e0000 */
[----:B------:R-:W-:Y:S01]  /*58a0*/  ULEA UR38, UR27, UR20, 0xb ;  /* 0x000000141b267291 */ /* 0x000fe2000f8e58ff */
[----:B------:R-:W-:Y:S01]  /*58b0*/  IMAD.MOV.U32 R9, RZ, RZ, 0x100 ;  /* 0x00000100ff097424 */ /* 0x000fe200078e00ff */
[----:B------:R-:W-:Y:S01]  /*58c0*/  R2UR UR9, R2 ;  /* 0x00000000020972ca */ /* 0x000fe200000e0000 */
[----:B------:R-:W-:Y:S01]  /*58d0*/  IMAD.MOV.U32 R2, RZ, RZ, 0x38 ;  /* 0x00000038ff027424 */ /* 0x000fe200078e00ff */
[----:B------:R-:W-:Y:S01]  /*58e0*/  UIADD3 UR36, UPT, UPT, UR38, 0x80, URZ ;  /* 0x0000008026247890 */ /* 0x000fe2000fffe0ff */
[----:B------:R-:W-:Y:S01]  /*58f0*/  R2UR UR4, R0 ;  /* 0x00000000000472ca */ /* 0x000fe200000e0000 */
[----:B------:R-:W-:Y:S01]  /*5900*/  UIADD3 UR34, UPT, UPT, UR38, 0x100, URZ ;  /* 0x0000010026227890 */ /* 0x000fe2000fffe0ff */
[----:B------:R-:W-:Y:S01]  /*5910*/  IMAD.MOV.U32 R0, RZ, RZ, 0x100 ;  /* 0x00000100ff007424 */ /* 0x000fe200078e00ff */
[----:B------:R-:W-:Y:S01]  /*5920*/  UIADD3 UR32, UPT, UPT, UR38, 0x180, URZ ;  /* 0x0000018026207890 */ /* 0x000fe2000fffe0ff */
[C---:B------:R-:W-:Y:S01]  /*5930*/  R2UR UR7, R9.reuse ;  /* 0x00000000090772ca */ /* 0x040fe200000e0000 */
[----:B------:R-:W-:Y:S01]  /*5940*/  UMOV UR30, 0x0 ;  /* 0x00000000001e7882 */ /* 0x000fe20000000000 */
[----:B------:R-:W-:Y:S01]  /*5950*/  R2UR UR12, R9 ;  /* 0x00000000090c72ca */ /* 0x000fe200000e0000 */
[----:B------:R-:W-:Y:S01]  /*5960*/  UMOV UR31, 0x8410010 ;  /* 0x08410010001f7882 */ /* 0x000fe20000000000 */
[----:B------:R-:W-:Y:S01]  /*5970*/  R2UR UR10, R2 ;  /* 0x00000000020a72ca */ /* 0x000fe200000e0000 */
[----:B------:R-:W-:Y:S01]  /*5980*/  UMOV UR39, 0x40004040 ;  /* 0x4000404000277882 */ /* 0x000fe20000000000 */
[----:B------:R-:W-:Y:S01]  /*5990*/  R2UR UR11, R0 ;  /* 0x00000000000b72ca */ /* 0x000fe200000e0000 */
[----:B------:R2:W-:Y:S01]  /*59a0*/  UTCHMMA tmem[UR8], gdesc[UR38], tmem[UR9], tmem[UR30], idesc[UR31], UPT ;  /* 0x00ff1e26080079ea */ /* 0x0005e2000b800009 */
        /* <DEDUP_REMOVED lines=13> */
[----:B--2---:R-:W-:Y:S05]  /*5a80*/  BPT.TRAP 0x1 ;  /* 0x000000040000795c */ /* 0x004fea0000300000 */
.L_x_75:
[----:B--2---:R-:W-:Y:S01]  /*5a90*/  UIADD3 UR7, UPT, UPT, UR22, 0x58090, URZ ;  /* 0x0005809016077890 */ /* 0x004fe2000fffe0ff */
[----:B------:R-:W-:Y:S01]  /*5aa0*/  LOP3.LUT R0, R6, 0x1, RZ, 0x3c, !PT ;  /* 0x0000000106007812 */ /* 0x000fe200078e3cff */
[----:B------:R-:W-:Y:S01]  /*5ab0*/  UMOV UR5, 0x1 ;  /* 0x0000000100057882 */ /* 0x000fe20000000000 */
[----:B------:R-:W-:Y:S06]  /*5ac0*/  UMOV UR4, UR27 ;  /* 0x0000001b00047c82 */ /* 0x000fec0008000000 */
[----:B------:R3:W-:Y:S01]  /*5ad0*/  UTCBAR [UR7], URZ ;  /* 0x000000ff070073e9 */ /* 0x0007e200080000ff */
[----:B------:R-:W-:Y:S05]  /*5ae0*/  BRA.U UP2, `(.L_x_76) ;  /* 0xffffffdd02647547 */ /* 0x000fea000b83ffff */
.L_x_57:
[----:B------:R-:W-:Y:S04]  /*5af0*/  BSSY.RECONVERGENT B0, `(.L_x_77) ;  /* 0x0000003000007945 */ /* 0x000fe80003800200 */
[----:B------:R-:W-:Y:S05]  /*5b00*/  @!P4 BRA `(.L_x_78) ;  /* 0x000000000004c947 */ /* 0x000fea0003800000 */
[----:B--23--:R-:W-:Y:S05]  /*5b10*/  BPT.TRAP 0x1 ;  /* 0x000000040000795c */ /* 0x00cfea0000300000 */
.L_x_78:
[----:B--23--:R-:W-:Y:S05]  /*5b20*/  BSYNC.RECONVERGENT B0 ;  /* 0x0000000000007941 */ /* 0x00cfea0003800200 */
.L_x_77:
[----:B------:R-:W-:Y:S01]  /*5b30*/  UIADD3 UR4, UPT, UPT, UR22, 0x58010, URZ ;  /* 0x0005801016047890 */ /* 0x000fe2000fffe0ff */
[----:B------:R-:W-:Y:S08]  /*5b40*/  BSSY.RECONVERGENT B0, `(.L_x_79) ;  /* 0x0000004000007945 */ /* 0x000ff00003800200 */
[----:B------:R2:W-:Y:S01]  /*5b50*/  UTCBAR [UR4], URZ ;  /* 0x000000ff040073e9 */ /* 0x0005e200080000ff */
[----:B------:R-:W-:Y:S05]  /*5b60*/  @!P4 BRA `(.L_x_80) ;  /* 0x000000000004c947 */ /* 0x000fea0003800000 */
[----:B--2---:R-:W-:Y:S05]  /*5b70*/  BPT.TRAP 0x1 ;  /* 0x000000040000795c */ /* 0x004fea0000300000 */
.L_x_80:
[----:B--2---:R-:W-:Y:S05]  /*5b80*/  BSYNC.RECONVERGENT B0 ;  /* 0x0000000000007941 */ /* 0x004fea0003800200 */
.L_x_79:
[----:B------:R-:W-:-:S09]  /*5b90*/  UIADD3 UR4, UPT, UPT, UR22, 0x58018, URZ ;  /* 0x0005801816047890 */ /* 0x000fd2000fffe0ff */
[----:B------:R2:W-:Y:S01]  /*5ba0*/  UTCBAR [UR4], URZ ;  /* 0x000000ff040073e9 */ /* 0x0005e200080000ff */
[----:B------:R-:W-:Y:S05]  /*5bb0*/  BRA.U UP5, `(.L_x_81) ;  /* 0x0000000105047547 */ /* 0x000fea000b800000 */
[----:B--2---:R-:W-:Y:S05]  /*5bc0*/  BPT.TRAP 0x1 ;  /* 0x000000040000795c */ /* 0x004fea0000300000 */
.L_x_81:
[----:B------:R-:W-:-:S04]  /*5bd0*/  SHF.L.U32 R9, R8, 0x1f, RZ ;  /* 0x0000001f08097819 */ /* 0x000fc800000006ff */
[----:B------:R-:W3:Y:S02]  /*5be0*/  SYNCS.PHASECHK.TRANS64.TRYWAIT P0, [UR22+0x580a8], R9 ;  /* 0x0580a809ff0075a7 */ /* 0x000ee40008001116 */
[----:B---3--:R-:W-:Y:S05]  /*5bf0*/  @!P0 BRA `(.L_x_82) ;  /* 0x0000020400f48947 */ /* 0x008fea0003800000 */
.L_x_441:
[----:B------:R-:W-:Y:S05]  /*5c00*/  BRA.U UP3, `(.L_x_83) ;  /* 0x0000000103047547 */ /* 0x000fea000b800000 */
[----:B--2---:R-:W-:Y:S05]  /*5c10*/  BPT.TRAP 0x1 ;  /* 0x000000040000795c */ /* 0x004fea0000300000 */
.L_x_83:
[----:B-1----:R-:W-:Y:S01]  /*5c20*/  SHF.L.U32 R11, R0, 0x1f, RZ ;  /* 0x0000001f000b7819 */ /* 0x002fe200000006ff */
[----:B---3--:R-:W-:Y:S02]  /*5c30*/  HFMA2 R2, -RZ, RZ, 0, 2.288818359375e-05 ;  /* 0x00000180ff027431 */ /* 0x008fe400000001ff */
[----:B------:R-:W-:Y:S01]  /*5c40*/  IMAD.MOV.U32 R9, RZ, RZ, 0xa0 ;  /* 0x000000a0ff097424 */ /* 0x000fe200078e00ff */
[----:B------:R-:W1:Y:S01]  /*5c50*/  SYNCS.PHASECHK.TRANS64.TRYWAIT P0, [UR22+0x58068], R11 ;  /* 0x0580680bff0075a7 */ /* 0x000e620008001116 */
[----:B------:R-:W-:Y:S01]  /*5c60*/  IMAD.MOV.U32 R0, RZ, RZ, 0xa8 ;  /* 0x000000a8ff007424 */ /* 0x000fe200078e00ff */
[----:B-1----:R-:W-:Y:S06]  /*5c70*/  @!P0 BRA `(.L_x_84) ;  /* 0x0000020400ec8947 */ /* 0x002fec0003800000 */
.L_x_443:
[----:B------:R-:W-:Y:S01]  /*5c80*/  R2UR UR9, R0 ;  /* 0x00000000000972ca */ /* 0x000fe200000e0000 */
[----:B------:R-:W-:Y:S01]  /*5c90*/  IMAD.MOV.U32 R0, RZ, RZ, 0xb8 ;  /* 0x000000b8ff007424 */ /* 0x000fe200078e00ff */
[----:B------:R-:W-:Y:S01]  /*5ca0*/  R2UR UR11, R9 ;  /* 0x00000000090b72ca */ /* 0x000fe200000e0000 */
[----:B-1----:R-:W-:Y:S01]  /*5cb0*/  IMAD.MOV.U32 R10, RZ, RZ, 0x180 ;  /* 0x00000180ff0a7424 */ /* 0x002fe200078e00ff */
[----:B------:R-:W-:Y:S01]  /*5cc0*/  R2UR UR12, R2 ;  /* 0x00000000020c72ca */ /* 0x000fe200000e0000 */
[----:B------:R-:W-:Y:S01]  /*5cd0*/  IMAD.MOV.U32 R9, RZ, RZ, 0xb0 ;  /* 0x000000b0ff097424 */ /* 0x000fe200078e00ff */
[----:B--2---:R-:W-:Y:S01]  /*5ce0*/  R2UR UR4, R0 ;  /* 0x00000000000472ca */ /* 0x004fe200000e0000 */
[----:B------:R-:W-:Y:S01]  /*5cf0*/  IMAD.MOV.U32 R2, RZ, RZ, 0x180 ;  /* 0x00000180ff027424 */ /* 0x000fe200078e00ff */
[----:B------:R-:W-:Y:S01]  /*5d00*/  R2UR UR10, R10 ;  /* 0x000000000a0a72ca */ /* 0x000fe200000e0000 */
[----:B------:R-:W-:Y:S01]  /*5d10*/  IMAD.MOV.U32 R0, RZ, RZ, 0x180 ;  /* 0x00000180ff007424 */ /* 0x000fe200078e00ff */
[----:B------:R-:W-:Y:S01]  /*5d20*/  ULEA UR20, UR27, UR20, 0xb ;  /* 0x000000141b147291 */ /* 0x000fe2000f8e58ff */
[----:B------:R-:W-:Y:S01]  /*5d30*/  R2UR UR7, R9 ;  /* 0x00000000090772ca */ /* 0x000fe200000e0000 */
[----:B------:R-:W-:Y:S01]  /*5d40*/  UISETP.NE.U32.AND UP0, UPT, UR5, URZ, UPT ;  /* 0x000000ff0500728c */ /* 0x000fe2000bf05070 */
        /* <DEDUP_REMOVED lines=14> */
[----:B------:R1:W-:Y:S01]  /*5e30*/  UTCHMMA tmem[UR11], gdesc[UR20], tmem[UR12], tmem[UR30], idesc[UR31], UP0 ;  /* 0x00ff1e140b0079ea */ /* 0x0003e2000800000c */
[----:B------:R-:W-:Y:S01]  /*5e40*/  UMOV UR14, 0x0 ;  /* 0x00000000000e7882 */ /* 0x000fe20000000000 */
[----:B------:R-:W-:Y:S01]  /*5e50*/  UMOV UR15, 0x8410010 ;  /* 0x08410010000f7882 */ /* 0x000fe20000000000 */
[----:B------:R-:W-:Y:S01]  /*5e60*/  UMOV UR33, 0x40004040 ;  /* 0x4000404000217882 */ /* 0x000fe20000000000 */
[----:B------:R1:W-:Y:S01]  /*5e70*/  UTCHMMA tmem[UR9], gdesc[UR36], tmem[UR10], tmem[UR18], idesc[UR19], UPT ;  /* 0x00ff1224090079ea */ /* 0x0003e2000b80000a */
[----:B------:R1:W-:Y:S01]  /*5e80*/  UTCHMMA tmem[UR7], gdesc[UR34], tmem[UR8], tmem[UR16], idesc[UR17], UPT ;  /* 0x00ff1022070079ea */ /* 0x0003e2000b800008 */
[----:B------:R1:W-:Y:S01]  /*5e90*/  UTCHMMA tmem[UR4], gdesc[UR32], tmem[UR5], tmem[UR14], idesc[UR15], UPT ;  /* 0x00ff0e20040079ea */ /* 0x0003e2000b800005 */
[----:B------:R-:W-:Y:S05]  /*5ea0*/  BRA.U UP5, `(.L_x_85) ;  /* 0x0000000105047547 */ /* 0x000fea000b800000 */
[----:B-1----:R-:W-:Y:S05]  /*5eb0*/  BPT.TRAP 0x1 ;  /* 0x000000040000795c */ /* 0x002fea0000300000 */
.L_x_85:
[----:B-1----:R-:W-:-:S09]  /*5ec0*/  UIADD3 UR4, UPT, UPT, UR22, 0x58098, URZ ;  /* 0x0005809816047890 */ /* 0x002fd2000fffe0ff */
[----:B------:R1:W-:Y:S01]  /*5ed0*/  UTCBAR [UR4], URZ ;  /* 0x000000ff040073e9 */ /* 0x0003e200080000ff */
[----:B------:R-:W-:Y:S05]  /*5ee0*/  BRA.U !UP1, `(.L_x_86) ;  /* 0x0000000109047547 */ /* 0x000fea000b800000 */
[----:B-1----:R-:W-:Y:S05]  /*5ef0*/  BPT.TRAP 0x1 ;  /* 0x000000040000795c */ /* 0x002fea0000300000 */
.L_x_86:
[----:B-1----:R-:W-:-:S04]  /*5f00*/  ULEA UR4, UR26, UR22, 0x3 ;  /* 0x000000161a047291 */ /* 0x002fc8000f8e18ff */
[----:B------:R-:W-:-:S09]  /*5f10*/  UIADD3 UR4, UPT, UPT, UR4, 0x58038, URZ ;  /* 0x0005803804047890 */ /* 0x000fd2000fffe0ff */
[----:B------:R1:W-:Y:S01]  /*5f20*/  UTCBAR [UR4], URZ ;  /* 0x000000ff040073e9 */ /* 0x0003e200080000ff */
[----:B------:R-:W-:Y:S05]  /*5f30*/  BRA.U UP4, `(.L_x_87) ;  /* 0x0000000104047547 */ /* 0x000fea000b800000 */
[----:B-1----:R-:W-:Y:S05]  /*5f40*/  BPT.TRAP 0x1 ;  /* 0x000000040000795c */ /* 0x002fea0000300000 */
.L_x_87:
[----:B-1----:R-:W-:-:S09]  /*5f50*/  UIADD3 UR4, UPT, UPT, UR22, 0x58050, URZ ;  /* 0x0005805016047890 */ /* 0x002fd2000fffe0ff */
[----:B------:R1:W-:Y:S01]  /*5f60*/  UTCBAR [UR4], URZ ;  /* 0x000000ff040073e9 */ /* 0x0003e200080000ff */
[----:B------:R-:W-:Y:S05]  /*5f70*/  BRA.U UP3, `(.L_x_88) ;  /* 0x0000000103047547 */ /* 0x000fea000b800000 */
[----:B-1----:R-:W-:Y:S05]  /*5f80*/  BPT.TRAP 0x1 ;  /* 0x000000040000795c */ /* 0x002fea0000300000 */
.L_x_88:
[----:B------:R-:W-:Y:S01]  /*5f90*/  UIADD3 UR22, UPT, UPT, UR22, 0x58060, URZ ;  /* 0x0005806016167890 */ /* 0x000fe2000fffe0ff */
[----:B------:R-:W-:Y:S02]  /*5fa0*/  LOP3.LUT R8, R8, 0x1, RZ, 0x3c, !PT ;  /* 0x0000000108087812 */ /* 0x000fe400078e3cff */
[----:B------:R-:W-:-:S06]  /*5fb0*/  LOP3.LUT R4, R4, 0x1, RZ, 0x3c, !PT ;  /* 0x0000000104047812 */ /* 0x000fcc00078e3cff */
[----:B------:R2:W-:Y:S01]  /*5fc0*/  UTCBAR [UR22], URZ ;  /* 0x000000ff160073e9 */ /* 0x0005e200080000ff */
[----:B------:R-:W-:Y:S02]  /*5fd0*/  NOP ;  /* 0x0000000000007918 */ /* 0x000fe40000000000 */
.L_x_29:
[----:B------:R-:W3:Y:S01]  /*5fe0*/  LDCU UR5, c[0x0][0x370] ;  /* 0x00006e00ff0577ac */ /* 0x000ee20008000800 */
[----:B-1----:R-:W1:Y:S01]  /*5ff0*/  LDCU UR4, c[0x0][0x900] ;  /* 0x00012000ff0477ac */ /* 0x002e620008000800 */
[----:B---3--:R-:W-:-:S04]  /*6000*/  UIADD3 UR29, UPT, UPT, UR5, UR29, URZ ;  /* 0x0000001d051d7290 */ /* 0x008fc8000fffe0ff */
[----:B-1----:R-:W-:-:S09]  /*6010*/  UISETP.GE.AND UP0, UPT, UR29, UR4, UPT ;  /* 0x000000041d00728c */ /* 0x002fd2000bf06270 */
[----:B------:R-:W-:Y:S05]  /*6020*/  BRA.U !UP0, `(.L_x_89) ;  /* 0xffffffb908187547 */ /* 0x000fea000b83ffff */
[----:B--2---:R-:W-:Y:S05]  /*6030*/  EXIT ;  /* 0x000000000000794d */ /* 0x004fea0003800000 */
.L_x_28:
[----:B------:R-:W-:-:S08]  /*6040*/  NOP ;  /* 0x0000000000007918 */ /* 0x000fd00000000000 */
[----:B------:R-:W1:-:S00]  /*6050*/  USETMAXREG.DEALLOC.CTAPOOL 0x60 ;  /* 0x00000060000079c8 */ /* 0x000e4000080e0500 */
[----:B-1----:R-:W1:Y:S01]  /*6060*/  LDC R2, c[0x0][0x900] ;  /* 0x00024000ff027b82 */ /* 0x002e620000000800 */
[----:B------:R-:W-:Y:S02]  /*6070*/  MOV R57, UR9 ;  /* 0x0000000900397c02 */ /* 0x000fe40008000f00 */
[----:B-1----:R-:W-:-:S13]  /*6080*/  ISETP.LE.AND P0, PT, R2, UR9, PT ;  /* 0x0000000902007c0c */ /* 0x002fda000bf03270 */
[----:B------:R-:W-:Y:S05]  /*6090*/  @P0 EXIT ;  /* 0x000000000000094d */ /* 0x000fea0003800000 */
[----:B------:R-:W1:Y:S01]  /*60a0*/  S2UR UR6, SR_CTAID.Z ;  /* 0x00000000000679c3 */ /* 0x000e620000002700 */
[----:B------:R-:W-:Y:S01]  /*60b0*/  LOP3.LUT P0, RZ, R0, 0x7f, RZ, 0xc0, !PT ;  /* 0x0000007f00ff7812 */ /* 0x000fe2000780c0ff */
[----:B------:R-:W-:Y:S01]  /*60c0*/  HFMA2 R23, -RZ, RZ, 0, 0 ;  /* 0x00000000ff177431 */ /* 0x000fe200000001ff */
[----:B------:R-:W-:Y:S01]  /*60d0*/  BSSY B8, `(.L_x_90) ;  /* 0x00013d3000087945 */ /* 0x000fe20003800000 */
[----:B------:R-:W-:Y:S01]  /*60e0*/  MOV R56, 0x1 ;  /* 0x0000000100387802 */ /* 0x000fe20000000f00 */
[----:B------:R-:W2:Y:S03]  /*60f0*/  LDCU.64 UR44, c[0x0][0x358] ;  /* 0x00006b00ff2c77ac */ /* 0x000ea60008000a00 */
[----:B------:R-:W1:Y:S01]  /*6100*/  LDC R4, c[0x0][0x370] ;  /* 0x0000dc00ff047b82 */ /* 0x000e620000000800 */
[----:B------:R-:W3:Y:S01]  /*6110*/  LDCU UR4, c[0x0][0x374] ;  /* 0x00006e80ff0477ac */ /* 0x000ee20008000800 */
[----:B------:R-:W-:Y:S01]  /*6120*/  UMOV UR42, URZ ;  /* 0x000000ff002a7c82 */ /* 0x000fe20008000000 */
[----:B------:R-:W-:-:S05]  /*6130*/  UMOV UR39, URZ ;  /* 0x000000ff00277c82 */ /* 0x000fca0008000000 */
[----:B------:R-:W4:Y:S01]  /*6140*/  S2UR UR5, SR_CTAID.Y ;  /* 0x00000000000579c3 */ /* 0x000f220000002600 */
[----:B-1----:R-:W-:-:S05]  /*6150*/  IMAD R2, R4, UR6, RZ ;  /* 0x0000000604027c24 */ /* 0x002fca000f8e02ff */
[----:B------:R-:W-:Y:S01]  /*6160*/  IADD3 R2, PT, PT, RZ, -R2, RZ ;  /* 0x80000002ff027210 */ /* 0x000fe20007ffe0ff */
[----:B----4-:R-:W-:-:S04]  /*6170*/  IMAD R4, R4, UR5, R57 ;  /* 0x0000000504047c24 */ /* 0x010fc8000f8e0239 */
[----:B---3--:R-:W-:-:S05]  /*6180*/  IMAD R3, R2, UR4, RZ ;  /* 0x0000000402037c24 */ /* 0x008fca000f8e02ff */
[----:B------:R-:W-:-:S04]  /*6190*/  ISETP.NE.OR P0, PT, R4, R3, P0 ;  /* 0x000000030400720c */ /* 0x000fc80000705670 */
[----:B--2---:R-:W-:-:S09]  /*61a0*/  P2R R58, PR, RZ, 0x1 ;  /* 0x00000001ff3a7803 */ /* 0x004fd20000000000 */
.L_x_292:
[----:B------:R-:W-:Y:S05]  /*61b0*/  YIELD ;  /* 0x0000000000007946 */ /* 0x000fea0003800000 */
[----:B------:R-:W1:Y:S01]  /*61c0*/  LDC R6, c[0x0][0x904] ;  /* 0x00024100ff067b82 */ /* 0x000e620000000800 */
[----:B--2---:R-:W2:Y:S01]  /*61d0*/  LDCU.64 UR4, c[0x0][0x908] ;  /* 0x00012100ff0477ac */ /* 0x004ea20008000a00 */
[----:B------:R-:W-:Y:S01]  /*61e0*/  BSSY B7, `(.L_x_91) ;  /* 0x00013bc000077945 */ /* 0x000fe20003800000 */
[----:B---3--:R-:W3:Y:S05]  /*61f0*/  LDCU.64 UR6, c[0x0][0x920] ;  /* 0x00012400ff0677ac */ /* 0x008eea0008000a00 */
[----:B----4-:R-:W4:Y:S08]  /*6200*/  LDC.64 R4, c[0x0][0x918] ;  /* 0x00024600ff047b82 */ /* 0x010f300000000a00 */
[----:B------:R-:W5:Y:S01]  /*6210*/  LDC.64 R2, c[0x0][0x910] ;  /* 0x00024400ff027b82 */ /* 0x000f620000000a00 */
[----:B--2---:R-:W-:Y:S01]  /*6220*/  IMAD.HI.U32 R22, R57, UR4, RZ ;  /* 0x0000000439167c27 */ /* 0x004fe2000f8e00ff */
[----:B------:R-:W2:Y:S04]  /*6230*/  LDCU UR4, c[0x0][0x380] ;  /* 0x00007000ff0477ac */ /* 0x000ea80008000800 */
[----:B------:R-:W-:-:S02]  /*6240*/  SHF.R.U32.HI R22, RZ, UR5, R22 ;  /* 0x00000005ff167c19 */ /* 0x000fc40008011616 */
[----:B-1----:R-:W-:-:S04]  /*6250*/  ISETP.NE.AND P0, PT, R6, 0x1, PT ;  /* 0x000000010600780c */ /* 0x002fc80003f05270 */
[----:B------:R-:W-:Y:S02]  /*6260*/  SEL R22, R57, R22, !P0 ;  /* 0x0000001639167207 */ /* 0x000fe40004000000 */
[----:B----4-:R-:W-:-:S03]  /*6270*/  ISETP.NE.AND P0, PT, R5, 0x1, PT ;  /* 0x000000010500780c */ /* 0x010fc60003f05270 */
[----:B---3--:R-:W-:-:S05]  /*6280*/  IMAD.HI.U32 R7, R22, UR6, RZ ;  /* 0x0000000616077c27 */ /* 0x008fca000f8e00ff */
[----:B------:R-:W-:-:S04]  /*6290*/  SHF.R.U32.HI R7, RZ, UR7, R7 ;  /* 0x00000007ff077c19 */ /* 0x000fc80008011607 */
[----:B------:R-:W-:Y:S01]  /*62a0*/  SEL R0, R22, R7, !P0 ;  /* 0x0000000716007207 */ /* 0x000fe20004000000 */
[----:B------:R-:W-:Y:S01]  /*62b0*/  IMAD.MOV R7, RZ, RZ, -R22 ;  /* 0x000000ffff077224 */ /* 0x000fe200078e0a16 */
[----:B-----5:R-:W-:-:S03]  /*62c0*/  ISETP.NE.AND P0, PT, R2, 0x1, PT ;  /* 0x000000010200780c */ /* 0x020fc60003f05270 */
[----:B------:R-:W-:-:S04]  /*62d0*/  IMAD.HI.U32 R3, R0, R3, RZ ;  /* 0x0000000300037227 */ /* 0x000fc800078e00ff */
[----:B------:R-:W-:Y:S01]  /*62e0*/  IMAD R7, R6, R7, R57 ;  /* 0x0000000706077224 */ /* 0x000fe200078e0239 */
[----:B------:R-:W-:-:S03]  /*62f0*/  SHF.R.U32.HI R3, RZ, R4, R3 ;  /* 0x00000004ff037219 */ /* 0x000fc60000011603 */
[----:B------:R-:W-:Y:S01]  /*6300*/  IMAD.SHL.U32 R4, R7, 0x100, RZ ;  /* 0x0000010007047824 */ /* 0x000fe200078e00ff */
[----:B------:R-:W-:-:S04]  /*6310*/  SEL R3, R0, R3, !P0 ;  /* 0x0000000300037207 */ /* 0x000fc80004000000 */
[----:B--2---:R-:W-:Y:S01]  /*6320*/  ISETP.GE.AND P0, PT, R4, UR4, PT ;  /* 0x0000000404007c0c */ /* 0x004fe2000bf06270 */
[----:B------:R-:W-:Y:S02]  /*6330*/  IMAD.MOV R4, RZ, RZ, -R0 ;  /* 0x000000ffff047224 */ /* 0x000fe400078e0a00 */
[----:B------:R-:W-:Y:S02]  /*6340*/  IMAD.MOV R3, RZ, RZ, -R3 ;  /* 0x000000ffff037224 */ /* 0x000fe400078e0a03 */
[----:B------:R-:W-:Y:S02]  /*6350*/  IMAD R22, R5, R4, R22 ;  /* 0x0000000405167224 */ /* 0x000fe400078e0216 */
[----:B------:R-:W-:-:S06]  /*6360*/  IMAD R2, R2, R3, R0 ;  /* 0x0000000302027224 */ /* 0x000fcc00078e0200 */
[----:B------:R-:W-:Y:S05]  /*6370*/  @P0 BRA `(.L_x_92) ;  /* 0x0000013800880947 */ /* 0x000fea0003800000 */
[----:B------:R-:W1:Y:S02]  /*6380*/  LDCU UR5, c[0x0][0x384] ;  /* 0x00007080ff0577ac */ /* 0x000e640008000800 */
[----:B-1----:R-:W-:-:S09]  /*6390*/  UISETP.NE.AND UP0, UPT, UR5, URZ, UPT ;  /* 0x000000ff0500728c */ /* 0x002fd2000bf05270 */
[----:B------:R-:W-:Y:S05]  /*63a0*/  BRA.U UP0, `(.L_x_93) ;  /* 0x0000008100787547 */ /* 0x000fea000b800000 */
[----:B------:R-:W-:-:S09]  /*63b0*/  UISETP.NE.AND UP0, UPT, UR41, URZ, UPT ;  /* 0x000000ff2900728c */ /* 0x000fd2000bf05270 */
[----:B------:R-:W-:Y:S05]  /*63c0*/  BRA.U UP0, `(.L_x_94) ;  /* 0x0000000100047547 */ /* 0x000fea000b800000 */
[----:B------:R-:W-:Y:S05]  /*63d0*/  BPT.TRAP 0x1 ;  /* 0x000000040000795c */ /* 0x000fea0000300000 */
.L_x_94:
[----:B------:R-:W1:Y:S01]  /*63e0*/  S2R R16, SR_CgaCtaId ;  /* 0x0000000000107919 */ /* 0x000e620000008800 */
[----:B------:R-:W-:Y:S01]  /*63f0*/  MOV R5, 0x400 ;  /* 0x0000040000057802 */ /* 0x000fe20000000f00 */
[----:B------:R-:W-:Y:S01]  /*6400*/  BSSY B0, `(.L_x_95) ;  /* 0x0000005000007945 */ /* 0x000fe20003800000 */
[----:B------:R-:W-:Y:S02]  /*6410*/  SHF.L.U32 R3, R56, 0x1f, RZ ;  /* 0x0000001f38037819 */ /* 0x000fe400000006ff */
[----:B-1----:R-:W-:-:S04]  /*6420*/  LEA R16, R16, R5, 0x18 ;  /* 0x0000000510107211 */ /* 0x002fc800078ec0ff */
[----:B------:R-:W1:Y:S02]  /*6430*/  SYNCS.PHASECHK.TRANS64.TRYWAIT P0, [R16+URZ+0x580c0], R3 ;  /* 0x0580c003100075a7 */ /* 0x000e6400080011ff */
[----:B-1----:R-:W-:Y:S05]  /*6440*/  @!P0 BRA `(.L_x_96) ;  /* 0x0000020000108947 */ /* 0x002fea0003800000 */
.L_x_444:
[----:B------:R-:W-:Y:S05]  /*6450*/  BSYNC B0 ;  /* 0x0000000000007941 */ /* 0x000fea0003800000 */
.L_x_95:
[----:B------:R-:W-:Y:S01]  /*6460*/  ISETP.NE.AND P0, PT, R58, RZ, PT ;  /* 0x000000ff3a00720c */ /* 0x000fe20003f05270 */
[----:B------:R-:W-:-:S12]  /*6470*/  BSSY.RECONVERGENT B6, `(.L_x_97) ;  /* 0x0000233000067945 */ /* 0x000fd80003800200 */
[----:B------:R-:W-:Y:S05]  /*6480*/  @P0 BRA `(.L_x_98) ;  /* 0x0000002000c40947 */ /* 0x000fea0003800000 */
[----:B------:R-:W2:Y:S01]  /*6490*/  LDC.64 R10, c[0x4][0xa0] ;  /* 0x01002800ff0a7b82 */ /* 0x000ea20000000a00 */
[----:B------:R-:W-:Y:S01]  /*64a0*/  MOV R17, 0x0 ;  /* 0x0000000000117802 */ /* 0x000fe20000000f00 */
[----:B------:R-:W3:Y:S01]  /*64b0*/  LDCU.64 UR4, c[0x4][0xd0] ;  /* 0x01001a00ff0477ac */ /* 0x000ee20008000a00 */
[----:B------:R-:W-:Y:S02]  /*64c0*/  MOV R6, UR37 ;  /* 0x0000002500067c02 */ /* 0x000fe40008000f00 */
[----:B------:R-:W-:-:S03]  /*64d0*/  MOV R7, UR36 ;  /* 0x0000002400077c02 */ /* 0x000fc60008000f00 */
[----:B------:R4:W1:Y:S01]  /*64e0*/  LDC.64 R8, c[0x4][R17] ;  /* 0x0100000011087b82 */ /* 0x0008620000000a00 */
[----:B---3--:R-:W-:Y:S02]  /*64f0*/  IMAD.U32 R4, RZ, RZ, UR4 ;  /* 0x00000004ff047e24 */ /* 0x008fe4000f8e00ff */
[----:B------:R-:W-:Y:S01]  /*6500*/  IMAD.U32 R5, RZ, RZ, UR5 ;  /* 0x00000005ff057e24 */ /* 0x000fe2000f8e00ff */
[----:B--2---:R4:W-:Y:S04]  /*6510*/  STL.64 [R1], R10 ;  /* 0x0000000a01007387 */ /* 0x0049e80000100a00 */
[----:B------:R-:W-:-:S07]  /*6520*/  LEPC R20, `(.L_x_99) ;  /* 0x000000001014794e */ /* 0x000fce0000000000 */
[----:B-1--4-:R-:W-:Y:S05]  /*6530*/  CALL.ABS.NOINC R8 ;  /* 0x0000000008007343 */ /* 0x012fea0003c00000 */
.L_x_99:
[----:B------:R-:W-:Y:S01]  /*6540*/  IMAD.MOV.U32 R8, RZ, RZ, 0x3 ;  /* 0x00000003ff087424 */ /* 0x000fe200078e00ff */
[----:B------:R1:W2:Y:S01]  /*6550*/  LDC.64 R10, c[0x4][R17] ;  /* 0x01000000110a7b82 */ /* 0x0002a20000000a00 */
[----:B------:R-:W-:Y:S01]  /*6560*/  IMAD.MOV.U32 R9, RZ, RZ, 0x4 ;  /* 0x00000004ff097424 */ /* 0x000fe200078e00ff */
[----:B------:R-:W3:Y:S01]  /*6570*/  LDCU.64 UR4, c[0x4][0xe8] ;  /* 0x01001d00ff0477ac */ /* 0x000ee20008000a00 */
[----:B------:R-:W-:Y:S01]  /*6580*/  MOV R6, UR37 ;  /* 0x0000002500067c02 */ /* 0x000fe20008000f00 */
[----:B------:R1:W-:Y:S01]  /*6590*/  STL [R1+0x8], R8 ;  /* 0x0000080801007387 */ /* 0x0003e20000100800 */
[----:B------:R-:W-:-:S03]  /*65a0*/  MOV R7, UR36 ;  /* 0x0000002400077c02 */ /* 0x000fc60008000f00 */
[----:B------:R1:W-:Y:S01]  /*65b0*/  STL.64 [R1], R8 ;  /* 0x0000000801007387 */ /* 0x0003e20000100a00 */
[----:B---3--:R-:W-:Y:S01]  /*65c0*/  MOV R4, UR4 ;  /* 0x0000000400047c02 */ /* 0x008fe20008000f00 */
[----:B------:R-:W-:Y:S02]  /*65d0*/  IMAD.U32 R5, RZ, RZ, UR5 ;  /* 0x00000005ff057e24 */ /* 0x000fe4000f8e00ff */
[----:B------:R-:W-:-:S07]  /*65e0*/  LEPC R20, `(.L_x_100) ;  /* 0x000000001014794e */ /* 0x000fce0000000000 */
[----:B-12---:R-:W-:Y:S05]  /*65f0*/  CALL.ABS.NOINC R10 ;  /* 0x000000000a007343 */ /* 0x006fea0003c00000 */
.L_x_100:
[----:B------:R1:W2:Y:S01]  /*6600*/  LDC.64 R8, c[0x4][R17] ;  /* 0x0100000011087b82 */ /* 0x0002a20000000a00 */
[----:B------:R-:W3:Y:S01]  /*6610*/  LDCU.64 UR4, c[0x4][0xe0] ;  /* 0x01001c00ff0477ac */ /* 0x000ee20008000a00 */
[----:B------:R-:W-:Y:S01]  /*6620*/  CS2R R6, SRZ ;  /* 0x0000000000067805 */ /* 0x000fe2000001ff00 */
[----:B---3--:R-:W-:Y:S01]  /*6630*/  IMAD.U32 R4, RZ, RZ, UR4 ;  /* 0x00000004ff047e24 */ /* 0x008fe2000f8e00ff */
[----:B------:R-:W-:-:S04]  /*6640*/  MOV R5, UR5 ;  /* 0x0000000500057c02 */ /* 0x000fc80008000f00 */
[----:B------:R-:W-:-:S07]  /*6650*/  LEPC R20, `(.L_x_101) ;  /* 0x000000001014794e */ /* 0x000fce0000000000 */
[----:B-12---:R-:W-:Y:S05]  /*6660*/  CALL.ABS.NOINC R8 ;  /* 0x0000000008007343 */ /* 0x006fea0003c00000 */
.L_x_101:
[----:B------:R1:W2:Y:S01]  /*6670*/  LDC.64 R8, c[0x4][R17] ;  /* 0x0100000011087b82 */ /* 0x0002a20000000a00 */
[----:B------:R-:W3:Y:S01]  /*6680*/  LDCU.64 UR4, c[0x4][0xf0] ;  /* 0x01001e00ff0477ac */ /* 0x000ee20008000a00 */
[----:B------:R-:W-:Y:S01]  /*6690*/  CS2R R6, SRZ ;  /* 0x0000000000067805 */ /* 0x000fe2000001ff00 */
[----:B---3--:R-:W-:Y:S01]  /*66a0*/  IMAD.U32 R4, RZ, RZ, UR4 ;  /* 0x00000004ff047e24 */ /* 0x008fe2000f8e00ff */
[----:B------:R-:W-:-:S04]  /*66b0*/  MOV R5, UR5 ;  /* 0x0000000500057c02 */ /* 0x000fc80008000f00 */
[----:B------:R-:W-:-:S07]  /*66c0*/  LEPC R20, `(.L_x_102) ;  /* 0x000000001014794e */ /* 0x000fce0000000000 */
[----:B-12---:R-:W-:Y:S05]  /*66d0*/  CALL.ABS.NOINC R8 ;  /* 0x0000000008007343 */ /* 0x006fea0003c00000 */
.L_x_102:
[----:B------:R1:W2:Y:S01]  /*66e0*/  LDC.64 R8, c[0x4][R17] ;  /* 0x0100000011087b82 */ /* 0x0002a20000000a00 */
[----:B------:R-:W3:Y:S01]  /*66f0*/  LDCU.64 UR4, c[0x4][0xf8] ;  /* 0x01001f00ff0477ac */ /* 0x000ee20008000a00 */
[----:B------:R-:W-:Y:S01]  /*6700*/  CS2R R6, SRZ ;  /* 0x0000000000067805 */ /* 0x000fe2000001ff00 */
[----:B---3--:R-:W-:Y:S01]  /*6710*/  IMAD.U32 R4, RZ, RZ, UR4 ;  /* 0x00000004ff047e24 */ /* 0x008fe2000f8e00ff */
[----:B------:R-:W-:-:S04]  /*6720*/  MOV R5, UR5 ;  /* 0x0000000500057c02 */ /* 0x000fc80008000f00 */
[----:B------:R-:W-:-:S07]  /*6730*/  LEPC R20, `(.L_x_103) ;  /* 0x000000001014794e */ /* 0x000fce0000000000 */
[----:B-12---:R-:W-:Y:S05]  /*6740*/  CALL.ABS.NOINC R8 ;  /* 0x0000000008007343 */ /* 0x006fea0003c00000 */
.L_x_103:
[----:B------:R-:W-:Y:S01]  /*6750*/  HFMA2 R0, -RZ, RZ, 0, 9.5367431640625e-07 ;  /* 0x00000010ff007431 */ /* 0x000fe200000001ff */
[----:B------:R1:W2:Y:S01]  /*6760*/  LDC.64 R8, c[0x4][R17] ;  /* 0x0100000011087b82 */ /* 0x0002a20000000a00 */
[----:B------:R-:W3:Y:S01]  /*6770*/  LDCU.64 UR4, c[0x4][0xc8] ;  /* 0x01001900ff0477ac */ /* 0x000ee20008000a00 */
[----:B------:R-:W-:Y:S01]  /*6780*/  MOV R6, UR37 ;  /* 0x0000002500067c02 */ /* 0x000fe20008000f00 */
[----:B------:R-:W-:Y:S01]  /*6790*/  IMAD.U32 R7, RZ, RZ, UR36 ;  /* 0x00000024ff077e24 */ /* 0x000fe2000f8e00ff */
[----:B------:R1:W-:Y:S01]  /*67a0*/  STL [R1], R0 ;  /* 0x0000000001007387 */ /* 0x0003e20000100800 */
[----:B---3--:R-:W-:Y:S01]  /*67b0*/  MOV R4, UR4 ;  /* 0x0000000400047c02 */ /* 0x008fe20008000f00 */
[----:B------:R-:W-:-:S04]  /*67c0*/  IMAD.U32 R5, RZ, RZ, UR5 ;  /* 0x00000005ff057e24 */ /* 0x000fc8000f8e00ff */
[----:B------:R-:W-:-:S07]  /*67d0*/  LEPC R20, `(.L_x_104) ;  /* 0x000000001014794e */ /* 0x000fce0000000000 */
[----:B-12---:R-:W-:Y:S05]  /*67e0*/  CALL.ABS.NOINC R8 ;  /* 0x0000000008007343 */ /* 0x006fea0003c00000 */
.L_x_104:
[----:B------:R-:W1:Y:S01]  /*67f0*/  S2R R3, SR_SWINHI ;  /* 0x0000000000037919 */ /* 0x000e620000002f00 */
[----:B------:R2:W3:Y:S01]  /*6800*/  LDC.64 R8, c[0x4][R17] ;  /* 0x0100000011087b82 */ /* 0x0004e20000000a00 */
[----:B------:R-:W4:Y:S01]  /*6810*/  LDCU.64 UR4, c[0x4][0x100] ;  /* 0x01002000ff0477ac */ /* 0x000f220008000a00 */
[----:B------:R-:W-:Y:S01]  /*6820*/  MOV R6, UR37 ;  /* 0x0000002500067c02 */ /* 0x000fe20008000f00 */
[----:B------:R-:W-:Y:S01]  /*6830*/  IMAD.U32 R7, RZ, RZ, UR36 ;  /* 0x00000024ff077e24 */ /* 0x000fe2000f8e00ff */
[----:B------:R-:W-:Y:S02]  /*6840*/  MOV R4, R16 ;  /* 0x0000001000047202 */ /* 0x000fe40000000f00 */
[----:B-1----:R-:W-:Y:S02]  /*6850*/  MOV R5, R3 ;  /* 0x0000000300057202 */ /* 0x002fe40000000f00 */
[----:B------:R-:W-:Y:S02]  /*6860*/  IADD3 R10, P0, PT, R4, 0x38000, RZ ;  /* 0x00038000040a7810 */ /* 0x000fe40007f1e0ff */
[----:B----4-:R-:W-:-:S03]  /*6870*/  MOV R4, UR4 ;  /* 0x0000000400047c02 */ /* 0x010fc60008000f00 */
[----:B------:R-:W-:Y:S02]  /*6880*/  IMAD.X R11, RZ, RZ, R5, P0 ;  /* 0x000000ffff0b7224 */ /* 0x000fe400000e0605 */
[----:B------:R-:W-:-:S03]  /*6890*/  IMAD.U32 R5, RZ, RZ, UR5 ;  /* 0x00000005ff057e24 */ /* 0x000fc6000f8e00ff */
[----:B------:R2:W-:Y:S04]  /*68a0*/  STL.64 [R1], R10 ;  /* 0x0000000a01007387 */ /* 0x0005e80000100a00 */
[----:B------:R-:W-:-:S07]  /*68b0*/  LEPC R20, `(.L_x_105) ;  /* 0x000000001014794e */ /* 0x000fce0000000000 */
[----:B--23--:R-:W-:Y:S05]  /*68c0*/  CALL.ABS.NOINC R8 ;  /* 0x0000000008007343 */ /* 0x00cfea0003c00000 */
.L_x_105:
[----:B------:R-:W1:Y:S01]  /*68d0*/  LDC.64 R10, c[0x4][0xd8] ;  /* 0x01003600ff0a7b82 */ /* 0x000e620000000a00 */
[----:B------:R-:W2:Y:S01]  /*68e0*/  LDCU.64 UR4, c[0x4][0xd0] ;  /* 0x01001a00ff0477ac */ /* 0x000ea20008000a00 */
[----:B------:R-:W-:Y:S02]  /*68f0*/  MOV R6, UR37 ;  /* 0x0000002500067c02 */ /* 0x000fe40008000f00 */
[----:B------:R-:W-:-:S04]  /*6900*/  MOV R7, UR36 ;  /* 0x0000002400077c02 */ /* 0x000fc80008000f00 */
[----:B------:R3:W4:Y:S01]  /*6910*/  LDC.64 R8, c[0x4][R17] ;  /* 0x0100000011087b82 */ /* 0x0007220000000a00 */
[----:B--2---:R-:W-:Y:S02]  /*6920*/  IMAD.U32 R4, RZ, RZ, UR4 ;  /* 0x00000004ff047e24 */ /* 0x004fe4000f8e00ff */
[----:B------:R-:W-:Y:S01]  /*6930*/  IMAD.U32 R5, RZ, RZ, UR5 ;  /* 0x00000005ff057e24 */ /* 0x000fe2000f8e00ff */
[----:B-1----:R3:W-:Y:S04]  /*6940*/  STL.64 [R1], R10 ;  /* 0x0000000a01007387 */ /* 0x0027e80000100a00 */
[----:B------:R-:W-:-:S07]  /*6950*/  LEPC R20, `(.L_x_106) ;  /* 0x000000001014794e */ /* 0x000fce0000000000 */
[----:B---34-:R-:W-:Y:S05]  /*6960*/  CALL.ABS.NOINC R8 ;  /* 0x0000000008007343 */ /* 0x018fea0003c00000 */
.L_x_106:
[----:B------:R-:W-:Y:S01]  /*6970*/  HFMA2 R0, -RZ, RZ, 0, 2.384185791015625e-06 ;  /* 0x00000028ff007431 */ /* 0x000fe200000001ff */
        /* <DEDUP_REMOVED lines=9> */
.L_x_107:
        /* <DEDUP_REMOVED lines=10> */
.L_x_108:
[----:B------:R1:W2:Y:S01]  /*6ab0*/  LDC.64 R8, c[0x4][R17] ;  /* 0x0100000011087b82 */ /* 0x0002a20000000a00 */
[----:B------:R-:W3:Y:S01]  /*6ac0*/  LDCU.64 UR4, c[0x4][0xe0] ;  /* 0x01001c00ff0477ac */ /* 0x000ee20008000a00 */
[----:B------:R-:W-:Y:S01]  /*6ad0*/  CS2R R6, SRZ ;  /* 0x0000000000067805 */ /* 0x000fe2000001ff00 */
[----:B---3--:R-:W-:Y:S01]  /*6ae0*/  IMAD.U32 R4, RZ, RZ, UR4 ;  /* 0x00000004ff047e24 */ /* 0x008fe2000f8e00ff */
[----:B------:R-:W-:-:S04]  /*6af0*/  MOV R5, UR5 ;  /* 0x0000000500057c02 */ /* 0x000fc80008000f00 */
[----:B------:R-:W-:-:S07]  /*6b00*/  LEPC R20, `(.L_x_109) ;  /* 0x000000001014794e */ /* 0x000fce0000000000 */
[----:B-12---:R-:W-:Y:S05]  /*6b10*/  CALL.ABS.NOINC R8 ;  /* 0x0000000008007343 */ /* 0x006fea0003c00000 */
.L_x_109:
[----:B------:R-:W-:Y:S01]  /*6b20*/  HFMA2 R0, -RZ, RZ, 0, 4.76837158203125e-07 ;  /* 0x00000008ff007431 */ /* 0x000fe200000001ff */
        /* <DEDUP_REMOVED lines=9> */
.L_x_110:
[----:B------:R-:W-:Y:S01]  /*6bc0*/  HFMA2 R0, -RZ, RZ, 0, 2.6226043701171875e-06 ;  /* 0x0000002cff007431 */ /* 0x000fe200000001ff */
        /* <DEDUP_REMOVED lines=9> */
.L_x_111:
[----:B------:R1:W2:Y:S01]  /*6c60*/  LDC.64 R8, c[0x4][R17] ;  /* 0x0100000011087b82 */ /* 0x0002a20000000a00 */
[----:B------:R-:W3:Y:S01]  /*6c70*/  LDCU.64 UR4, c[0x4][0xe0] ;  /* 0x01001c00ff0477ac */ /* 0x000ee20008000a00 */
[----:B------:R-:W-:Y:S01]  /*6c80*/  CS2R R6, SRZ ;  /* 0x0000000000067805 */ /* 0x000fe2000001ff00 */
[----:B---3--:R-:W-:Y:S01]  /*6c90*/  IMAD.U32 R4, RZ, RZ, UR4 ;  /* 0x00000004ff047e24 */ /* 0x008fe2000f8e00ff */
[----:B------:R-:W-:-:S04]  /*6ca0*/  MOV R5, UR5 ;  /* 0x0000000500057c02 */ /* 0x000fc80008000f00 */
[----:B------:R-:W-:-:S07]  /*6cb0*/  LEPC R20, `(.L_x_112) ;  /* 0x000000001014794e */ /* 0x000fce0000000000 */
[----:B-12---:R-:W-:Y:S05]  /*6cc0*/  CALL.ABS.NOINC R8 ;  /* 0x0000000008007343 */ /* 0x006fea0003c00000 */
.L_x_112:
        /* <DEDUP_REMOVED lines=10> */
.L_x_113:
[----:B------:R-:W-:Y:S01]  /*6d70*/  HFMA2 R0, -RZ, RZ, 0, 2.443790435791015625e-06 ;  /* 0x00000029ff007431 */ /* 0x000fe200000001ff */
        /* <DEDUP_REMOVED lines=9> */
.L_x_114:
        /* <DEDUP_REMOVED lines=10> */
.L_x_115:
        /* <DEDUP_REMOVED lines=10> */
.L_x_116:
[----:B------:R1:W2:Y:S01]  /*6f50*/  LDC.64 R8, c[0x4][R17] ;  /* 0x0100000011087b82 */ /* 0x0002a20000000a00 */
[----:B------:R-:W3:Y:S01]  /*6f60*/  LDCU.64 UR4, c[0x4][0xe0] ;  /* 0x01001c00ff0477ac */ /* 0x000ee20008000a00 */
[----:B------:R-:W-:Y:S01]  /*6f70*/  CS2R R6, SRZ ;  /* 0x0000000000067805 */ /* 0x000fe2000001ff00 */
[----:B---3--:R-:W-:Y:S01]  /*6f80*/  IMAD.U32 R4, RZ, RZ, UR4 ;  /* 0x00000004ff047e24 */ /* 0x008fe2000f8e00ff */
[----:B------:R-:W-:-:S04]  /*6f90*/  MOV R5, UR5 ;  /* 0x0000000500057c02 */ /* 0x000fc80008000f00 */
[----:B------:R-:W-:-:S07]  /*6fa0*/  LEPC R20, `(.L_x_117) ;  /* 0x000000001014794e */ /* 0x000fce0000000000 */
[----:B-12---:R-:W-:Y:S05]  /*6fb0*/  CALL.ABS.NOINC R8 ;  /* 0x0000000008007343 */ /* 0x006fea0003c00000 */
.L_x_117:
[----:B------:R-:W-:Y:S01]  /*6fc0*/  HFMA2 R0, -RZ, RZ, 0, 3.814697265625e-06 ;  /* 0x00000040ff007431 */ /* 0x000fe200000001ff */
        /* <DEDUP_REMOVED lines=9> */
.L_x_118:
        /* <DEDUP_REMOVED lines=10> */
.L_x_119:
[----:B------:R1:W2:Y:S01]  /*7100*/  LDC.64 R8, c[0x4][R17] ;  /* 0x0100000011087b82 */ /* 0x0002a20000000a00 */
[----:B------:R-:W3:Y:S01]  /*7110*/  LDCU.64 UR4, c[0x4][0xe0] ;  /* 0x01001c00ff0477ac */ /* 0x000ee20008000a00 */
[----:B------:R-:W-:Y:S01]  /*7120*/  CS2R R6, SRZ ;  /* 0x0000000000067805 */ /* 0x000fe2000001ff00 */
[----:B---3--:R-:W-:Y:S01]  /*7130*/  IMAD.U32 R4, RZ, RZ, UR4 ;  /* 0x00000004ff047e24 */ /* 0x008fe2000f8e00ff */
[----:B------:R-:W-:-:S04]  /*7140*/  MOV R5, UR5 ;  /* 0x0000000500057c02 */ /* 0x000fc80008000f00 */
[----:B------:R-:W-:-:S07]  /*7150*/  LEPC R20, `(.L_x_120) ;  /* 0x000000001014794e */ /* 0x000fce0000000000 */
[----:B-12---:R-:W-:Y:S05]  /*7160*/  CALL.ABS.NOINC R8 ;  /* 0x0000000008007343 */ /* 0x006fea0003c00000 */
.L_x_120:
        /* <DEDUP_REMOVED lines=10> */
.L_x_121:
        /* <DEDUP_REMOVED lines=10> */
.L_x_122:
        /* <DEDUP_REMOVED lines=10> */
.L_x_123:
        /* <DEDUP_REMOVED lines=10> */
.L_x_124:
[----:B------:R1:W2:Y:S01]  /*73f0*/  LDC.64 R8, c[0x4][R17] ;  /* 0x0100000011087b82 */ /* 0x0002a20000000a00 */
[----:B------:R-:W3:Y:S01]  /*7400*/  LDCU.64 UR4, c[0x4][0xe0] ;  /* 0x01001c00ff0477ac */ /* 0x000ee20008000a00 */
[----:B------:R-:W-:Y:S01]  /*7410*/  CS2R R6, SRZ ;  /* 0x0000000000067805 */ /* 0x000fe2000001ff00 */
[----:B---3--:R-:W-:Y:S01]  /*7420*/  IMAD.U32 R4, RZ, RZ, UR4 ;  /* 0x00000004ff047e24 */ /* 0x008fe2000f8e00ff */
[----:B------:R-:W-:-:S04]  /*7430*/  MOV R5, UR5 ;  /* 0x0000000500057c02 */ /* 0x000fc80008000f00 */
[----:B------:R-:W-:-:S07]  /*7440*/  LEPC R20, `(.L_x_125) ;  /* 0x000000001014794e */ /* 0x000fce0000000000 */
[----:B-12---:R-:W-:Y:S05]  /*7450*/  CALL.ABS.NOINC R8 ;  /* 0x0000000008007343 */ /* 0x006fea0003c00000 */
.L_x_125:
[----:B------:R-:W-:Y:S01]  /*7460*/  HFMA2 R0, -RZ, RZ, 0, 5.9604644775390625e-08 ;  /* 0x00000001ff007431 */ /* 0x000fe200000001ff */
        /* <DEDUP_REMOVED lines=9> */
.L_x_126:
        /* <DEDUP_REMOVED lines=10> */
.L_x_127:
[----:B------:R1:W2:Y:S01]  /*75a0*/  LDC.64 R8, c[0x4][R17] ;  /* 0x0100000011087b82 */ /* 0x0002a20000000a00 */
[----:B------:R-:W3:Y:S01]  /*75b0*/  LDCU.64 UR4, c[0x4][0xe0] ;  /* 0x01001c00ff0477ac */ /* 0x000ee20008000a00 */
[----:B------:R-:W-:Y:S01]  /*75c0*/  CS2R R6, SRZ ;  /* 0x0000000000067805 */ /* 0x000fe2000001ff00 */
[----:B---3--:R-:W-:Y:S01]  /*75d0*/  IMAD.U32 R4, RZ, RZ, UR4 ;  /* 0x00000004ff047e24 */ /* 0x008fe2000f8e00ff */
[----:B------:R-:W-:-:S04]  /*75e0*/  MOV R5, UR5 ;  /* 0x0000000500057c02 */ /* 0x000fc80008000f00 */
[----:B------:R-:W-:-:S07]  /*75f0*/  LEPC R20, `(.L_x_128) ;  /* 0x000000001014794e */ /* 0x000fce0000000000 */
[----:B-12---:R-:W-:Y:S05]  /*7600*/  CALL.ABS.NOINC R8 ;  /* 0x0000000008007343 */ /* 0x006fea0003c00000 */
.L_x_128:
[----:B------:R-:W-:Y:S01]  /*7610*/  HFMA2 R0, -RZ, RZ, 0, 1.1920928955078125e-07 ;  /* 0x00000002ff007431 */ /* 0x000fe200000001ff */
        /* <DEDUP_REMOVED lines=9> */
.L_x_129:
        /* <DEDUP_REMOVED lines=10> */
.L_x_130:
        /* <DEDUP_REMOVED lines=10> */
.L_x_131:
        /* <DEDUP_REMOVED lines=10> */
.L_x_132:
        /* <DEDUP_REMOVED lines=10> */
.L_x_133:
        /* <DEDUP_REMOVED lines=10> */
.L_x_134:
[----:B------:R1:W2:Y:S01]  /*79d0*/  LDC.64 R8, c[0x4][R17] ;  /* 0x0100000011087b82 */ /* 0x0002a20000000a00 */
[----:B------:R-:W3:Y:S01]  /*79e0*/  LDCU.64 UR4, c[0x4][0xe0] ;  /* 0x01001c00ff0477ac */ /* 0x000ee20008000a00 */
[----:B------:R-:W-:Y:S01]  /*79f0*/  CS2R R6, SRZ ;  /* 0x0000000000067805 */ /* 0x000fe2000001ff00 */
[----:B---3--:R-:W-:Y:S01]  /*7a00*/  IMAD.U32 R4, RZ, RZ, UR4 ;  /* 0x00000004ff047e24 */ /* 0x008fe2000f8e00ff */
[----:B------:R-:W-:-:S04]  /*7a10*/  MOV R5, UR5 ;  /* 0x0000000500057c02 */ /* 0x000fc80008000f00 */
[----:B------:R-:W-:-:S07]  /*7a20*/  LEPC R20, `(.L_x_135) ;  /* 0x000000001014794e */ /* 0x000fce0000000000 */
[----:B-12---:R-:W-:Y:S05]  /*7a30*/  CALL.ABS.NOINC R8 ;  /* 0x0000000008007343 */ /* 0x006fea0003c00000 */
.L_x_135:
        /* <DEDUP_REMOVED lines=10> */
.L_x_136:
        /* <DEDUP_REMOVED lines=10> */
.L_x_137:
[----:B------:R1:W2:Y:S01]  /*7b80*/  LDC.64 R8, c[0x4][R17] ;  /* 0x0100000011087b82 */ /* 0x0002a20000000a00 */
[----:B------:R-:W3:Y:S01]  /*7b90*/  LDCU.64 UR4, c[0x4][0xe0] ;  /* 0x01001c00ff0477ac */ /* 0x000ee20008000a00 */
[----:B------:R-:W-:Y:S01]  /*7ba0*/  CS2R R6, SRZ ;  /* 0x0000000000067805 */ /* 0x000fe2000001ff00 */
[----:B---3--:R-:W-:Y:S01]  /*7bb0*/  IMAD.U32 R4, RZ, RZ, UR4 ;  /* 0x00000004ff047e24 */ /* 0x008fe2000f8e00ff */
[----:B------:R-:W-:-:S04]  /*7bc0*/  MOV R5, UR5 ;  /* 0x0000000500057c02 */ /* 0x000fc80008000f00 */
[----:B------:R-:W-:-:S07]  /*7bd0*/  LEPC R20, `(.L_x_138) ;  /* 0x000000001014794e */ /* 0x000fce0000000000 */
[----:B-12---:R-:W-:Y:S05]  /*7be0*/  CALL.ABS.NOINC R8 ;  /* 0x0000000008007343 */ /* 0x006fea0003c00000 */
.L_x_138:
[----:B------:R-:W-:Y:S01]  /*7bf0*/  HFMA2 R0, -RZ, RZ, 0, 0.0001220703125 ;  /* 0x00000800ff007431 */ /* 0x000fe200000001ff */
        /* <DEDUP_REMOVED lines=9> */
.L_x_139:
        /* <DEDUP_REMOVED lines=10> */
.L_x_140:
        /* <DEDUP_REMOVED lines=10> */
.L_x_141:
        /* <DEDUP_REMOVED lines=10> */
.L_x_142:
[----:B------:R1:W2:Y:S01]  /*7e70*/  LDC.64 R8, c[0x4][R17] ;  /* 0x0100000011087b82 */ /* 0x0002a20000000a00 */
[----:B------:R-:W3:Y:S01]  /*7e80*/  LDCU.64 UR4, c[0x4][0xe0] ;  /* 0x01001c00ff0477ac */ /* 0x000ee20008000a00 */
[----:B------:R-:W-:Y:S01]  /*7e90*/  CS2R R6, SRZ ;  /* 0x0000000000067805 */ /* 0x000fe2000001ff00 */
[----:B---3--:R-:W-:Y:S01]  /*7ea0*/  IMAD.U32 R4, RZ, RZ, UR4 ;  /* 0x00000004ff047e24 */ /* 0x008fe2000f8e00ff */
[----:B------:R-:W-:-:S04]  /*7eb0*/  MOV R5, UR5 ;  /* 0x0000000500057c02 */ /* 0x000fc80008000f00 */
[----:B------:R-:W-:-:S07]  /*7ec0*/  LEPC R20, `(.L_x_143) ;  /* 0x000000001014794e */ /* 0x000fce0000000000 */
[----:B-12---:R-:W-:Y:S05]  /*7ed0*/  CALL.ABS.NOINC R8 ;  /* 0x0000000008007343 */ /* 0x006fea0003c00000 */
.L_x_143:
        /* <DEDUP_REMOVED lines=10> */
.L_x_144:
        /* <DEDUP_REMOVED lines=10> */
.L_x_145:
[----:B------:R1:W2:Y:S01]  /*8020*/  LDC.64 R8, c[0x4][R17] ;  /* 0x0100000011087b82 */ /* 0x0002a20000000a00 */
[----:B------:R-:W3:Y:S01]  /*8030*/  LDCU.64 UR4, c[0x4][0xe0] ;  /* 0x01001c00ff0477ac */ /* 0x000ee20008000a00 */
[----:B------:R-:W-:Y:S01]  /*8040*/  CS2R R6, SRZ ;  /* 0x0000000000067805 */ /* 0x000fe2000001ff00 */
[----:B---3--:R-:W-:Y:S01]  /*8050*/  IMAD.U32 R4, RZ, RZ, UR4 ;  /* 0x00000004ff047e24 */ /* 0x008fe2000f8e00ff */
[----:B------:R-:W-:-:S04]  /*8060*/  MOV R5, UR5 ;  /* 0x0000000500057c02 */ /* 0x000fc80008000f00 */
[----:B------:R-:W-:-:S07]  /*8070*/  LEPC R20, `(.L_x_146) ;  /* 0x000000001014794e */ /* 0x000fce0000000000 */
[----:B-12---:R-:W-:Y:S05]  /*8080*/  CALL.ABS.NOINC R8 ;  /* 0x0000000008007343 */ /* 0x006fea0003c00000 */
.L_x_146:
[----:B------:R-:W-:Y:S01]  /*8090*/  HFMA2 R0, -RZ, RZ, 0, 3.0517578125e-05 ;  /* 0x00000200ff007431 */ /* 0x000fe200000001ff */
        /* <DEDUP_REMOVED lines=9> */
.L_x_147:
        /* <DEDUP_REMOVED lines=10> */
.L_x_148:
        /* <DEDUP_REMOVED lines=10> */
.L_x_149:
        /* <DEDUP_REMOVED lines=10> */
.L_x_150:
[----:B------:R1:W2:Y:S01]  /*8310*/  LDC.64 R8, c[0x4][R17] ;  /* 0x0100000011087b82 */ /* 0x0002a20000000a00 */
[----:B------:R-:W3:Y:S01]  /*8320*/  LDCU.64 UR4, c[0x4][0xe0] ;  /* 0x01001c00ff0477ac */ /* 0x000ee20008000a00 */
[----:B------:R-:W-:Y:S01]  /*8330*/  CS2R R6, SRZ ;  /* 0x0000000000067805 */ /* 0x000fe2000001ff00 */
[----:B---3--:R-:W-:Y:S01]  /*8340*/  IMAD.U32 R4, RZ, RZ, UR4 ;  /* 0x00000004ff047e24 */ /* 0x008fe2000f8e00ff */
[----:B------:R-:W-:-:S04]  /*8350*/  MOV R5, UR5 ;  /* 0x0000000500057c02 */ /* 0x000fc80008000f00 */
[----:B------:R-:W-:-:S07]  /*8360*/  LEPC R20, `(.L_x_151) ;  /* 0x000000001014794e */ /* 0x000fce0000000000 */
[----:B-12---:R-:W-:Y:S05]  /*8370*/  CALL.ABS.NOINC R8 ;  /* 0x0000000008007343 */ /* 0x006fea0003c00000 */
.L_x_151:
[----:B------:R1:W-:Y:S01]  /*8380*/  STL [R1], RZ ;  /* 0x000000ff01007387 */ /* 0x0003e20000100800 */
[----:B------:R1:W2:Y:S01]  /*8390*/  LDC.64 R8, c[0x4][R17] ;  /* 0x0100000011087b82 */ /* 0x0002a20000000a00 */
[----:B------:R-:W3:Y:S01]  /*83a0*/  LDCU.64 UR4, c[0x4][0xc8] ;  /* 0x01001900ff0477ac */ /* 0x000ee20008000a00 */
[----:B------:R-:W-:Y:S02]  /*83b0*/  MOV R6, UR37 ;  /* 0x0000002500067c02 */ /* 0x000fe40008000f00 */
[----:B------:R-:W-:Y:S01]  /*83c0*/  MOV R7, UR36 ;  /* 0x0000002400077c02 */ /* 0x000fe20008000f00 */
[----:B---3--:R-:W-:Y:S02]  /*83d0*/  IMAD.U32 R4, RZ, RZ, UR4 ;  /* 0x00000004ff047e24 */ /* 0x008fe4000f8e00ff */
[----:B------:R-:W-:Y:S02]  /*83e0*/  IMAD.U32 R5, RZ, RZ, UR5 ;  /* 0x00000005ff057e24 */ /* 0x000fe4000f8e00ff */
[----:B------:R-:W-:-:S07]  /*83f0*/  LEPC R20, `(.L_x_152) ;  /* 0x000000001014794e */ /* 0x000fce0000000000 */
[----:B-12---:R-:W-:Y:S05]  /*8400*/  CALL.ABS.NOINC R8 ;  /* 0x0000000008007343 */ /* 0x006fea0003c00000 */
.L_x_152:
        /* <DEDUP_REMOVED lines=10> */
.L_x_153:
[----:B------:R1:W2:Y:S01]  /*84b0*/  LDC.64 R8, c[0x4][R17] ;  /* 0x0100000011087b82 */ /* 0x0002a20000000a00 */
[----:B------:R-:W3:Y:S01]  /*84c0*/  LDCU.64 UR4, c[0x4][0xe0] ;  /* 0x01001c00ff0477ac */ /* 0x000ee20008000a00 */
[----:B------:R-:W-:Y:S01]  /*84d0*/  CS2R R6, SRZ ;  /* 0x0000000000067805 */ /* 0x000fe2000001ff00 */
[----:B---3--:R-:W-:Y:S01]  /*84e0*/  IMAD.U32 R4, RZ, RZ, UR4 ;  /* 0x00000004ff047e24 */ /* 0x008fe2000f8e00ff */
[----:B------:R-:W-:-:S04]  /*84f0*/  MOV R5, UR5 ;  /* 0x0000000500057c02 */ /* 0x000fc80008000f00 */
[----:B------:R-:W-:-:S07]  /*8500*/  LEPC R20, `(.L_x_154) ;  /* 0x000000001014794e */ /* 0x000fce0000000000 */
[----:B-12---:R-:W-:Y:S05]  /*8510*/  CALL.ABS.NOINC R8 ;  /* 0x0000000008007343 */ /* 0x006fea0003c00000 */
.L_x_154:
[----:B------:R-:W-:Y:S01]  /*8520*/  HFMA2 R0, -RZ, RZ, 0, -0.0 ;  /* 0x00008000ff007431 */ /* 0x000fe200000001ff */
        /* <DEDUP_REMOVED lines=9> */
.L_x_155:
        /* <DEDUP_REMOVED lines=10> */
.L_x_156:
        /* <DEDUP_REMOVED lines=10> */
.L_x_157:
        /* <DEDUP_REMOVED lines=10> */
.L_x_98:
[----:B------:R-:W-:Y:S05]  /*87a0*/  BSYNC.RECONVERGENT B6 ;  /* 0x0000000000067941 */ /* 0x000fea0003800200 */
.L_x_97:
[----:B------:R-:W2:Y:S01]  /*87b0*/  S2R R5, SR_TID.X ;  /* 0x0000000000057919 */ /* 0x000ea20000002100 */
[----:B------:R-:W-:Y:S01]  /*87c0*/  MOV R4, 0x400 ;  /* 0x0000040000047802 */ /* 0x000fe20000000f00 */
[----:B------:R-:W3:Y:S01]  /*87d0*/  LDCU.64 UR4, c[0x0][0x880] ;  /* 0x00011000ff0477ac */ /* 0x000ee20008000a00 */
[----:B-1----:R-:W1:Y:S01]  /*87e0*/  S2R R3, SR_CgaCtaId ;  /* 0x0000000000037919 */ /* 0x002e620000008800 */
[----:B------:R-:W4:Y:S01]  /*87f0*/  S2R R0, SR_SWINHI ;  /* 0x0000000000007919 */ /* 0x000f220000002f00 */
[----:B---3--:R-:W-:-:S04]  /*8800*/  ISETP.NE.U32.AND P5, PT, RZ, UR4, PT ;  /* 0x00000004ff007c0c */ /* 0x008fc8000bfa5070 */
[----:B------:R-:W-:Y:S01]  /*8810*/  ISETP.NE.AND.EX P5, PT, RZ, UR5, PT, P5 ;  /* 0x00000005ff007c0c */ /* 0x000fe2000bfa5350 */
[----:B--2---:R-:W-:Y:S01]  /*8820*/  IMAD.SHL.U32 R5, R5, 0x2, RZ ;  /* 0x0000000205057824 */ /* 0x004fe200078e00ff */
[----:B-1----:R-:W-:-:S04]  /*8830*/  LEA R3, R3, R4, 0x18 ;  /* 0x0000000403037211 */ /* 0x002fc800078ec0ff */
[----:B------:R-:W-:Y:S02]  /*8840*/  LOP3.LUT R5, R5, 0xfe, RZ, 0xc0, !PT ;  /* 0x000000fe05057812 */ /* 0x000fe400078ec0ff */
[----:B------:R-:W-:Y:S02]  /*8850*/  MOV R42, R3 ;  /* 0x00000003002a7202 */ /* 0x000fe40000000f00 */
[----:B----4-:R-:W-:-:S03]  /*8860*/  MOV R43, R0 ;  /* 0x00000000002b7202 */ /* 0x010fc60000000f00 */
[----:B------:R-:W-:-:S04]  /*8870*/  IMAD.WIDE.U32 R42, R5, 0x2, R42 ;  /* 0x00000002052a7825 */ /* 0x000fc800078e002a */
[C---:B------:R-:W-:Y:S01]  /*8880*/  VIADD R3, R42.reuse, 0x38000 ;  /* 0x000380002a037836 */ /* 0x040fe20000000000 */
[C---:B------:R-:W-:Y:S02]  /*8890*/  IADD3 R9, P0, PT, R42.reuse, 0x38200, RZ ;  /* 0x000382002a097810 */ /* 0x040fe40007f1e0ff */
[C---:B------:R-:W-:Y:S02]  /*88a0*/  IADD3 R7, P1, PT, R42.reuse, 0x39000, RZ ;  /* 0x000390002a077810 */ /* 0x040fe40007f3e0ff */
[C---:B------:R-:W-:Y:S01]  /*88b0*/  IADD3 R5, P2, PT, R42.reuse, 0x39200, RZ ;  /* 0x000392002a057810 */ /* 0x040fe20007f5e0ff */
[--C-:B------:R-:W-:Y:S01]  /*88c0*/  IMAD.X R89, RZ, RZ, R43.reuse, P0 ;  /* 0x000000ffff597224 */ /* 0x100fe200000e062b */
[----:B------:R-:W-:Y:S01]  /*88d0*/  IADD3 RZ, P3, PT, R42, 0x38000, RZ ;  /* 0x000380002aff7810 */ /* 0x000fe20007f7e0ff */
[--C-:B------:R-:W-:Y:S02]  /*88e0*/  IMAD.X R17, RZ, RZ, R43.reuse, P1 ;  /* 0x000000ffff117224 */ /* 0x100fe400008e062b */
[----:B------:R-:W-:Y:S01]  /*88f0*/  IMAD.X R15, RZ, RZ, R43, P2 ;  /* 0x000000ffff0f7224 */ /* 0x000fe200010e062b */
[----:B------:R-:W-:Y:S01]  /*8900*/  SHF.R.U64 R6, R9, 0x3, R89 ;  /* 0x0000000309067819 */ /* 0x000fe20000001259 */
[----:B------:R-:W-:Y:S01]  /*8910*/  IMAD.X R19, RZ, RZ, R43, P3 ;  /* 0x000000ffff137224 */ /* 0x000fe200018e062b */
[----:B------:R-:W-:-:S02]  /*8920*/  SHF.R.U64 R4, R7, 0x3, R17 ;  /* 0x0000000307047819 */ /* 0x000fc40000001211 */
[----:B------:R-:W-:Y:S02]  /*8930*/  LOP3.LUT R88, R9, 0x70, R6, 0x78, !PT ;  /* 0x0000007009587812 */ /* 0x000fe400078e7806 */
[----:B------:R-:W-:Y:S02]  /*8940*/  IADD3 R9, P0, PT, R42, 0x3a000, RZ ;  /* 0x0003a0002a097810 */ /* 0x000fe40007f1e0ff */
[----:B------:R-:W-:Y:S02]  /*8950*/  SHF.R.U64 R0, R5, 0x3, R15 ;  /* 0x0000000305007819 */ /* 0x000fe4000000120f */
[----:B------:R-:W-:Y:S01]  /*8960*/  LOP3.LUT R16, R7, 0x70, R4, 0x78, !PT ;  /* 0x0000007007107812 */ /* 0x000fe200078e7804 */
[----:B------:R-:W-:Y:S01]  /*8970*/  IMAD.X R13, RZ, RZ, R43, P0 ;  /* 0x000000ffff0d7224 */ /* 0x000fe200000e062b */
[----:B------:R-:W-:Y:S02]  /*8980*/  SHF.R.U64 R8, R3, 0x3, R19 ;  /* 0x0000000303087819 */ /* 0x000fe40000001213 */
[----:B------:R-:W-:-:S02]  /*8990*/  LOP3.LUT R14, R5, 0x70, R0, 0x78, !PT ;  /* 0x00000070050e7812 */ /* 0x000fc400078e7800 */
[C---:B------:R-:W-:Y:S02]  /*89a0*/  IADD3 R7, P1, PT, R42.reuse, 0x3a200, RZ ;  /* 0x0003a2002a077810 */ /* 0x040fe40007f3e0ff */
[C---:B------:R-:W-:Y:S02]  /*89b0*/  IADD3 R5, P2, PT, R42.reuse, 0x3b000, RZ ;  /* 0x0003b0002a057810 */ /* 0x040fe40007f5e0ff */
[----:B------:R-:W-:Y:S01]  /*89c0*/  LOP3.LUT R18, R3, 0x70, R8, 0x78, !PT ;  /* 0x0000007003127812 */ /* 0x000fe200078e7808 */
[----:B------:R-:W-:Y:S01]  /*89d0*/  IMAD.X R87, RZ, RZ, R43, P1 ;  /* 0x000000ffff577224 */ /* 0x000fe200008e062b */
[C---:B------:R-:W-:Y:S01]  /*89e0*/  SHF.R.U64 R8, R9.reuse, 0x3, R13 ;  /* 0x0000000309087819 */ /* 0x040fe2000000120d */
[----:B------:R-:W-:Y:S01]  /*89f0*/  IMAD.X R11, RZ, RZ, R43, P2 ;  /* 0x000000ffff0b7224 */ /* 0x000fe200010e062b */
[----:B------:R-:W-:Y:S01]  /*8a00*/  IADD3 R3, P3, PT, R42, 0x3b200, RZ ;  /* 0x0003b2002a037810 */ /* 0x000fe20007f7e0ff */
[----:B------:R1:W-:Y:S01]  /*8a10*/  ST.E desc[UR44][R18.64], RZ ;  /* 0x000000ff12007985 */ /* 0x0003e2000c10192c */
[----:B------:R-:W-:-:S02]  /*8a20*/  LOP3.LUT R12, R9, 0x70, R8, 0x78, !PT ;  /* 0x00000070090c7812 */ /* 0x000fc400078e7808 */
[----:B------:R-:W-:Y:S01]  /*8a30*/  SHF.R.U64 R6, R7, 0x3, R87 ;  /* 0x0000000307067819 */ /* 0x000fe20000001257 */
[----:B------:R-:W-:Y:S01]  /*8a40*/  IMAD.X R71, RZ, RZ, R43, P3 ;  /* 0x000000ffff477224 */ /* 0x000fe200018e062b */
[C---:B------:R-:W-:Y:S01]  /*8a50*/  IADD3 R9, P0, PT, R42.reuse, 0x3c000, RZ ;  /* 0x0003c0002a097810 */ /* 0x040fe20007f1e0ff */
[----:B------:R-:W-:Y:S01]  /*8a60*/  ST.E desc[UR44][R88.64], RZ ;  /* 0x000000ff58007985 */ /* 0x000fe2000c10192c */
[----:B------:R-:W-:Y:S02]  /*8a70*/  SHF.R.U64 R4, R5, 0x3, R11 ;  /* 0x0000000305047819 */ /* 0x000fe4000000120b */
[----:B------:R-:W-:Y:S01]  /*8a80*/  LOP3.LUT R86, R7, 0x70, R6, 0x78, !PT ;  /* 0x0000007007567812 */ /* 0x000fe200078e7806 */
[----:B------:R-:W-:Y:S01]  /*8a90*/  IMAD.X R69, RZ, RZ, R43, P0 ;  /* 0x000000ffff457224 */ /* 0x000fe200000e062b */
[----:B------:R-:W-:Y:S01]  /*8aa0*/  LOP3.LUT R10, R5, 0x70, R4, 0x78, !PT ;  /* 0x00000070050a7812 */ /* 0x000fe200078e7804 */
[----:B------:R2:W-:Y:S01]  /*8ab0*/  ST.E desc[UR44][R16.64], RZ ;  /* 0x000000ff10007985 */ /* 0x0005e2000c10192c */
[----:B------:R-:W-:-:S02]  /*8ac0*/  IADD3 R7, P1, PT, R42, 0x3c200, RZ ;  /* 0x0003c2002a077810 */ /* 0x000fc40007f3e0ff */
[C---:B------:R-:W-:Y:S01]  /*8ad0*/  SHF.R.U64 R0, R3.reuse, 0x3, R71 ;  /* 0x0000000303007819 */ /* 0x040fe20000001247 */
[----:B------:R3:W-:Y:S01]  /*8ae0*/  ST.E desc[UR44][R14.64], RZ ;  /* 0x000000ff0e007985 */ /* 0x0007e2000c10192c */
[C---:B------:R-:W-:Y:S01]  /*8af0*/  IADD3 R5, P2, PT, R42.reuse, 0x3d000, RZ ;  /* 0x0003d0002a057810 */ /* 0x040fe20007f5e0ff */
[----:B------:R-:W-:Y:S01]  /*8b00*/  IMAD.X R85, RZ, RZ, R43, P1 ;  /* 0x000000ffff557224 */ /* 0x000fe200008e062b */
[----:B------:R-:W-:Y:S01]  /*8b10*/  LOP3.LUT R70, R3, 0x70, R0, 0x78, !PT ;  /* 0x0000007003467812 */ /* 0x000fe200078e7800 */
[----:B------:R4:W-:Y:S01]  /*8b20*/  ST.E desc[UR44][R12.64], RZ ;  /* 0x000000ff0c007985 */ /* 0x0009e2000c10192c */
[C---:B------:R-:W-:Y:S01]  /*8b30*/  SHF.R.U64 R8, R9.reuse, 0x3, R69 ;  /* 0x0000000309087819 */ /* 0x040fe20000001245 */
[----:B------:R-:W-:Y:S01]  /*8b40*/  IMAD.X R67, RZ, RZ, R43, P2 ;  /* 0x000000ffff437224 */ /* 0x000fe200010e062b */
[----:B------:R-:W-:Y:S01]  /*8b50*/  IADD3 R3, P3, PT, R42, 0x3d200, RZ ;  /* 0x0003d2002a037810 */ /* 0x000fe20007f7e0ff */
[----:B------:R-:W-:Y:S01]  /*8b60*/  ST.E desc[UR44][R86.64], RZ ;  /* 0x000000ff56007985 */ /* 0x000fe2000c10192c */
[----:B------:R-:W-:-:S02]  /*8b70*/  LOP3.LUT R68, R9, 0x70, R8, 0x78, !PT ;  /* 0x0000007009447812 */ /* 0x000fc400078e7808 */
[----:B------:R-:W-:Y:S01]  /*8b80*/  SHF.R.U64 R6, R7, 0x3, R85 ;  /* 0x0000000307067819 */ /* 0x000fe20000001255 */
[----:B------:R-:W-:Y:S01]  /*8b90*/  IMAD.X R83, RZ, RZ, R43, P3 ;  /* 0x000000ffff537224 */ /* 0x000fe200018e062b */
[C---:B------:R-:W-:Y:S01]  /*8ba0*/  IADD3 R9, P0, PT, R42.reuse, 0x3e000, RZ ;  /* 0x0003e0002a097810 */ /* 0x040fe20007f1e0ff */
[----:B------:R5:W-:Y:S01]  /*8bb0*/  ST.E desc[UR44][R10.64], RZ ;  /* 0x000000ff0a007985 */ /* 0x000be2000c10192c */
        /* <DEDUP_REMOVED lines=11> */
[----:B------:R-:W-:Y:S01]  /*8c70*/  ST.E desc[UR44][R84.64], RZ ;  /* 0x000000ff54007985 */ /* 0x000fe2000c10192c */
        /* <DEDUP_REMOVED lines=33> */
[----:B------:R-:W-:Y:S02]  /*8e90*/  LOP3.LUT R62, R5, 0x70, R4, 0x78, !PT ;  /* 0x00000070053e7812 */ /* 0x000fe400078e7804 */
[----:B------:R-:W-:Y:S01]  /*8ea0*/  IADD3 R7, P1, PT, R42, 0x42200, RZ ;  /* 0x000422002a077810 */ /* 0x000fe20007f3e0ff */
[----:B------:R5:W-:Y:S01]  /*8eb0*/  ST.E desc[UR44][R64.64], RZ ;  /* 0x000000ff40007985 */ /* 0x000be2000c10192c */
[----:B------:R-:W-:-:S02]  /*8ec0*/  SHF.R.U64 R0, R3, 0x3, R61 ;  /* 0x0000000303007819 */ /* 0x000fc4000000123d */
[C---:B------:R-:W-:Y:S01]  /*8ed0*/  IADD3 R5, P2, PT, R42.reuse, 0x43000, RZ ;  /* 0x000430002a057810 */ /* 0x040fe20007f5e0ff */
[----:B------:R-:W-:Y:S01]  /*8ee0*/  IMAD.X R53, RZ, RZ, R43, P1 ;  /* 0x000000ffff357224 */ /* 0x000fe200008e062b */
[----:B------:R-:W-:Y:S01]  /*8ef0*/  LOP3.LUT R60, R3, 0x70, R0, 0x78, !PT ;  /* 0x00000070033c7812 */ /* 0x000fe200078e7800 */
[----:B------:R5:W-:Y:S01]  /*8f00*/  ST.E desc[UR44][R62.64], RZ ;  /* 0x000000ff3e007985 */ /* 0x000be2000c10192c */
[C---:B------:R-:W-:Y:S01]  /*8f10*/  SHF.R.U64 R8, R9.reuse, 0x3, R55 ;  /* 0x0000000309087819 */ /* 0x040fe20000001237 */
[----:B------:R-:W-:Y:S01]  /*8f20*/  IMAD.X R51, RZ, RZ, R43, P2 ;  /* 0x000000ffff337224 */ /* 0x000fe200010e062b */
[C---:B------:R-:W-:Y:S01]  /*8f30*/  IADD3 R3, P3, PT, R42.reuse, 0x43200, RZ ;  /* 0x000432002a037810 */ /* 0x040fe20007f7e0ff */
[----:B------:R5:W-:Y:S01]  /*8f40*/  ST.E desc[UR44][R60.64], RZ ;  /* 0x000000ff3c007985 */ /* 0x000be2000c10192c */
[----:B------:R-:W-:Y:S02]  /*8f50*/  LOP3.LUT R54, R9, 0x70, R8, 0x78, !PT ;  /* 0x0000007009367812 */ /* 0x000fe400078e7808 */
[----:B------:R-:W-:Y:S01]  /*8f60*/  SHF.R.U64 R6, R7, 0x3, R53 ;  /* 0x0000000307067819 */ /* 0x000fe20000001235 */
[----:B------:R-:W-:Y:S01]  /*8f70*/  IMAD.X R49, RZ, RZ, R43, P3 ;  /* 0x000000ffff317224 */ /* 0x000fe200018e062b */
[----:B------:R-:W-:Y:S01]  /*8f80*/  IADD3 R9, P0, PT, R42, 0x44000, RZ ;  /* 0x000440002a097810 */ /* 0x000fe20007f1e0ff */
[----:B------:R5:W-:Y:S01]  /*8f90*/  ST.E desc[UR44][R54.64], RZ ;  /* 0x000000ff36007985 */ /* 0x000be2000c10192c */
[----:B------:R-:W-:-:S02]  /*8fa0*/  SHF.R.U64 R4, R5, 0x3, R51 ;  /* 0x0000000305047819 */ /* 0x000fc40000001233 */
[----:B------:R-:W-:Y:S01]  /*8fb0*/  LOP3.LUT R52, R7, 0x70, R6, 0x78, !PT ;  /* 0x0000007007347812 */ /* 0x000fe200078e7806 */
[----:B------:R-:W-:Y:S01]  /*8fc0*/  IMAD.X R47, RZ, RZ, R43, P0 ;  /* 0x000000ffff2f7224 */ /* 0x000fe200000e062b */
[----:B------:R-:W-:Y:S02]  /*8fd0*/  LOP3.LUT R50, R5, 0x70, R4, 0x78, !PT ;  /* 0x0000007005327812 */ /* 0x000fe400078e7804 */
[C---:B------:R-:W-:Y:S01]  /*8fe0*/  IADD3 R7, P1, PT, R42.reuse, 0x44200, RZ ;  /* 0x000442002a077810 */ /* 0x040fe20007f3e0ff */
[----:B------:R5:W-:Y:S01]  /*8ff0*/  ST.E desc[UR44][R52.64], RZ ;  /* 0x000000ff34007985 */ /* 0x000be2000c10192c */
[C---:B------:R-:W-:Y:S02]  /*9000*/  SHF.R.U64 R0, R3.reuse, 0x3, R49 ;  /* 0x0000000303007819 */ /* 0x040fe40000001231 */
        /* <DEDUP_REMOVED lines=55> */
[----:B-1----:R-:W-:Y:S01]  /*9380*/  IMAD.X R19, RZ, RZ, R43, P0 ;  /* 0x000000ffff137224 */ /* 0x002fe200000e062b */
        /* <DEDUP_REMOVED lines=9> */
[----:B--2---:R-:W-:Y:S01]  /*9420*/  IMAD.X R17, RZ, RZ, R43, P0 ;  /* 0x000000ffff117224 */ /* 0x004fe200000e062b */
[C---:B------:R-:W-:Y:S01]  /*9430*/  IADD3 R3, P1, PT, R42.reuse, 0x3b600, RZ ;  /* 0x0003b6002a037810 */ /* 0x040fe20007f3e0ff */
[----:B------:R2:W-:Y:S01]  /*9440*/  ST.E desc[UR44][R20.64], RZ ;  /* 0x000000ff14007985 */ /* 0x0005e2000c10192c */
[----:B------:R-:W-:Y:S02]  /*9450*/  LOP3.LUT R18, R9, 0x70, R4, 0x78, !PT ;  /* 0x0000007009127812 */ /* 0x000fe400078e7804 */
[----:B------:R-:W-:Y:S01]  /*9460*/  SHF.R.U64 R0, R7, 0x3, R91 ;  /* 0x0000000307007819 */ /* 0x000fe2000000125b */
[----:B---3--:R-:W-:Y:S01]  /*9470*/  IMAD.X R15, RZ, RZ, R43, P1 ;  /* 0x000000ffff0f7224 */ /* 0x008fe200008e062b */
[----:B------:R-:W-:Y:S01]  /*9480*/  IADD3 R9, P0, PT, R42, 0x3c400, RZ ;  /* 0x0003c4002a097810 */ /* 0x000fe20007f1e0ff */
[----:B------:R3:W-:Y:S01]  /*9490*/  ST.E desc[UR44][R18.64], RZ ;  /* 0x000000ff12007985 */ /* 0x0007e2000c10192c */
[----:B------:R-:W-:-:S02]  /*94a0*/  SHF.R.U64 R4, R5, 0x3, R17 ;  /* 0x0000000305047819 */ /* 0x000fc40000001211 */
[----:B------:R-:W-:Y:S01]  /*94b0*/  LOP3.LUT R90, R7, 0x70, R0, 0x78, !PT ;  /* 0x00000070075a7812 */ /* 0x000fe200078e7800 */
[----:B----4-:R-:W-:Y:S01]  /*94c0*/  IMAD.X R13, RZ, RZ, R43, P0 ;  /* 0x000000ffff0d7224 */ /* 0x010fe200000e062b */
[----:B------:R-:W-:Y:S02]  /*94d0*/  LOP3.LUT R16, R5, 0x70, R4, 0x78, !PT ;  /* 0x0000007005107812 */ /* 0x000fe400078e7804 */
[C---:B------:R-:W-:Y:S01]  /*94e0*/  IADD3 R7, P1, PT, R42.reuse, 0x3c600, RZ ;  /* 0x0003c6002a077810 */ /* 0x040fe20007f3e0ff */
[----:B------:R-:W-:Y:S01]  /*94f0*/  ST.E desc[UR44][R90.64], RZ ;  /* 0x000000ff5a007985 */ /* 0x000fe2000c10192c */
[C---:B------:R-:W-:Y:S02]  /*9500*/  SHF.R.U64 R0, R3.reuse, 0x3, R15 ;  /* 0x0000000303007819 */ /* 0x040fe4000000120f */
[C---:B------:R-:W-:Y:S01]  /*9510*/  IADD3 R5, P0, PT, R42.reuse, 0x3d400, RZ ;  /* 0x0003d4002a057810 */ /* 0x040fe20007f1e0ff */
[----:B------:R-:W-:Y:S01]  /*9520*/  IMAD.X R89, RZ, RZ, R43, P1 ;  /* 0x000000ffff597224 */ /* 0x000fe200008e062b */
[----:B------:R-:W-:Y:S01]  /*9530*/  LOP3.LUT R14, R3, 0x70, R0, 0x78, !PT ;  /* 0x00000070030e7812 */ /* 0x000fe200078e7800 */
[----:B------:R4:W-:Y:S01]  /*9540*/  ST.E desc[UR44][R16.64], RZ ;  /* 0x000000ff10007985 */ /* 0x0009e2000c10192c */
[C---:B------:R-:W-:Y:S01]  /*9550*/  SHF.R.U64 R4, R9.reuse, 0x3, R13 ;  /* 0x0000000309047819 */ /* 0x040fe2000000120d */
[----:B-----5:R-:W-:Y:S01]  /*9560*/  IMAD.X R11, RZ, RZ, R43, P0 ;  /* 0x000000ffff0b7224 */ /* 0x020fe200000e062b */
        /* <DEDUP_REMOVED lines=12> */
[----:B------:R-:W-:Y:S01]  /*9630*/  ST.E desc[UR44][R88.64], RZ ;  /* 0x000000ff58007985 */ /* 0x000fe2000c10192c */
        /* <DEDUP_REMOVED lines=126> */
[----:B-1----:R-:W-:Y:S01]  /*9e20*/  IMAD.X R27, RZ, RZ, R43, P0 ;  /* 0x000000ffff1b7224 */ /* 0x002fe200000e062b */
        /* <DEDUP_REMOVED lines=9> */
[----:B--2---:R-:W-:Y:S01]  /*9ec0*/  IMAD.X R21, RZ, RZ, R43, P0 ;  /* 0x000000ffff157224 */ /* 0x004fe200000e062b */
[----:B------:R-:W-:Y:S02]  /*9ed0*/  LOP3.LUT R26, R5, 0x70, R4, 0x78, !PT ;  /* 0x00000070051a7812 */ /* 0x000fe400078e7804 */
[C---:B------:R-:W-:Y:S01]  /*9ee0*/  IADD3 R7, P1, PT, R42.reuse, 0x3ca00, RZ ;  /* 0x0003ca002a077810 */ /* 0x040fe20007f3e0ff */
[----:B------:R2:W-:Y:S01]  /*9ef0*/  ST.E desc[UR44][R28.64], RZ ;  /* 0x000000ff1c007985 */ /* 0x0005e2000c10192c */
[C---:B------:R-:W-:Y:S02]  /*9f00*/  SHF.R.U64 R0, R3.reuse, 0x3, R25 ;  /* 0x0000000303007819 */ /* 0x040fe40000001219 */
[C---:B------:R-:W-:Y:S01]  /*9f10*/  IADD3 R5, P0, PT, R42.reuse, 0x3d800, RZ ;  /* 0x0003d8002a057810 */ /* 0x040fe20007f1e0ff */
[----:B---3--:R-:W-:Y:S01]  /*9f20*/  IMAD.X R19, RZ, RZ, R43, P1 ;  /* 0x000000ffff137224 */ /* 0x008fe200008e062b */
[----:B------:R-:W-:Y:S01]  /*9f30*/  LOP3.LUT R24, R3, 0x70, R0, 0x78, !PT ;  /* 0x0000007003187812 */ /* 0x000fe200078e7800 */
[----:B------:R3:W-:Y:S01]  /*9f40*/  ST.E desc[UR44][R26.64], RZ ;  /* 0x000000ff1a007985 */ /* 0x0007e2000c10192c */
[C---:B------:R-:W-:Y:S01]  /*9f50*/  SHF.R.U64 R4, R9.reuse, 0x3, R21 ;  /* 0x0000000309047819 */ /* 0x040fe20000001215 */
[----:B----4-:R-:W-:Y:S01]  /*9f60*/  IMAD.X R17, RZ, RZ, R43, P0 ;  /* 0x000000ffff117224 */ /* 0x010fe200000e062b */
[----:B------:R-:W-:Y:S01]  /*9f70*/  IADD3 R3, P1, PT, R42, 0x3da00, RZ ;  /* 0x0003da002a037810 */ /* 0x000fe20007f3e0ff */
[----:B------:R4:W-:Y:S01]  /*9f80*/  ST.E desc[UR44][R24.64], RZ ;  /* 0x000000ff18007985 */ /* 0x0009e2000c10192c */
[----:B------:R-:W-:-:S02]  /*9f90*/  LOP3.LUT R20, R9, 0x70, R4, 0x78, !PT ;  /* 0x0000007009147812 */ /* 0x000fc400078e7804 */
[----:B------:R-:W-:Y:S01]  /*9fa0*/  SHF.R.U64 R0, R7, 0x3, R19 ;  /* 0x0000000307007819 */ /* 0x000fe20000001213 */
[----:B-----5:R-:W-:Y:S01]  /*9fb0*/  IMAD.X R15, RZ, RZ, R43, P1 ;  /* 0x000000ffff0f7224 */ /* 0x020fe200008e062b */
        /* <DEDUP_REMOVED lines=56> */
[----:B------:R-:W-:Y:S01]  /*a340*/  ST.E desc[UR44][R88.64], RZ ;  /* 0x000000ff58007985 */ /* 0x000fe2000c10192c */
        /* <DEDUP_REMOVED lines=87> */
[----:B-1----:R-:W-:Y:S01]  /*a8c0*/  IMAD.X R33, RZ, RZ, R43, P0 ;  /* 0x000000ffff217224 */ /* 0x002fe200000e062b */
        /* <DEDUP_REMOVED lines=9> */
[----:B--2---:R-:W-:Y:S01]  /*a960*/  IMAD.X R29, RZ, RZ, R43, P0 ;  /* 0x000000ffff1d7224 */ /* 0x004fe200000e062b */
[----:B------:R-:W-:Y:S01]  /*a970*/  IADD3 R3, P1, PT, R42, 0x3de00, RZ ;  /* 0x0003de002a037810 */ /* 0x000fe20007f3e0ff */
[----:B------:R1:W-:Y:S01]  /*a980*/  ST.E desc[UR44][R34.64], RZ ;  /* 0x000000ff22007985 */ /* 0x0003e2000c10192c */
[----:B------:R-:W-:-:S02]  /*a990*/  LOP3.LUT R32, R9, 0x70, R4, 0x78, !PT ;  /* 0x0000007009207812 */ /* 0x000fc400078e7804 */
[----:B------:R-:W-:Y:S01]  /*a9a0*/  SHF.R.U64 R0, R7, 0x3, R31 ;  /* 0x0000000307007819 */ /* 0x000fe2000000121f */
[----:B---3--:R-:W-:Y:S01]  /*a9b0*/  IMAD.X R27, RZ, RZ, R43, P1 ;  /* 0x000000ffff1b7224 */ /* 0x008fe200008e062b */
[C---:B------:R-:W-:Y:S01]  /*a9c0*/  IADD3 R9, P0, PT, R42.reuse, 0x3ec00, RZ ;  /* 0x0003ec002a097810 */ /* 0x040fe20007f1e0ff */
[----:B------:R1:W-:Y:S01]  /*a9d0*/  ST.E desc[UR44][R32.64], RZ ;  /* 0x000000ff20007985 */ /* 0x0003e2000c10192c */
[----:B------:R-:W-:Y:S02]  /*a9e0*/  SHF.R.U64 R4, R5, 0x3, R29 ;  /* 0x0000000305047819 */ /* 0x000fe4000000121d */
[----:B------:R-:W-:Y:S01]  /*a9f0*/  LOP3.LUT R30, R7, 0x70, R0, 0x78, !PT ;  /* 0x00000070071e7812 */ /* 0x000fe200078e7800 */
[----:B----4-:R-:W-:Y:S01]  /*aa00*/  IMAD.X R25, RZ, RZ, R43, P0 ;  /* 0x000000ffff197224 */ /* 0x010fe200000e062b */
[----:B------:R-:W-:Y:S02]  /*aa10*/  LOP3.LUT R28, R5, 0x70, R4, 0x78, !PT ;  /* 0x00000070051c7812 */ /* 0x000fe400078e7804 */
[----:B------:R-:W-:Y:S01]  /*aa20*/  IADD3 R7, P1, PT, R42, 0x3ee00, RZ ;  /* 0x0003ee002a077810 */ /* 0x000fe20007f3e0ff */
[----:B------:R1:W-:Y:S01]  /*aa30*/  ST.E desc[UR44][R30.64], RZ ;  /* 0x000000ff1e007985 */ /* 0x0003e2000c10192c */
[----:B------:R-:W-:-:S02]  /*aa40*/  SHF.R.U64 R0, R3, 0x3, R27 ;  /* 0x0000000303007819 */ /* 0x000fc4000000121b */
[C---:B------:R-:W-:Y:S01]  /*aa50*/  IADD3 R5, P0, PT, R42.reuse, 0x3fc00, RZ ;  /* 0x0003fc002a057810 */ /* 0x040fe20007f1e0ff */
[--C-:B-----5:R-:W-:Y:S01]  /*aa60*/  IMAD.X R21, RZ, RZ, R43.reuse, P1 ;  /* 0x000000ffff157224 */ /* 0x120fe200008e062b */
[----:B------:R-:W-:Y:S01]  /*aa70*/  LOP3.LUT R26, R3, 0x70, R0, 0x78, !PT ;  /* 0x00000070031a7812 */ /* 0x000fe200078e7800 */
[----:B------:R1:W-:Y:S01]  /*aa80*/  ST.E desc[UR44][R28.64], RZ ;  /* 0x000000ff1c007985 */ /* 0x0003e2000c10192c */
[----:B------:R-:W-:Y:S01]  /*aa90*/  IADD3 R3, P1, PT, R42, 0x3fe00, RZ ;  /* 0x0003fe002a037810 */ /* 0x000fe20007f3e0ff */
[----:B------:R-:W-:Y:S01]  /*aaa0*/  IMAD.X R19, RZ, RZ, R43, P0 ;  /* 0x000000ffff137224 */ /* 0x000fe200000e062b */
[----:B------:R-:W-:Y:S01]  /*aab0*/  SHF.R.U64 R4, R9, 0x3, R25 ;  /* 0x0000000309047819 */ /* 0x000fe20000001219 */
[----:B------:R1:W-:Y:S01]  /*aac0*/  ST.E desc[UR44][R26.64], RZ ;  /* 0x000000ff1a007985 */ /* 0x0003e2000c10192c */
[----:B------:R-:W-:Y:S01]  /*aad0*/  SHF.R.U64 R0, R7, 0x3, R21 ;  /* 0x0000000307007819 */ /* 0x000fe20000001215 */
[----:B------:R-:W-:Y:S01]  /*aae0*/  IMAD.X R17, RZ, RZ, R43, P1 ;  /* 0x000000ffff117224 */ /* 0x000fe200008e062b */
[----:B------:R-:W-:-:S02]  /*aaf0*/  LOP3.LUT R24, R9, 0x70, R4, 0x78, !PT ;  /* 0x0000007009187812 */ /* 0x000fc400078e7804 */
[C---:B------:R-:W-:Y:S02]  /*ab00*/  IADD3 R14, P0, PT, R42.reuse, 0x40c00, RZ ;  /* 0x00040c002a0e7810 */ /* 0x040fe40007f1e0ff */
[----:B------:R-:W-:Y:S01]  /*ab10*/  SHF.R.U64 R4, R5, 0x3, R19 ;  /* 0x0000000305047819 */ /* 0x000fe20000001213 */
[----:B------:R1:W-:Y:S01]  /*ab20*/  ST.E desc[UR44][R24.64], RZ ;  /* 0x000000ff18007985 */ /* 0x0003e2000c10192c */
[----:B------:R-:W-:Y:S01]  /*ab30*/  LOP3.LUT R20, R7, 0x70, R0, 0x78, !PT ;  /* 0x0000007007147812 */ /* 0x000fe200078e7800 */
[----:B------:R-:W-:Y:S01]  /*ab40*/  IMAD.X R15, RZ, RZ, R43, P0 ;  /* 0x000000ffff0f7224 */ /* 0x000fe200000e062b */
[----:B------:R-:W-:Y:S02]  /*ab50*/  LOP3.LUT R18, R5, 0x70, R4, 0x78, !PT ;  /* 0x0000007005127812 */ /* 0x000fe400078e7804 */
[----:B------:R-:W-:Y:S01]  /*ab60*/  IADD3 R7, P1, PT, R42, 0x40e00, RZ ;  /* 0x00040e002a077810 */ /* 0x000fe20007f3e0ff */
[----:B------:R1:W-:Y:S01]  /*ab70*/  ST.E desc[UR44][R20.64], RZ ;  /* 0x000000ff14007985 */ /* 0x0003e2000c10192c */
[----:B------:R-:W-:-:S02]  /*ab80*/  SHF.R.U64 R0, R3, 0x3, R17 ;  /* 0x0000000303007819 */ /* 0x000fc40000001211 */
[C---:B------:R-:W-:Y:S01]  /*ab90*/  IADD3 R5, P0, PT, R42.reuse, 0x41c00, RZ ;  /* 0x00041c002a057810 */ /* 0x040fe20007f1e0ff */
[--C-:B------:R-:W-:Y:S01]  /*aba0*/  IMAD.X R13, RZ, RZ, R43.reuse, P1 ;  /* 0x000000ffff0d7224 */ /* 0x100fe200008e062b */
[----:B------:R-:W-:Y:S01]  /*abb0*/  LOP3.LUT R16, R3, 0x70, R0, 0x78, !PT ;  /* 0x0000007003107812 */ /* 0x000fe200078e7800 */
[----:B------:R1:W-:Y:S01]  /*abc0*/  ST.E desc[UR44][R18.64], RZ ;  /* 0x000000ff12007985 */ /* 0x0003e2000c10192c */
[C---:B------:R-:W-:Y:S01]  /*abd0*/  IADD3 R3, P1, PT, R42.reuse, 0x41e00, RZ ;  /* 0x00041e002a037810 */ /* 0x040fe20007f3e0ff */
[----:B------:R-:W-:Y:S01]  /*abe0*/  IMAD.X R11, RZ, RZ, R43, P0 ;  /* 0x000000ffff0b7224 */ /* 0x000fe200000e062b */
[----:B------:R-:W-:Y:S01]  /*abf0*/  SHF.R.U64 R0, R7, 0x3, R13 ;  /* 0x0000000307007819 */ /* 0x000fe2000000120d */
[----:B------:R1:W-:Y:S01]  /*ac00*/  ST.E desc[UR44][R16.64], RZ ;  /* 0x000000ff10007985 */ /* 0x0003e2000c10192c */
[----:B------:R-:W-:Y:S01]  /*ac10*/  IADD3 R6, P0, PT, R42, 0x42c00, RZ ;  /* 0x00042c002a067810 */ /* 0x000fe20007f1e0ff */
[----:B------:R-:W-:Y:S01]  /*ac20*/  IMAD.X R9, RZ, RZ, R43, P1 ;  /* 0x000000ffff097224 */ /* 0x000fe200008e062b */
[----:B------:R-:W-:-:S02]  /*ac30*/  SHF.R.U64 R4, R5, 0x3, R11 ;  /* 0x0000000305047819 */ /* 0x000fc4000000120b */
[----:B------:R-:W-:Y:S01]  /*ac40*/  LOP3.LUT R12, R7, 0x70, R0, 0x78, !PT ;  /* 0x00000070070c7812 */ /* 0x000fe200078e7800 */
[----:B------:R-:W-:Y:S01]  /*ac50*/  IMAD.X R71, RZ, RZ, R43, P0 ;  /* 0x000000ffff477224 */ /* 0x000fe200000e062b */
[----:B------:R-:W-:Y:S02]  /*ac60*/  LOP3.LUT R10, R5, 0x70, R4, 0x78, !PT ;  /* 0x00000070050a7812 */ /* 0x000fe400078e7804 */
[C---:B------:R-:W-:Y:S02]  /*ac70*/  SHF.R.U64 R0, R3.reuse, 0x3, R9 ;  /* 0x0000000303007819 */ /* 0x040fe40000001209 */
[C---:B------:R-:W-:Y:S02]  /*ac80*/  IADD3 R4, P1, PT, R42.reuse, 0x42e00, RZ ;  /* 0x00042e002a047810 */ /* 0x040fe40007f3e0ff */
[----:B------:R-:W-:Y:S02]  /*ac90*/  LOP3.LUT R8, R3, 0x70, R0, 0x78, !PT ;  /* 0x0000007003087812 */ /* 0x000fe400078e7800 */
[----:B------:R-:W-:Y:S01]  /*aca0*/  IADD3 R3, P0, PT, R42, 0x43c00, RZ ;  /* 0x00043c002a037810 */ /* 0x000fe20007f1e0ff */
[----:B------:R-:W-:Y:S01]  /*acb0*/  IMAD.X R69, RZ, RZ, R43, P1 ;  /* 0x000000ffff457224 */ /* 0x000fe200008e062b */
[----:B------:R-:W-:-:S02]  /*acc0*/  SHF.R.U64 R47, R14, 0x3, R15 ;  /* 0x000000030e2f7819 */ /* 0x000fc4000000120f */
[----:B------:R-:W-:Y:S01]  /*acd0*/  IADD3 R0, P1, PT, R42, 0x43e00, RZ ;  /* 0x00043e002a007810 */ /* 0x000fe20007f3e0ff */
[----:B------:R-:W-:Y:S01]  /*ace0*/  IMAD.X R67, RZ, RZ, R43, P0 ;  /* 0x000000ffff437224 */ /* 0x000fe200000e062b */
[----:B------:R-:W-:Y:S02]  /*acf0*/  SHF.R.U64 R5, R4, 0x3, R69 ;  /* 0x0000000304057819 */ /* 0x000fe40000001245 */
[----:B------:R-:W-:Y:S01]  /*ad00*/  LOP3.LUT R14, R14, 0x70, R47, 0x78, !PT ;  /* 0x000000700e0e7812 */ /* 0x000fe200078e782f */
[----:B------:R-:W-:Y:S01]  /*ad10*/  IMAD.X R47, RZ, RZ, R43, P1 ;  /* 0x000000ffff2f7224 */ /* 0x000fe200008e062b */
[----:B------:R-:W-:Y:S02]  /*ad20*/  LOP3.LUT R68, R4, 0x70, R5, 0x78, !PT ;  /* 0x0000007004447812 */ /* 0x000fe400078e7805 */
[----:B------:R-:W-:Y:S01]  /*ad30*/  SHF.R.U64 R4, R3, 0x3, R67 ;  /* 0x0000000303047819 */ /* 0x000fe20000001243 */
[----:B------:R1:W-:Y:S01]  /*ad40*/  ST.E desc[UR44][R14.64], RZ ;  /* 0x000000ff0e007985 */ /* 0x0003e2000c10192c */
[----:B------:R-:W-:-:S02]  /*ad50*/  SHF.R.U64 R7, R6, 0x3, R71 ;  /* 0x0000000306077819 */ /* 0x000fc40000001247 */
[----:B------:R-:W-:Y:S01]  /*ad60*/  LOP3.LUT R66, R3, 0x70, R4, 0x78, !PT ;  /* 0x0000007003427812 */ /* 0x000fe200078e7804 */
[----:B------:R1:W-:Y:S01]  /*ad70*/  ST.E desc[UR44][R12.64], RZ ;  /* 0x000000ff0c007985 */ /* 0x0003e2000c10192c */
[----:B------:R-:W-:Y:S02]  /*ad80*/  LOP3.LUT R70, R6, 0x70, R7, 0x78, !PT ;  /* 0x0000007006467812 */ /* 0x000fe400078e7807 */
[----:B------:R-:W-:Y:S01]  /*ad90*/  IADD3 R4, P1, PT, R42, 0x44e00, RZ ;  /* 0x00044e002a047810 */ /* 0x000fe20007f3e0ff */
[----:B------:R1:W-:Y:S01]  /*ada0*/  ST.E desc[UR44][R10.64], RZ ;  /* 0x000000ff0a007985 */ /* 0x0003e2000c10192c */
[----:B------:R-:W-:Y:S02]  /*adb0*/  SHF.R.U64 R5, R0, 0x3, R47 ;  /* 0x0000000300057819 */ /* 0x000fe4000000122f */
[----:B------:R-:W-:Y:S01]  /*adc0*/  IADD3 R6, P0, PT, R42, 0x44c00, RZ ;  /* 0x00044c002a067810 */ /* 0x000fe20007f1e0ff */
[----:B------:R-:W-:Y:S01]  /*add0*/  IMAD.X R87, RZ, RZ, R43, P1 ;  /* 0x000000ffff577224 */ /* 0x000fe200008e062b */
[----:B------:R-:W-:Y:S01]  /*ade0*/  LOP3.LUT R46, R0, 0x70, R5, 0x78, !PT ;  /* 0x00000070002e7812 */ /* 0x000fe200078e7805 */
[----:B------:R1:W-:Y:S01]  /*adf0*/  ST.E desc[UR44][R8.64], RZ ;  /* 0x000000ff08007985 */ /* 0x0003e2000c10192c */
[C---:B------:R-:W-:Y:S01]  /*ae00*/  IADD3 R0, P1, PT, R42.reuse, 0x45e00, RZ ;  /* 0x00045e002a007810 */ /* 0x040fe20007f3e0ff */
[----:B------:R-:W-:Y:S01]  /*ae10*/  IMAD.X R89, RZ, RZ, R43, P0 ;  /* 0x000000ffff597224 */ /* 0x000fe200000e062b */
[----:B------:R-:W-:Y:S01]  /*ae20*/  IADD3 R3, P0, PT, R42, 0x45c00, RZ ;  /* 0x00045c002a037810 */ /* 0x000fe20007f1e0ff */
[----:B------:R1:W-:Y:S01]  /*ae30*/  ST.E desc[UR44][R70.64], RZ ;  /* 0x000000ff46007985 */ /* 0x0003e2000c10192c */
[----:B------:R-:W-:Y:S01]  /*ae40*/  SHF.R.U64 R5, R4, 0x3, R87 ;  /* 0x0000000304057819 */ /* 0x000fe20000001257 */
[----:B------:R-:W-:Y:S01]  /*ae50*/  IMAD.X R81, RZ, RZ, R43, P1 ;  /* 0x000000ffff517224 */ /* 0x000fe200008e062b */
[----:B------:R-:W-:Y:S01]  /*ae60*/  SHF.R.U64 R7, R6, 0x3, R89 ;  /* 0x0000000306077819 */ /* 0x000fe20000001259 */
[----:B------:R-:W-:Y:S01]  /*ae70*/  IMAD.X R83, RZ, RZ, R43, P0 ;  /* 0x000000ffff537224 */ /* 0x000fe200000e062b */
[----:B------:R-:W-:Y:S01]  /*ae80*/  LOP3.LUT R86, R4, 0x70, R5, 0x78, !PT ;  /* 0x0000007004567812 */ /* 0x000fe200078e7805 */
[----:B------:R1:W-:Y:S01]  /*ae90*/  ST.E desc[UR44][R68.64], RZ ;  /* 0x000000ff44007985 */ /* 0x0003e2000c10192c */
[----:B------:R-:W-:-:S02]  /*aea0*/  SHF.R.U64 R5, R0, 0x3, R81 ;  /* 0x0000000300057819 */ /* 0x000fc40000001251 */
[C---:B------:R-:W-:Y:S01]  /*aeb0*/  SHF.R.U64 R4, R3.reuse, 0x3, R83 ;  /* 0x0000000303047819 */ /* 0x040fe20000001253 */
[----:B------:R1:W-:Y:S01]  /*aec0*/  ST.E desc[UR44][R66.64], RZ ;  /* 0x000000ff42007985 */ /* 0x0003e2000c10192c */
[----:B------:R-:W-:Y:S02]  /*aed0*/  LOP3.LUT R80, R0, 0x70, R5, 0x78, !PT ;  /* 0x0000007000507812 */ /* 0x000fe400078e7805 */
[----:B------:R-:W-:Y:S01]  /*aee0*/  LOP3.LUT R82, R3, 0x70, R4, 0x78, !PT ;  /* 0x0000007003527812 */ /* 0x000fe200078e7804 */
[----:B------:R1:W-:Y:S01]  /*aef0*/  ST.E desc[UR44][R46.64], RZ ;  /* 0x000000ff2e007985 */ /* 0x0003e2000c10192c */
[C---:B------:R-:W-:Y:S02]  /*af00*/  IADD3 R5, P0, PT, R42.reuse, 0x46e00, RZ ;  /* 0x00046e002a057810 */ /* 0x040fe40007f1e0ff */
[----:B------:R-:W-:Y:S02]  /*af10*/  IADD3 R4, P1, PT, R42, 0x46c00, RZ ;  /* 0x00046c002a047810 */ /* 0x000fe40007f3e0ff */
[----:B------:R-:W-:Y:S01]  /*af20*/  LOP3.LUT R88, R6, 0x70, R7, 0x78, !PT ;  /* 0x0000007006587812 */ /* 0x000fe200078e7807 */
[--C-:B------:R-:W-:Y:S01]  /*af30*/  IMAD.X R79, RZ, RZ, R43.reuse, P0 ;  /* 0x000000ffff4f7224 */ /* 0x100fe200000e062b */
[C---:B------:R-:W-:Y:S01]  /*af40*/  IADD3 R6, P0, PT, R42.reuse, 0x47c00, RZ ;  /* 0x00047c002a067810 */ /* 0x040fe20007f1e0ff */
[----:B------:R-:W-:Y:S01]  /*af50*/  IMAD.X R85, RZ, RZ, R43, P1 ;  /* 0x000000ffff557224 */ /* 0x000fe200008e062b */
[----:B------:R-:W-:Y:S01]  /*af60*/  IADD3 R7, P1, PT, R42, 0x47e00, RZ ;  /* 0x00047e002a077810 */ /* 0x000fe20007f3e0ff */
[----:B------:R1:W-:Y:S01]  /*af70*/  ST.E desc[UR44][R88.64], RZ ;  /* 0x000000ff58007985 */ /* 0x0003e2000c10192c */
[C---:B------:R-:W-:Y:S01]  /*af80*/  SHF.R.U64 R0, R5.reuse, 0x3, R79 ;  /* 0x0000000305007819 */ /* 0x040fe2000000124f */
[----:B------:R-:W-:Y:S01]  /*af90*/  IMAD.X R75, RZ, RZ, R43, P0 ;  /* 0x000000ffff4b7224 */ /* 0x000fe200000e062b */
[C---:B------:R-:W-:Y:S01]  /*afa0*/  SHF.R.U64 R3, R4.reuse, 0x3, R85 ;  /* 0x0000000304037819 */ /* 0x040fe20000001255 */
[----:B------:R-:W-:Y:S01]  /*afb0*/  IMAD.X R73, RZ, RZ, R43, P1 ;  /* 0x000000ffff497224 */ /* 0x000fe200008e062b */
[----:B------:R-:W-:Y:S01]  /*afc0*/  LOP3.LUT R78, R5, 0x70, R0, 0x78, !PT ;  /* 0x00000070054e7812 */ /* 0x000fe200078e7800 */
[----:B------:R1:W-:Y:S01]  /*afd0*/  ST.E desc[UR44][R86.64], RZ ;  /* 0x000000ff56007985 */ /* 0x0003e2000c10192c */
[----:B------:R-:W-:-:S02]  /*afe0*/  LOP3.LUT R84, R4, 0x70, R3, 0x78, !PT ;  /* 0x0000007004547812 */ /* 0x000fc400078e7803 */
[C---:B------:R-:W-:Y:S01]  /*aff0*/  SHF.R.U64 R3, R6.reuse, 0x3, R75 ;  /* 0x0000000306037819 */ /* 0x040fe2000000124b */
[----:B------:R1:W-:Y:S01]  /*b000*/  ST.E desc[UR44][R82.64], RZ ;  /* 0x000000ff52007985 */ /* 0x0003e2000c10192c */
[C---:B------:R-:W-:Y:S02]  /*b010*/  SHF.R.U64 R0, R7.reuse, 0x3, R73 ;  /* 0x0000000307007819 */ /* 0x040fe40000001249 */
[----:B------:R-:W-:Y:S01]  /*b020*/  LOP3.LUT R74, R6, 0x70, R3, 0x78, !PT ;  /* 0x00000070064a7812 */ /* 0x000fe200078e7803 */
[----:B------:R1:W-:Y:S01]  /*b030*/  ST.E desc[UR44][R80.64], RZ ;  /* 0x000000ff50007985 */ /* 0x0003e2000c10192c */
[----:B------:R-:W-:-:S03]  /*b040*/  LOP3.LUT R72, R7, 0x70, R0, 0x78, !PT ;  /* 0x0000007007487812 */ /* 0x000fc600078e7800 */
[----:B------:R1:W-:Y:S04]  /*b050*/  ST.E desc[UR44][R84.64], RZ ;  /* 0x000000ff54007985 */ /* 0x0003e8000c10192c */
[----:B------:R1:W-:Y:S04]  /*b060*/  ST.E desc[UR44][R78.64], RZ ;  /* 0x000000ff4e007985 */ /* 0x0003e8000c10192c */
[----:B------:R1:W-:Y:S04]  /*b070*/  ST.E desc[UR44][R74.64], RZ ;  /* 0x000000ff4a007985 */ /* 0x0003e8000c10192c */
[----:B------:R1:W-:Y:S01]  /*b080*/  ST.E desc[UR44][R72.64], RZ ;  /* 0x000000ff48007985 */ /* 0x0003e2000c10192c */
[----:B------:R-:W-:Y:S05]  /*b090*/  @!P5 BRA `(.L_x_158) ;  /* 0x0000000000ccd947 */ /* 0x000fea0003800000 */
[----:B------:R-:W2:Y:S01]  /*b0a0*/  LDC R3, c[0x0][0x904] ;  /* 0x00024100ff037b82 */ /* 0x000ea20000000800 */
[----:B------:R-:W3:Y:S01]  /*b0b0*/  LDCU.64 UR4, c[0x0][0x908] ;  /* 0x00012100ff0477ac */ /* 0x000ee20008000a00 */
[----:B------:R-:W4:Y:S01]  /*b0c0*/  S2R R0, SR_TID.X ;  /* 0x0000000000007919 */ /* 0x000f220000002100 */
[----:B------:R-:W-:Y:S01]  /*b0d0*/  BSSY.RECONVERGENT B0, `(.L_x_158) ;  /* 0x000002f000007945 */ /* 0x000fe20003800200 */
[----:B---3--:R-:W-:Y:S01]  /*b0e0*/  IMAD.HI.U32 R4, R57, UR4, RZ ;  /* 0x0000000439047c27 */ /* 0x008fe2000f8e00ff */
[----:B------:R-:W3:Y:S01]  /*b0f0*/  LDCU UR4, c[0x0][0x380] ;  /* 0x00007000ff0477ac */ /* 0x000ee20008000800 */
[----:B--2---:R-:W-:-:S03]  /*b100*/  ISETP.NE.AND P0, PT, R3, 0x1, PT ;  /* 0x000000010300780c */ /* 0x004fc60003f05270 */
[----:B------:R-:W-:-:S04]  /*b110*/  SHF.R.U32.HI R4, RZ, UR5, R4 ;  /* 0x00000005ff047c19 */ /* 0x000fc80008011604 */
[----:B------:R-:W-:Y:S02]  /*b120*/  SEL R4, R57, R4, !P0 ;  /* 0x0000000439047207 */ /* 0x000fe40004000000 */
[----:B----4-:R-:W-:-:S03]  /*b130*/  LOP3.LUT R0, R0, 0x7f, RZ, 0xc0, !PT ;  /* 0x0000007f00007812 */ /* 0x010fc600078ec0ff */
[----:B------:R-:W-:-:S04]  /*b140*/  IMAD.MOV R4, RZ, RZ, -R4 ;  /* 0x000000ffff047224 */ /* 0x000fc800078e0a04 */
[----:B------:R-:W-:-:S04]  /*b150*/  IMAD R3, R3, R4, R57 ;  /* 0x0000000403037224 */ /* 0x000fc800078e0239 */
[----:B------:R-:W-:-:S05]  /*b160*/  IMAD R3, R3, 0x100, R0 ;  /* 0x0000010003037824 */ /* 0x000fca00078e0200 */
[----:B---3--:R-:W-:-:S13]  /*b170*/  ISETP.GE.AND P0, PT, R3, UR4, PT ;  /* 0x0000000403007c0c */ /* 0x008fda000bf06270 */
[----:B------:R-:W-:Y:S05]  /*b180*/  @P0 BRA `(.L_x_159) ;  /* 0x00000000008c0947 */ /* 0x000fea0003800000 */
[----:B------:R-:W2:Y:S01]  /*b190*/  LDC R5, c[0x0][0x38c] ;  /* 0x0000e300ff057b82 */ /* 0x000ea20000000800 */
[----:B------:R-:W3:Y:S01]  /*b1a0*/  LDCU UR6, c[0x0][0x890] ;  /* 0x00011200ff0677ac */ /* 0x000ee20008000800 */
[----:B------:R-:W4:Y:S01]  /*b1b0*/  LDCU.64 UR4, c[0x0][0x888] ;  /* 0x00011100ff0477ac */ /* 0x000f220008000a00 */
[----:B---3--:R-:W-:Y:S01]  /*b1c0*/  IMAD R3, R22, UR6, R3 ;  /* 0x0000000616037c24 */ /* 0x008fe2000f8e0203 */
[----:B--2---:R-:W-:-:S04]  /*b1d0*/  IABS R6, R5 ;  /* 0x0000000500067213 */ /* 0x004fc80000000000 */
[----:B------:R-:W1:Y:S08]  /*b1e0*/  I2F.RP R7, R6 ;  /* 0x0000000600077306 */ /* 0x000e700000209400 */
[----:B-1----:R-:W1:Y:S02]  /*b1f0*/  MUFU.RCP R8, R7 ;  /* 0x0000000700087308 */ /* 0x002e640000001000 */
[----:B-1----:R-:W-:-:S06]  /*b200*/  IADD3 R8, PT, PT, R8, 0xffffffe, RZ ;  /* 0x0ffffffe08087810 */ /* 0x002fcc0007ffe0ff */
[----:B------:R1:W2:Y:S02]  /*b210*/  F2I.FTZ.U32.TRUNC.NTZ R9, R8 ;  /* 0x0000000800097305 */ /* 0x0002a4000021f000 */
[----:B-1----:R-:W-:Y:S02]  /*b220*/  HFMA2 R8, -RZ, RZ, 0, 0 ;  /* 0x00000000ff087431 */ /* 0x002fe400000001ff */
[----:B--2---:R-:W-:-:S04]  /*b230*/  IMAD.MOV R0, RZ, RZ, -R9 ;  /* 0x000000ffff007224 */ /* 0x004fc800078e0a09 */
[----:B------:R-:W-:Y:S01]  /*b240*/  IMAD R4, R0, R6, RZ ;  /* 0x0000000600047224 */ /* 0x000fe200078e02ff */
[----:B------:R-:W-:-:S03]  /*b250*/  IABS R0, R2 ;  /* 0x0000000200007213 */ /* 0x000fc60000000000 */
[----:B------:R-:W-:-:S06]  /*b260*/  IMAD.HI.U32 R9, R9, R4, R8 ;  /* 0x0000000409097227 */ /* 0x000fcc00078e0008 */
[----:B------:R-:W-:-:S04]  /*b270*/  IMAD.HI.U32 R4, R9, R0, RZ ;  /* 0x0000000009047227 */ /* 0x000fc800078e00ff */
[----:B------:R-:W-:-:S04]  /*b280*/  IMAD.MOV R7, RZ, RZ, -R4 ;  /* 0x000000ffff077224 */ /* 0x000fc800078e0a04 */
[----:B------:R-:W-:Y:S01]  /*b290*/  IMAD R7, R6, R7, R0 ;  /* 0x0000000706077224 */ /* 0x000fe200078e0200 */
[----:B------:R-:W-:-:S04]  /*b2a0*/  LOP3.LUT R0, R2, R5, RZ, 0x3c, !PT ;  /* 0x0000000502007212 */ /* 0x000fc800078e3cff */
[----:B------:R-:W-:Y:S02]  /*b2b0*/  ISETP.GT.U32.AND P1, PT, R6, R7, PT ;  /* 0x000000070600720c */ /* 0x000fe40003f24070 */
[----:B------:R-:W-:-:S11]  /*b2c0*/  ISETP.GE.AND P0, PT, R0, RZ, PT ;  /* 0x000000ff0000720c */ /* 0x000fd60003f06270 */
[-C--:B------:R-:W-:Y:S01]  /*b2d0*/  @!P1 IADD3 R7, PT, PT, R7, -R6.reuse, RZ ;  /* 0x8000000607079210 */ /* 0x080fe20007ffe0ff */
[----:B------:R-:W-:Y:S01]  /*b2e0*/  @!P1 VIADD R4, R4, 0x1 ;  /* 0x0000000104049836 */ /* 0x000fe20000000000 */
[----:B------:R-:W-:Y:S02]  /*b2f0*/  ISETP.NE.AND P1, PT, R5, RZ, PT ;  /* 0x000000ff0500720c */ /* 0x000fe40003f25270 */
[----:B------:R-:W-:Y:S02]  /*b300*/  ISETP.GE.U32.AND P2, PT, R7, R6, PT ;  /* 0x000000060700720c */ /* 0x000fe40003f46070 */
[----:B------:R-:W1:Y:S11]  /*b310*/  LDC.64 R6, c[0x0][0x880] ;  /* 0x00022000ff067b82 */ /* 0x000e760000000a00 */
[----:B------:R-:W-:-:S05]  /*b320*/  @P2 IADD3 R4, PT, PT, R4, 0x1, RZ ;  /* 0x0000000104042810 */ /* 0x000fca0007ffe0ff */
[----:B------:R-:W-:Y:S01]  /*b330*/  @!P0 IMAD.MOV R4, RZ, RZ, -R4 ;  /* 0x000000ffff048224 */ /* 0x000fe200078e0a04 */
[----:B------:R-:W-:-:S04]  /*b340*/  @!P1 LOP3.LUT R4, RZ, R5, RZ, 0x33, !PT ;  /* 0x00000005ff049212 */ /* 0x000fc800078e33ff */
[C---:B------:R-:W-:Y:S01]  /*b350*/  IADD3 R0, PT, PT, -R4.reuse, RZ, RZ ;  /* 0x000000ff04007210 */ /* 0x040fe20007ffe1ff */
[----:B----4-:R-:W-:-:S04]  /*b360*/  IMAD R3, R4, UR5, R3 ;  /* 0x0000000504037c24 */ /* 0x010fc8000f8e0203 */
[----:B------:R-:W-:-:S04]  /*b370*/  IMAD R0, R5, R0, R2 ;  /* 0x0000000005007224 */ /* 0x000fc800078e0202 */
[----:B------:R-:W-:Y:S01]  /*b380*/  IMAD R3, R0, UR4, R3 ;  /* 0x0000000400037c24 */ /* 0x000fe2000f8e0203 */
[----:B------:R-:W-:-:S03]  /*b390*/  MOV R0, 0xff800000 ;  /* 0xff80000000007802 */ /* 0x000fc60000000f00 */
[----:B-1----:R-:W-:-:S05]  /*b3a0*/  IMAD.WIDE R6, R3, 0x4, R6 ;  /* 0x0000000403067825 */ /* 0x002fca00078e0206 */
[----:B------:R2:W-:Y:S02]  /*b3b0*/  STG.E desc[UR44][R6.64], R0 ;  /* 0x0000000006007986 */ /* 0x0005e4000c10192c */
.L_x_159:
[----:B------:R-:W-:Y:S05]  /*b3c0*/  BSYNC.RECONVERGENT B0 ;  /* 0x0000000000007941 */ /* 0x000fea0003800200 */
.L_x_158:
[----:B------:R-:W-:-:S09]  /*b3d0*/  UISETP.NE.AND UP0, UPT, UR41, URZ, UPT ;  /* 0x000000ff2900728c */ /* 0x000fd2000bf05270 */
[----:B------:R-:W-:Y:S05]  /*b3e0*/  BRA.U UP0, `(.L_x_160) ;  /* 0x0000000100047547 */ /* 0x000fea000b800000 */
[----:B------:R-:W-:Y:S05]  /*b3f0*/  BPT.TRAP 0x1 ;  /* 0x000000040000795c */ /* 0x000fea0000300000 */
.L_x_160:
[C---:B------:R-:W-:Y:S01]  /*b400*/  IADD3 R3, P0, PT, R42.reuse, 0x48000, RZ ;  /* 0x000480002a037810 */ /* 0x040fe20007f1e0ff */
[----:B------:R-:W3:Y:S01]  /*b410*/  S2UR UR4, SR_CgaCtaId ;  /* 0x00000000000479c3 */ /* 0x000ee20000008800 */
[C---:B-1----:R-:W-:Y:S01]  /*b420*/  IADD3 R9, P1, PT, R42.reuse, 0x48200, RZ ;  /* 0x000482002a097810 */ /* 0x042fe20007f3e0ff */
[----:B------:R-:W-:Y:S01]  /*b430*/  UMOV UR5, 0x400 ;  /* 0x0000040000057882 */ /* 0x000fe20000000000 */
[----:B------:R-:W-:Y:S01]  /*b440*/  STL.64 [R1+0x68], R56 ;  /* 0x0000683801007387 */ /* 0x000fe20000100a00 */
[--C-:B------:R-:W-:Y:S01]  /*b450*/  IMAD.X R89, RZ, RZ, R43.reuse, P0 ;  /* 0x000000ffff597224 */ /* 0x100fe200000e062b */
[C---:B--2---:R-:W-:Y:S01]  /*b460*/  IADD3 R7, P0, PT, R42.reuse, 0x49000, RZ ;  /* 0x000490002a077810 */ /* 0x044fe20007f1e0ff */
[----:B------:R-:W-:Y:S01]  /*b470*/  IMAD.X R87, RZ, RZ, R43, P1 ;  /* 0x000000ffff577224 */ /* 0x000fe200008e062b */
[C---:B------:R-:W-:Y:S01]  /*b480*/  IADD3 R5, P1, PT, R42.reuse, 0x49200, RZ ;  /* 0x000492002a057810 */ /* 0x040fe20007f3e0ff */
[----:B------:R-:W-:Y:S01]  /*b490*/  STL.64 [R1+0x60], R22 ;  /* 0x0000601601007387 */ /* 0x000fe20000100a00 */
[C---:B------:R-:W-:Y:S01]  /*b4a0*/  SHF.R.U64 R0, R3.reuse, 0x3, R89 ;  /* 0x0000000303007819 */ /* 0x040fe20000001259 */
[--C-:B------:R-:W-:Y:S01]  /*b4b0*/  IMAD.X R79, RZ, RZ, R43.reuse, P0 ;  /* 0x000000ffff4f7224 */ /* 0x100fe200000e062b */
[----:B------:R-:W-:Y:S01]  /*b4c0*/  UISETP.NE.AND UP0, UPT, UR41, URZ, UPT ;  /* 0x000000ff2900728c */ /* 0x000fe2000bf05270 */
[----:B------:R-:W-:Y:S01]  /*b4d0*/  IMAD.X R77, RZ, RZ, R43, P1 ;  /* 0x000000ffff4d7224 */ /* 0x000fe200008e062b */
[----:B------:R-:W-:Y:S01]  /*b4e0*/  LOP3.LUT R88, R3, 0x70, R0, 0x78, !PT ;  /* 0x0000007003587812 */ /* 0x000fe200078e7800 */
[----:B------:R-:W-:Y:S01]  /*b4f0*/  STL [R1+0x70], R58 ;  /* 0x0000703a01007387 */ /* 0x000fe20000100800 */
[----:B------:R-:W-:-:S02]  /*b500*/  IADD3 R3, P2, PT, R42, 0x4a000, RZ ;  /* 0x0004a0002a037810 */ /* 0x000fc40007f5e0ff */
[----:B------:R-:W-:Y:S02]  /*b510*/  SHF.R.U64 R0, R9, 0x3, R87 ;  /* 0x0000000309007819 */ /* 0x000fe40000001257 */
[----:B------:R-:W-:Y:S01]  /*b520*/  SHF.R.U64 R6, R7, 0x3, R79 ;  /* 0x0000000307067819 */ /* 0x000fe2000000124f */
[----:B------:R-:W-:Y:S01]  /*b530*/  IMAD.X R75, RZ, RZ, R43, P2 ;  /* 0x000000ffff4b7224 */ /* 0x000fe200010e062b */
[----:B------:R-:W-:Y:S02]  /*b540*/  LOP3.LUT R86, R9, 0x70, R0, 0x78, !PT ;  /* 0x0000007009567812 */ /* 0x000fe400078e7800 */
[----:B------:R-:W-:Y:S01]  /*b550*/  IADD3 R9, P1, PT, R42, 0x4a200, RZ ;  /* 0x0004a2002a097810 */ /* 0x000fe20007f3e0ff */
[----:B---3--:R-:W-:Y:S01]  /*b560*/  ULEA UR4, UR4, UR5, 0x18 ;  /* 0x0000000504047291 */ /* 0x008fe2000f8ec0ff */
[----:B------:R-:W-:Y:S02]  /*b570*/  SHF.R.U64 R4, R5, 0x3, R77 ;  /* 0x0000000305047819 */ /* 0x000fe4000000124d */
[----:B------:R-:W-:Y:S01]  /*b580*/  LOP3.LUT R78, R7, 0x70, R6, 0x78, !PT ;  /* 0x00000070074e7812 */ /* 0x000fe200078e7806 */
[----:B------:R-:W-:Y:S01]  /*b590*/  IMAD.X R65, RZ, RZ, R43, P1 ;  /* 0x000000ffff417224 */ /* 0x000fe200008e062b */
[----:B------:R-:W-:-:S02]  /*b5a0*/  SHF.R.U64 R0, R3, 0x3, R75 ;  /* 0x0000000303007819 */ /* 0x000fc4000000124b */
[----:B------:R-:W-:Y:S02]  /*b5b0*/  LOP3.LUT R76, R5, 0x70, R4, 0x78, !PT ;  /* 0x00000070054c7812 */ /* 0x000fe400078e7804 */
[C---:B------:R-:W-:Y:S01]  /*b5c0*/  IADD3 R7, P0, PT, R42.reuse, 0x4b000, RZ ;  /* 0x0004b0002a077810 */ /* 0x040fe20007f1e0ff */
[----:B------:R-:W-:Y:S01]  /*b5d0*/  SYNCS.ARRIVE.TRANS64.A1T0 RZ, [UR4+0x580b0], RZ ;  /* 0x0580b0ffffff79a7 */ /* 0x000fe20008100004 */
[C---:B------:R-:W-:Y:S01]  /*b5e0*/  IADD3 R5, P1, PT, R42.reuse, 0x4b200, RZ ;  /* 0x0004b2002a057810 */ /* 0x040fe20007f3e0ff */
[----:B------:R1:W-:Y:S01]  /*b5f0*/  ST.E desc[UR44][R88.64], RZ ;  /* 0x000000ff58007985 */ /* 0x0003e2000c10192c */
[----:B------:R-:W-:Y:S01]  /*b600*/  LOP3.LUT R74, R3, 0x70, R0, 0x78, !PT ;  /* 0x00000070034a7812 */ /* 0x000fe200078e7800 */
[--C-:B------:R-:W-:Y:S01]  /*b610*/  IMAD.X R63, RZ, RZ, R43.reuse, P0 ;  /* 0x000000ffff3f7224 */ /* 0x100fe200000e062b */
[C---:B------:R-:W-:Y:S01]  /*b620*/  IADD3 R3, P2, PT, R42.reuse, 0x4c000, RZ ;  /* 0x0004c0002a037810 */ /* 0x040fe20007f5e0ff */
[----:B------:R-:W-:Y:S01]  /*b630*/  IMAD.X R61, RZ, RZ, R43, P1 ;  /* 0x000000ffff3d7224 */ /* 0x000fe200008e062b */
[----:B------:R-:W-:Y:S01]  /*b640*/  SHF.R.U64 R0, R9, 0x3, R65 ;  /* 0x0000000309007819 */ /* 0x000fe20000001241 */
[----:B------:R2:W-:Y:S01]  /*b650*/  ST.E desc[UR44][R86.64], RZ ;  /* 0x000000ff56007985 */ /* 0x0005e2000c10192c */
[----:B------:R-:W-:Y:S01]  /*b660*/  SHF.R.U64 R6, R7, 0x3, R63 ;  /* 0x0000000307067819 */ /* 0x000fe2000000123f */
[----:B------:R-:W-:Y:S01]  /*b670*/  IMAD.X R55, RZ, RZ, R43, P2 ;  /* 0x000000ffff377224 */ /* 0x000fe200010e062b */
[----:B------:R-:W-:Y:S01]  /*b680*/  LOP3.LUT R64, R9, 0x70, R0, 0x78, !PT ;  /* 0x0000007009407812 */ /* 0x000fe200078e7800 */
[----:B------:R-:W-:Y:S01]  /*b690*/  ST.E desc[UR44][R78.64], RZ ;  /* 0x000000ff4e007985 */ /* 0x000fe2000c10192c */
[----:B------:R-:W-:-:S02]  /*b6a0*/  IADD3 R9, P1, PT, R42, 0x4c200, RZ ;  /* 0x0004c2002a097810 */ /* 0x000fc40007f3e0ff */
[----:B------:R-:W-:Y:S01]  /*b6b0*/  SHF.R.U64 R4, R5, 0x3, R61 ;  /* 0x0000000305047819 */ /* 0x000fe2000000123d */
[----:B------:R3:W-:Y:S01]  /*b6c0*/  ST.E desc[UR44][R76.64], RZ ;  /* 0x000000ff4c007985 */ /* 0x0007e2000c10192c */
[----:B------:R-:W-:Y:S01]  /*b6d0*/  LOP3.LUT R62, R7, 0x70, R6, 0x78, !PT ;  /* 0x00000070073e7812 */ /* 0x000fe200078e7806 */
[----:B------:R-:W-:Y:S01]  /*b6e0*/  IMAD.X R53, RZ, RZ, R43, P1 ;  /* 0x000000ffff357224 */ /* 0x000fe200008e062b */
[----:B------:R-:W-:Y:S01]  /*b6f0*/  SHF.R.U64 R0, R3, 0x3, R55 ;  /* 0x0000000303007819 */ /* 0x000fe20000001237 */
[----:B------:R4:W-:Y:S01]  /*b700*/  ST.E desc[UR44][R74.64], RZ ;  /* 0x000000ff4a007985 */ /* 0x0009e2000c10192c */
[----:B------:R-:W-:Y:S02]  /*b710*/  LOP3.LUT R60, R5, 0x70, R4, 0x78, !PT ;  /* 0x00000070053c7812 */ /* 0x000fe400078e7804 */
[C---:B------:R-:W-:Y:S01]  /*b720*/  IADD3 R7, P0, PT, R42.reuse, 0x4d000, RZ ;  /* 0x0004d0002a077810 */ /* 0x040fe20007f1e0ff */
[----:B------:R4:W-:Y:S01]  /*b730*/  ST.E desc[UR44][R64.64], RZ ;  /* 0x000000ff40007985 */ /* 0x0009e2000c10192c */
[----:B------:R-:W-:-:S02]  /*b740*/  IADD3 R5, P1, PT, R42, 0x4d200, RZ ;  /* 0x0004d2002a057810 */ /* 0x000fc40007f3e0ff */
[----:B------:R-:W-:Y:S01]  /*b750*/  LOP3.LUT R54, R3, 0x70, R0, 0x78, !PT ;  /* 0x0000007003367812 */ /* 0x000fe200078e7800 */
[--C-:B------:R-:W-:Y:S01]  /*b760*/  IMAD.X R51, RZ, RZ, R43.reuse, P0 ;  /* 0x000000ffff337224 */ /* 0x100fe200000e062b */
[C---:B------:R-:W-:Y:S01]  /*b770*/  IADD3 R3, P2, PT, R42.reuse, 0x4e000, RZ ;  /* 0x0004e0002a037810 */ /* 0x040fe20007f5e0ff */
[----:B------:R-:W-:Y:S01]  /*b780*/  IMAD.X R49, RZ, RZ, R43, P1 ;  /* 0x000000ffff317224 */ /* 0x000fe200008e062b */
[----:B------:R-:W-:Y:S01]  /*b790*/  SHF.R.U64 R0, R9, 0x3, R53 ;  /* 0x0000000309007819 */ /* 0x000fe20000001235 */
[----:B------:R-:W-:Y:S01]  /*b7a0*/  ST.E desc[UR44][R62.64], RZ ;  /* 0x000000ff3e007985 */ /* 0x000fe2000c10192c */
[----:B------:R-:W-:Y:S01]  /*b7b0*/  SHF.R.U64 R6, R7, 0x3, R51 ;  /* 0x0000000307067819 */ /* 0x000fe20000001233 */
[----:B------:R-:W-:Y:S01]  /*b7c0*/  IMAD.X R47, RZ, RZ, R43, P2 ;  /* 0x000000ffff2f7224 */ /* 0x000fe200010e062b */
[----:B------:R-:W-:Y:S01]  /*b7d0*/  LOP3.LUT R52, R9, 0x70, R0, 0x78, !PT ;  /* 0x0000007009347812 */ /* 0x000fe200078e7800 */
[----:B------:R4:W-:Y:S01]  /*b7e0*/  ST.E desc[UR44][R60.64], RZ ;  /* 0x000000ff3c007985 */ /* 0x0009e2000c10192c */
        /* <DEDUP_REMOVED lines=9> */
[----:B------:R-:W-:Y:S01]  /*b880*/  ST.E desc[UR44][R50.64], RZ ;  /* 0x000000ff32007985 */ /* 0x000fe2000c10192c */
        /* <DEDUP_REMOVED lines=16> */
[----:B------:R-:W-:Y:S02]  /*b990*/  SHF.R.U64 R0, R3, 0x3, R37 ;  /* 0x0000000303007819 */ /* 0x000fe40000001225 */
[----:B------:R-:W-:Y:S01]  /*b9a0*/  LOP3.LUT R38, R5, 0x70, R4, 0x78, !PT ;  /* 0x0000007005267812 */ /* 0x000fe200078e7804 */
[----:B------:R-:W-:Y:S01]  /*b9b0*/  ST.E desc[UR44][R40.64], RZ ;  /* 0x000000ff28007985 */ /* 0x000fe2000c10192c */
[C---:B------:R-:W-:Y:S02]  /*b9c0*/  IADD3 R7, P0, PT, R42.reuse, 0x51000, RZ ;  /* 0x000510002a077810 */ /* 0x040fe40007f1e0ff */
[C---:B------:R-:W-:Y:S01]  /*b9d0*/  IADD3 R5, P1, PT, R42.reuse, 0x51200, RZ ;  /* 0x000512002a057810 */ /* 0x040fe20007f3e0ff */
[----:B------:R4:W-:Y:S01]  /*b9e0*/  ST.E desc[UR44][R38.64], RZ ;  /* 0x000000ff26007985 */ /* 0x0009e2000c10192c */
        /* <DEDUP_REMOVED lines=19> */
[--C-:B------:R-:W-:Y:S01]  /*bb20*/  IMAD.X R25, RZ, RZ, R43.reuse, P0 ;  /* 0x000000ffff197224 */ /* 0x100fe200000e062b */
[----:B------:R-:W-:Y:S01]  /*bb30*/  LOP3.LUT R28, R3, 0x70, R0, 0x78, !PT ;  /* 0x00000070031c7812 */ /* 0x000fe200078e7800 */
[----:B------:R-:W-:Y:S01]  /*bb40*/  ST.E desc[UR44][R30.64], RZ ;  /* 0x000000ff1e007985 */ /* 0x000fe2000c10192c */
[----:B------:R-:W-:Y:S01]  /*bb50*/  IADD3 R3, P2, PT, R42, 0x54000, RZ ;  /* 0x000540002a037810 */ /* 0x000fe20007f5e0ff */
[----:B------:R-:W-:Y:S01]  /*bb60*/  IMAD.X R21, RZ, RZ, R43, P1 ;  /* 0x000000ffff157224 */ /* 0x000fe200008e062b */
[----:B------:R-:W-:Y:S01]  /*bb70*/  SHF.R.U64 R6, R7, 0x3, R25 ;  /* 0x0000000307067819 */ /* 0x000fe20000001219 */
[----:B------:R4:W-:Y:S01]  /*bb80*/  ST.E desc[UR44][R28.64], RZ ;  /* 0x000000ff1c007985 */ /* 0x0009e2000c10192c */
[----:B------:R-:W-:Y:S01]  /*bb90*/  SHF.R.U64 R0, R9, 0x3, R27 ;  /* 0x0000000309007819 */ /* 0x000fe2000000121b */
[----:B------:R-:W-:Y:S01]  /*bba0*/  IMAD.X R19, RZ, RZ, R43, P2 ;  /* 0x000000ffff137224 */ /* 0x000fe200010e062b */
[----:B------:R-:W-:-:S02]  /*bbb0*/  SHF.R.U64 R4, R5, 0x3, R21 ;  /* 0x0000000305047819 */ /* 0x000fc40000001215 */
[----:B------:R-:W-:Y:S02]  /*bbc0*/  LOP3.LUT R24, R7, 0x70, R6, 0x78, !PT ;  /* 0x0000007007187812 */ /* 0x000fe400078e7806 */
[----:B------:R-:W-:Y:S02]  /*bbd0*/  LOP3.LUT R26, R9, 0x70, R0, 0x78, !PT ;  /* 0x00000070091a7812 */ /* 0x000fe400078e7800 */
[----:B------:R-:W-:Y:S02]  /*bbe0*/  LOP3.LUT R20, R5, 0x70, R4, 0x78, !PT ;  /* 0x0000007005147812 */ /* 0x000fe400078e7804 */
[C---:B------:R-:W-:Y:S01]  /*bbf0*/  IADD3 R7, P1, PT, R42.reuse, 0x55000, RZ ;  /* 0x000550002a077810 */ /* 0x040fe20007f3e0ff */
[----:B------:R-:W-:Y:S01]  /*bc00*/  ST.E desc[UR44][R26.64], RZ ;  /* 0x000000ff1a007985 */ /* 0x000fe2000c10192c */
[C---:B------:R-:W-:Y:S02]  /*bc10*/  SHF.R.U64 R0, R3.reuse, 0x3, R19 ;  /* 0x0000000303007819 */ /* 0x040fe40000001213 */
[C---:B------:R-:W-:Y:S01]  /*bc20*/  IADD3 R5, P2, PT, R42.reuse, 0x55200, RZ ;  /* 0x000552002a057810 */ /* 0x040fe20007f5e0ff */
[--C-:B------:R-:W-:Y:S01]  /*bc30*/  IMAD.X R15, RZ, RZ, R43.reuse, P1 ;  /* 0x000000ffff0f7224 */ /* 0x100fe200008e062b */
[----:B------:R-:W-:Y:S01]  /*bc40*/  LOP3.LUT R18, R3, 0x70, R0, 0x78, !PT ;  /* 0x0000007003127812 */ /* 0x000fe200078e7800 */
[----:B------:R-:W-:Y:S01]  /*bc50*/  ST.E desc[UR44][R24.64], RZ ;  /* 0x000000ff18007985 */ /* 0x000fe2000c10192c */
[C---:B------:R-:W-:Y:S01]  /*bc60*/  IADD3 R3, P3, PT, R42.reuse, 0x56000, RZ ;  /* 0x000560002a037810 */ /* 0x040fe20007f7e0ff */
[----:B------:R-:W-:Y:S01]  /*bc70*/  IMAD.X R13, RZ, RZ, R43, P2 ;  /* 0x000000ffff0d7224 */ /* 0x000fe200010e062b */
[----:B------:R-:W-:Y:S01]  /*bc80*/  IADD3 R9, P0, PT, R42, 0x54200, RZ ;  /* 0x000542002a097810 */ /* 0x000fe20007f1e0ff */
[----:B------:R-:W-:Y:S01]  /*bc90*/  ST.E desc[UR44][R20.64], RZ ;  /* 0x000000ff14007985 */ /* 0x000fe2000c10192c */
[----:B------:R-:W-:Y:S01]  /*bca0*/  SHF.R.U64 R6, R7, 0x3, R15 ;  /* 0x0000000307067819 */ /* 0x000fe2000000120f */
[----:B------:R-:W-:Y:S01]  /*bcb0*/  IMAD.X R11, RZ, RZ, R43, P3 ;  /* 0x000000ffff0b7224 */ /* 0x000fe200018e062b */
[----:B------:R-:W-:Y:S01]  /*bcc0*/  SHF.R.U64 R4, R5, 0x3, R13 ;  /* 0x0000000305047819 */ /* 0x000fe2000000120d */
[----:B------:R-:W-:Y:S01]  /*bcd0*/  IMAD.X R17, RZ, RZ, R43, P0 ;  /* 0x000000ffff117224 */ /* 0x000fe200000e062b */
[----:B------:R-:W-:Y:S01]  /*bce0*/  LOP3.LUT R14, R7, 0x70, R6, 0x78, !PT ;  /* 0x00000070070e7812 */ /* 0x000fe200078e7806 */
[----:B------:R-:W-:Y:S01]  /*bcf0*/  ST.E desc[UR44][R18.64], RZ ;  /* 0x000000ff12007985 */ /* 0x000fe2000c10192c */
[----:B------:R-:W-:-:S02]  /*bd00*/  LOP3.LUT R12, R5, 0x70, R4, 0x78, !PT ;  /* 0x00000070050c7812 */ /* 0x000fc400078e7804 */
[C---:B------:R-:W-:Y:S02]  /*bd10*/  IADD3 R6, P1, PT, R42.reuse, 0x57000, RZ ;  /* 0x000570002a067810 */ /* 0x040fe40007f3e0ff */
[----:B------:R-:W-:Y:S02]  /*bd20*/  SHF.R.U64 R0, R3, 0x3, R11 ;  /* 0x0000000303007819 */ /* 0x000fe4000000120b */
[C---:B------:R-:W-:Y:S01]  /*bd30*/  IADD3 R4, P2, PT, R42.reuse, 0x57200, RZ ;  /* 0x000572002a047810 */ /* 0x040fe20007f5e0ff */
[----:B------:R-:W-:Y:S01]  /*bd40*/  IMAD.X R71, RZ, RZ, R43, P1 ;  /* 0x000000ffff477224 */ /* 0x000fe200008e062b */
[----:B------:R-:W-:Y:S02]  /*bd50*/  SHF.R.U64 R8, R9, 0x3, R17 ;  /* 0x0000000309087819 */ /* 0x000fe40000001211 */
[----:B------:R-:W-:Y:S01]  /*bd60*/  LOP3.LUT R10, R3, 0x70, R0, 0x78, !PT ;  /* 0x00000070030a7812 */ /* 0x000fe200078e7800 */
[----:B------:R-:W-:Y:S01]  /*bd70*/  IMAD.X R69, RZ, RZ, R43, P2 ;  /* 0x000000ffff457224 */ /* 0x000fe200010e062b */
[----:B------:R-:W-:-:S02]  /*bd80*/  IADD3 R0, P3, PT, R42, 0x48400, RZ ;  /* 0x000484002a007810 */ /* 0x000fc40007f7e0ff */
[----:B------:R-:W-:Y:S02]  /*bd90*/  LOP3.LUT R16, R9, 0x70, R8, 0x78, !PT ;  /* 0x0000007009107812 */ /* 0x000fe400078e7808 */
[----:B------:R-:W-:Y:S01]  /*bda0*/  IADD3 R8, P0, PT, R42, 0x56200, RZ ;  /* 0x000562002a087810 */ /* 0x000fe20007f1e0ff */
[----:B------:R-:W-:Y:S01]  /*bdb0*/  IMAD.X R67, RZ, RZ, R43, P3 ;  /* 0x000000ffff437224 */ /* 0x000fe200018e062b */
[----:B------:R-:W-:Y:S01]  /*bdc0*/  SHF.R.U64 R7, R6, 0x3, R71 ;  /* 0x0000000306077819 */ /* 0x000fe20000001247 */
[----:B------:R-:W-:Y:S01]  /*bdd0*/  ST.E desc[UR44][R16.64], RZ ;  /* 0x000000ff10007985 */ /* 0x000fe2000c10192c */
[----:B------:R-:W-:Y:S01]  /*bde0*/  SHF.R.U64 R5, R4, 0x3, R69 ;  /* 0x0000000304057819 */ /* 0x000fe20000001245 */
[----:B------:R-:W-:Y:S01]  /*bdf0*/  IMAD.X R73, RZ, RZ, R43, P0 ;  /* 0x000000ffff497224 */ /* 0x000fe200000e062b */
[----:B------:R-:W-:Y:S01]  /*be00*/  LOP3.LUT R70, R6, 0x70, R7, 0x78, !PT ;  /* 0x0000007006467812 */ /* 0x000fe200078e7807 */
[----:B------:R-:W-:Y:S01]  /*be10*/  ST.E desc[UR44][R14.64], RZ ;  /* 0x000000ff0e007985 */ /* 0x000fe2000c10192c */
[----:B------:R-:W-:-:S02]  /*be20*/  LOP3.LUT R68, R4, 0x70, R5, 0x78, !PT ;  /* 0x0000007004447812 */ /* 0x000fc400078e7805 */
[----:B------:R-:W-:Y:S01]  /*be30*/  IADD3 R6, P0, PT, R42, 0x48600, RZ ;  /* 0x000486002a067810 */ /* 0x000fe20007f1e0ff */
[----:B------:R-:W-:Y:S01]  /*be40*/  ST.E desc[UR44][R12.64], RZ ;  /* 0x000000ff0c007985 */ /* 0x000fe2000c10192c */
[----:B------:R-:W-:Y:S02]  /*be50*/  SHF.R.U64 R3, R0, 0x3, R67 ;  /* 0x0000000300037819 */ /* 0x000fe40000001243 */
[----:B------:R-:W-:Y:S01]  /*be60*/  IADD3 R4, P1, PT, R42, 0x49400, RZ ;  /* 0x000494002a047810 */ /* 0x000fe20007f3e0ff */
[----:B------:R-:W-:Y:S01]  /*be70*/  IMAD.X R85, RZ, RZ, R43, P0 ;  /* 0x000000ffff557224 */ /* 0x000fe200000e062b */
[----:B------:R-:W-:Y:S01]  /*be80*/  LOP3.LUT R66, R0, 0x70, R3, 0x78, !PT ;  /* 0x0000007000427812 */ /* 0x000fe200078e7803 */
[----:B------:R-:W-:Y:S01]  /*be90*/  ST.E desc[UR44][R10.64], RZ ;  /* 0x000000ff0a007985 */ /* 0x000fe2000c10192c */
[----:B------:R-:W-:Y:S01]  /*bea0*/  IADD3 R3, P0, PT, R42, 0x49600, RZ ;  /* 0x000496002a037810 */ /* 0x000fe20007f1e0ff */
[----:B------:R-:W-:Y:S01]  /*beb0*/  IMAD.X R83, RZ, RZ, R43, P1 ;  /* 0x000000ffff537224 */ /* 0x000fe200008e062b */
[----:B------:R-:W-:-:S02]  /*bec0*/  SHF.R.U64 R9, R8, 0x3, R73 ;  /* 0x0000000308097819 */ /* 0x000fc40000001249 */
[----:B------:R-:W-:Y:S01]  /*bed0*/  IADD3 R0, P1, PT, R42, 0x4a400, RZ ;  /* 0x0004a4002a007810 */ /* 0x000fe20007f3e0ff */
[----:B------:R-:W-:Y:S01]  /*bee0*/  IMAD.X R81, RZ, RZ, R43, P0 ;  /* 0x000000ffff517224 */ /* 0x000fe200000e062b */
[----:B------:R-:W-:Y:S02]  /*bef0*/  SHF.R.U64 R5, R4, 0x3, R83 ;  /* 0x0000000304057819 */ /* 0x000fe40000001253 */
[----:B------:R-:W-:Y:S02]  /*bf00*/  SHF.R.U64 R7, R6, 0x3, R85 ;  /* 0x0000000306077819 */ /* 0x000fe40000001255 */
[----:B------:R-:W-:Y:S02]  /*bf10*/  LOP3.LUT R82, R4, 0x70, R5, 0x78, !PT ;  /* 0x0000007004527812 */ /* 0x000fe400078e7805 */
[----:B------:R-:W-:Y:S01]  /*bf20*/  LOP3.LUT R72, R8, 0x70, R9, 0x78, !PT ;  /* 0x0000007008487812 */ /* 0x000fe200078e7809 */
[----:B------:R-:W-:Y:S01]  /*bf30*/  IMAD.X R9, RZ, RZ, R43, P1 ;  /* 0x000000ffff097224 */ /* 0x000fe200008e062b */
[----:B------:R-:W-:-:S02]  /*bf40*/  SHF.R.U64 R4, R3, 0x3, R81 ;  /* 0x0000000303047819 */ /* 0x000fc40000001251 */
[----:B------:R-:W-:Y:S01]  /*bf50*/  LOP3.LUT R84, R6, 0x70, R7, 0x78, !PT ;  /* 0x0000007006547812 */ /* 0x000fe200078e7807 */
[----:B------:R-:W-:Y:S01]  /*bf60*/  ST.E desc[UR44][R72.64], RZ ;  /* 0x000000ff48007985 */ /* 0x000fe2000c10192c */
[----:B------:R-:W-:Y:S02]  /*bf70*/  LOP3.LUT R80, R3, 0x70, R4, 0x78, !PT ;  /* 0x0000007003507812 */ /* 0x000fe400078e7804 */
[C---:B------:R-:W-:Y:S01]  /*bf80*/  IADD3 R6, P0, PT, R42.reuse, 0x4a600, RZ ;  /* 0x0004a6002a067810 */ /* 0x040fe20007f1e0ff */
[----:B------:R-:W-:Y:S01]  /*bf90*/  ST.E desc[UR44][R70.64], RZ ;  /* 0x000000ff46007985 */ /* 0x000fe2000c10192c */
[----:B------:R-:W-:Y:S02]  /*bfa0*/  IADD3 R4, P1, PT, R42, 0x4b400, RZ ;  /* 0x0004b4002a047810 */ /* 0x000fe40007f3e0ff */
[----:B------:R-:W-:Y:S01]  /*bfb0*/  SHF.R.U64 R5, R0, 0x3, R9 ;  /* 0x0000000300057819 */ /* 0x000fe20000001209 */
[--C-:B-1----:R-:W-:Y:S01]  /*bfc0*/  IMAD.X R89, RZ, RZ, R43.reuse, P0 ;  /* 0x000000ffff597224 */ /* 0x102fe200000e062b */
[----:B------:R-:W-:Y:S01]  /*bfd0*/  IADD3 R3, P0, PT, R42, 0x4b600, RZ ;  /* 0x0004b6002a037810 */ /* 0x000fe20007f1e0ff */
[----:B--2---:R-:W-:Y:S01]  /*bfe0*/  IMAD.X R87, RZ, RZ, R43, P1 ;  /* 0x000000ffff577224 */ /* 0x004fe200008e062b */
[----:B------:R-:W-:Y:S01]  /*bff0*/  LOP3.LUT R8, R0, 0x70, R5, 0x78, !PT ;  /* 0x0000007000087812 */ /* 0x000fe200078e7805 */
[----:B------:R-:W-:Y:S01]  /*c000*/  ST.E desc[UR44][R68.64], RZ ;  /* 0x000000ff44007985 */ /* 0x000fe2000c10192c */
[----:B------:R-:W-:Y:S01]  /*c010*/  IADD3 R0, P1, PT, R42, 0x4c400, RZ ;  /* 0x0004c4002a007810 */ /* 0x000fe20007f3e0ff */
[----:B---3--:R-:W-:Y:S01]  /*c020*/  IMAD.X R77, RZ, RZ, R43, P0 ;  /* 0x000000ffff4d7224 */ /* 0x008fe200000e062b */
[----:B------:R-:W-:Y:S01]  /*c030*/  SHF.R.U64 R5, R4, 0x3, R87 ;  /* 0x0000000304057819 */ /* 0x000fe20000001257 */
[----:B------:R-:W-:Y:S01]  /*c040*/  ST.E desc[UR44][R66.64], RZ ;  /* 0x000000ff42007985 */ /* 0x000fe2000c10192c */
[----:B------:R-:W-:Y:S01]  /*c050*/  SHF.R.U64 R7, R6, 0x3, R89 ;  /* 0x0000000306077819 */ /* 0x000fe20000001259 */
[----:B----4-:R-:W-:Y:S01]  /*c060*/  IMAD.X R75, RZ, RZ, R43, P1 ;  /* 0x000000ffff4b7224 */ /* 0x010fe200008e062b */
[----:B------:R-:W-:Y:S01]  /*c070*/  LOP3.LUT R86, R4, 0x70, R5, 0x78, !PT ;  /* 0x0000007004567812 */ /* 0x000fe200078e7805 */
[----:B------:R-:W-:Y:S01]  /*c080*/  ST.E desc[UR44][R84.64], RZ ;  /* 0x000000ff54007985 */ /* 0x000fe2000c10192c */
[----:B------:R-:W-:-:S02]  /*c090*/  SHF.R.U64 R4, R3, 0x3, R77 ;  /* 0x0000000303047819 */ /* 0x000fc4000000124d */
[C---:B------:R-:W-:Y:S01]  /*c0a0*/  SHF.R.U64 R5, R0.reuse, 0x3, R75 ;  /* 0x0000000300057819 */ /* 0x040fe2000000124b */
[----:B------:R-:W-:Y:S01]  /*c0b0*/  ST.E desc[UR44][R82.64], RZ ;  /* 0x000000ff52007985 */ /* 0x000fe2000c10192c */
[----:B------:R-:W-:Y:S02]  /*c0c0*/  LOP3.LUT R76, R3, 0x70, R4, 0x78, !PT ;  /* 0x00000070034c7812 */ /* 0x000fe400078e7804 */
[----:B------:R-:W-:Y:S01]  /*c0d0*/  LOP3.LUT R74, R0, 0x70, R5, 0x78, !PT ;  /* 0x00000070004a7812 */ /* 0x000fe200078e7805 */
[----:B------:R-:W-:Y:S01]  /*c0e0*/  ST.E desc[UR44][R80.64], RZ ;  /* 0x000000ff50007985 */ /* 0x000fe2000c10192c */
[C---:B------:R-:W-:Y:S02]  /*c0f0*/  IADD3 R3, P0, PT, R42.reuse, 0x4c600, RZ ;  /* 0x0004c6002a037810 */ /* 0x040fe40007f1e0ff */
[----:B------:R-:W-:Y:S01]  /*c100*/  IADD3 R0, P1, PT, R42, 0x4d400, RZ ;  /* 0x0004d4002a007810 */ /* 0x000fe20007f3e0ff */
[----:B------:R-:W-:Y:S01]  /*c110*/  ST.E desc[UR44][R8.64], RZ ;  /* 0x000000ff08007985 */ /* 0x000fe2000c10192c */
[----:B------:R-:W-:Y:S01]  /*c120*/  LOP3.LUT R88, R6, 0x70, R7, 0x78, !PT ;  /* 0x0000007006587812 */ /* 0x000fe200078e7807 */
[--C-:B------:R-:W-:Y:S01]  /*c130*/  IMAD.X R79, RZ, RZ, R43.reuse, P0 ;  /* 0x000000ffff4f7224 */ /* 0x100fe200000e062b */
[C---:B------:R-:W-:Y:S01]  /*c140*/  IADD3 R5, P0, PT, R42.reuse, 0x4d600, RZ ;  /* 0x0004d6002a057810 */ /* 0x040fe20007f1e0ff */
[----:B------:R-:W-:Y:S01]  /*c150*/  IMAD.X R65, RZ, RZ, R43, P1 ;  /* 0x000000ffff417224 */ /* 0x000fe200008e062b */
[----:B------:R-:W-:Y:S01]  /*c160*/  IADD3 R4, P1, PT, R42, 0x4e400, RZ ;  /* 0x0004e4002a047810 */ /* 0x000fe20007f3e0ff */
[----:B------:R-:W-:Y:S01]  /*c170*/  ST.E desc[UR44][R88.64], RZ ;  /* 0x000000ff58007985 */ /* 0x000fe2000c10192c */
[C---:B------:R-:W-:Y:S01]  /*c180*/  SHF.R.U64 R6, R3.reuse, 0x3, R79 ;  /* 0x0000000303067819 */ /* 0x040fe2000000124f */
[----:B------:R-:W-:Y:S01]  /*c190*/  IMAD.X R61, RZ, RZ, R43, P0 ;  /* 0x000000ffff3d7224 */ /* 0x000fe200000e062b */
[C---:B------:R-:W-:Y:S01]  /*c1a0*/  SHF.R.U64 R7, R0.reuse, 0x3, R65 ;  /* 0x0000000300077819 */ /* 0x040fe20000001241 */
[----:B------:R-:W-:Y:S01]  /*c1b0*/  IMAD.X R55, RZ, RZ, R43, P1 ;  /* 0x000000ffff377224 */ /* 0x000fe200008e062b */
[----:B------:R-:W-:Y:S01]  /*c1c0*/  LOP3.LUT R78, R3, 0x70, R6, 0x78, !PT ;  /* 0x00000070034e7812 */ /* 0x000fe200078e7806 */
[----:B------:R-:W-:Y:S01]  /*c1d0*/  ST.E desc[UR44][R86.64], RZ ;  /* 0x000000ff56007985 */ /* 0x000fe2000c10192c */
[----:B------:R-:W-:-:S02]  /*c1e0*/  LOP3.LUT R64, R0, 0x70, R7, 0x78, !PT ;  /* 0x0000007000407812 */ /* 0x000fc400078e7807 */
[C---:B------:R-:W-:Y:S01]  /*c1f0*/  SHF.R.U64 R0, R5.reuse, 0x3, R61 ;  /* 0x0000000305007819 */ /* 0x040fe2000000123d */
[----:B------:R-:W-:Y:S01]  /*c200*/  ST.E desc[UR44][R76.64], RZ ;  /* 0x000000ff4c007985 */ /* 0x000fe2000c10192c */
[C---:B------:R-:W-:Y:S02]  /*c210*/  SHF.R.U64 R3, R4.reuse, 0x3, R55 ;  /* 0x0000000304037819 */ /* 0x040fe40000001237 */
[----:B------:R-:W-:Y:S01]  /*c220*/  LOP3.LUT R60, R5, 0x70, R0, 0x78, !PT ;  /* 0x00000070053c7812 */ /* 0x000fe200078e7800 */
[----:B------:R-:W-:Y:S01]  /*c230*/  ST.E desc[UR44][R74.64], RZ ;  /* 0x000000ff4a007985 */ /* 0x000fe2000c10192c */
[----:B------:R-:W-:Y:S02]  /*c240*/  LOP3.LUT R54, R4, 0x70, R3, 0x78, !PT ;  /* 0x0000007004367812 */ /* 0x000fe400078e7803 */
[C---:B------:R-:W-:Y:S01]  /*c250*/  IADD3 R0, P1, PT, R42.reuse, 0x4f400, RZ ;  /* 0x0004f4002a007810 */ /* 0x040fe20007f3e0ff */
[----:B------:R-:W-:Y:S01]  /*c260*/  ST.E desc[UR44][R78.64], RZ ;  /* 0x000000ff4e007985 */ /* 0x000fe2000c10192c */
[----:B------:R-:W-:-:S03]  /*c270*/  IADD3 R3, P0, PT, R42, 0x4e600, RZ ;  /* 0x0004e6002a037810 */ /* 0x000fc60007f1e0ff */
        /* <DEDUP_REMOVED lines=40> */
[----:B------:R1:W-:Y:S01]  /*c500*/  ST.E desc[UR44][R38.64], RZ ;  /* 0x000000ff26007985 */ /* 0x0003e2000c10192c */
[----:B------:R-:W-:-:S03]  /*c510*/  IADD3 R3, P0, PT, R42, 0x52600, RZ ;  /* 0x000526002a037810 */ /* 0x000fc60007f1e0ff */
        /* <DEDUP_REMOVED lines=9> */
[----:B------:R-:W-:Y:S02]  /*c5b0*/  LOP3.LUT R34, R0, 0x70, R7, 0x78, !PT ;  /* 0x0000007000227812 */ /* 0x000fe400078e7807 */
[----:B------:R-:W-:-:S02]  /*c5c0*/  LOP3.LUT R40, R3, 0x70, R6, 0x78, !PT ;  /* 0x0000007003287812 */ /* 0x000fc400078e7806 */
[C---:B------:R-:W-:Y:S02]  /*c5d0*/  SHF.R.U64 R3, R4.reuse, 0x3, R29 ;  /* 0x0000000304037819 */ /* 0x040fe4000000121d */
[C---:B------:R-:W-:Y:S01]  /*c5e0*/  SHF.R.U64 R0, R5.reuse, 0x3, R31 ;  /* 0x0000000305007819 */ /* 0x040fe2000000121f */
[----:B------:R-:W-:Y:S01]  /*c5f0*/  ST.E desc[UR44][R40.64], RZ ;  /* 0x000000ff28007985 */ /* 0x000fe2000c10192c */
[----:B------:R-:W-:Y:S02]  /*c600*/  LOP3.LUT R28, R4, 0x70, R3, 0x78, !PT ;  /* 0x00000070041c7812 */ /* 0x000fe400078e7803 */
[----:B------:R-:W-:Y:S01]  /*c610*/  LOP3.LUT R30, R5, 0x70, R0, 0x78, !PT ;  /* 0x00000070051e7812 */ /* 0x000fe200078e7800 */
[----:B------:R-:W-:Y:S01]  /*c620*/  ST.E desc[UR44][R34.64], RZ ;  /* 0x000000ff22007985 */ /* 0x000fe2000c10192c */
[C---:B------:R-:W-:Y:S02]  /*c630*/  IADD3 R3, P0, PT, R42.reuse, 0x54600, RZ ;  /* 0x000546002a037810 */ /* 0x040fe40007f1e0ff */
[C---:B------:R-:W-:Y:S01]  /*c640*/  IADD3 R0, P1, PT, R42.reuse, 0x55400, RZ ;  /* 0x000554002a007810 */ /* 0x040fe20007f3e0ff */
[----:B------:R-:W-:Y:S01]  /*c650*/  ST.E desc[UR44][R30.64], RZ ;  /* 0x000000ff1e007985 */ /* 0x000fe2000c10192c */
[C---:B-1----:R-:W-:Y:S01]  /*c660*/  IADD3 R38, P2, PT, R42.reuse, 0x55a00, RZ ;  /* 0x00055a002a267810 */ /* 0x042fe20007f5e0ff */
[--C-:B------:R-:W-:Y:S01]  /*c670*/  IMAD.X R33, RZ, RZ, R43.reuse, P0 ;  /* 0x000000ffff217224 */ /* 0x100fe200000e062b */
[C---:B------:R-:W-:Y:S01]  /*c680*/  IADD3 R5, P0, PT, R42.reuse, 0x55600, RZ ;  /* 0x000556002a057810 */ /* 0x040fe20007f1e0ff */
[----:B------:R-:W-:Y:S01]  /*c690*/  IMAD.X R27, RZ, RZ, R43, P1 ;  /* 0x000000ffff1b7224 */ /* 0x000fe200008e062b */
[----:B------:R-:W-:Y:S01]  /*c6a0*/  IADD3 R4, P1, PT, R42, 0x56400, RZ ;  /* 0x000564002a047810 */ /* 0x000fe20007f3e0ff */
[----:B------:R-:W-:Y:S01]  /*c6b0*/  ST.E desc[UR44][R28.64], RZ ;  /* 0x000000ff1c007985 */ /* 0x000fe2000c10192c */
[C---:B------:R-:W-:Y:S01]  /*c6c0*/  SHF.R.U64 R6, R3.reuse, 0x3, R33 ;  /* 0x0000000303067819 */ /* 0x040fe20000001221 */
[----:B------:R-:W-:Y:S01]  /*c6d0*/  IMAD.X R21, RZ, RZ, R43, P0 ;  /* 0x000000ffff157224 */ /* 0x000fe200000e062b */
[----:B------:R-:W-:Y:S01]  /*c6e0*/  SHF.R.U64 R7, R0, 0x3, R27 ;  /* 0x0000000300077819 */ /* 0x000fe2000000121b */
[----:B------:R-:W-:Y:S01]  /*c6f0*/  IMAD.X R19, RZ, RZ, R43, P1 ;  /* 0x000000ffff137224 */ /* 0x000fe200008e062b */
[----:B------:R-:W-:-:S02]  /*c700*/  LOP3.LUT R32, R3, 0x70, R6, 0x78, !PT ;  /* 0x0000007003207812 */ /* 0x000fc400078e7806 */
[----:B------:R-:W-:Y:S02]  /*c710*/  LOP3.LUT R26, R0, 0x70, R7, 0x78, !PT ;  /* 0x00000070001a7812 */ /* 0x000fe400078e7807 */
        /* <DEDUP_REMOVED lines=8> */
[----:B------:R-:W-:-:S02]  /*c7a0*/  IADD3 R3, P0, PT, R42, 0x56600, RZ ;  /* 0x000566002a037810 */ /* 0x000fc40007f1e0ff */
[C---:B--2---:R-:W-:Y:S01]  /*c7b0*/  IADD3 R37, P3, PT, R42.reuse, 0x56800, RZ ;  /* 0x000568002a257810 */ /* 0x044fe20007f7e0ff */
        /* <DEDUP_REMOVED lines=11> */
[C---:B------:R-:W-:Y:S02]  /*c870*/  SHF.R.U64 R3, R4.reuse, 0x3, R11 ;  /* 0x0000000304037819 */ /* 0x040fe4000000120b */
[C---:B------:R-:W-:Y:S01]  /*c880*/  SHF.R.U64 R0, R5.reuse, 0x3, R13 ;  /* 0x0000000305007819 */ /* 0x040fe2000000120d */
[----:B------:R-:W-:Y:S01]  /*c890*/  ST.E desc[UR44][R24.64], RZ ;  /* 0x000000ff18007985 */ /* 0x000fe2000c10192c */
[----:B------:R-:W-:Y:S02]  /*c8a0*/  LOP3.LUT R10, R4, 0x70, R3, 0x78, !PT ;  /* 0x00000070040a7812 */ /* 0x000fe400078e7803 */
[----:B------:R-:W-:Y:S01]  /*c8b0*/  LOP3.LUT R12, R5, 0x70, R0, 0x78, !PT ;  /* 0x00000070050c7812 */ /* 0x000fe200078e7800 */
[----:B------:R-:W-:Y:S01]  /*c8c0*/  ST.E desc[UR44][R16.64], RZ ;  /* 0x000000ff10007985 */ /* 0x000fe2000c10192c */
[----:B------:R-:W-:-:S02]  /*c8d0*/  IADD3 R3, P0, PT, R42, 0x48a00, RZ ;  /* 0x00048a002a037810 */ /* 0x000fc40007f1e0ff */
[C---:B------:R-:W-:Y:S01]  /*c8e0*/  IADD3 R0, P1, PT, R42.reuse, 0x49800, RZ ;  /* 0x000498002a007810 */ /* 0x040fe20007f3e0ff */
[----:B------:R-:W-:Y:S01]  /*c8f0*/  ST.E desc[UR44][R12.64], RZ ;  /* 0x000000ff0c007985 */ /* 0x000fe2000c10192c */
[C---:B------:R-:W-:Y:S01]  /*c900*/  IADD3 R36, P4, PT, R42.reuse, 0x56a00, RZ ;  /* 0x00056a002a247810 */ /* 0x040fe20007f9e0ff */
        /* <DEDUP_REMOVED lines=10> */
[----:B------:R1:W-:Y:S01]  /*c9b0*/  STL.64 [R1+0xa8], R36 ;  /* 0x0000a82401007387 */ /* 0x0003e20000100a00 */
        /* <DEDUP_REMOVED lines=19> */
[----:B------:R-:W-:Y:S02]  /*caf0*/  LOP3.LUT R70, R0, 0x70, R7, 0x78, !PT ;  /* 0x0000007000467812 */ /* 0x000fe400078e7807 */
[----:B------:R-:W-:Y:S01]  /*cb00*/  LOP3.LUT R84, R3, 0x70, R6, 0x78, !PT ;  /* 0x0000007003547812 */ /* 0x000fe200078e7806 */
[----:B-1----:R-:W-:Y:S01]  /*cb10*/  IMAD.X R37, RZ, RZ, R43, P2 ;  /* 0x000000ffff257224 */ /* 0x002fe200010e062b */
[----:B------:R-:W-:-:S02]  /*cb20*/  SHF.R.U64 R3, R4, 0x3, R9 ;  /* 0x0000000304037819 */ /* 0x000fc40000001209 */
        /* <DEDUP_REMOVED lines=8> */
[C---:B------:R-:W-:Y:S01]  /*cbb0*/  IADD3 R33, P2, PT, R42.reuse, 0x48c00, RZ ;  /* 0x00048c002a217810 */ /* 0x040fe20007f5e0ff */
        /* <DEDUP_REMOVED lines=10> */
[----:B------:R-:W-:Y:S01]  /*cc60*/  STL.64 [R1+0xb0], R36 ;  /* 0x0000b02401007387 */ /* 0x000fe20000100a00 */
[----:B------:R-:W-:-:S02]  /*cc70*/  LOP3.LUT R80, R0, 0x70, R7, 0x78, !PT ;  /* 0x0000007000507812 */ /* 0x000fc400078e7807 */
[C---:B------:R-:W-:Y:S01]  /*cc80*/  SHF.R.U64 R0, R5.reuse, 0x3, R77 ;  /* 0x0000000305007819 */ /* 0x040fe2000000124d */
[----:B------:R-:W-:Y:S01]  /*cc90*/  STL [R1+0x4c], R37 ;  /* 0x00004c2501007387 */ /* 0x000fe20000100800 */
        /* <DEDUP_REMOVED lines=9> */
[--C-:B------:R-:W-:Y:S01]  /*cd30*/  IMAD.X R87, RZ, RZ, R43.reuse, P0 ;  /* 0x000000ffff577224 */ /* 0x100fe200000e062b */
[----:B------:R-:W-:Y:S01]  /*cd40*/  IADD3 R5, P0, PT, R42, 0x4fa00, RZ ;  /* 0x0004fa002a057810 */ /* 0x000fe20007f1e0ff */
[----:B-1----:R-:W-:Y:S01]  /*cd50*/  IMAD.X R9, RZ, RZ, R43, P3 ;  /* 0x000000ffff097224 */ /* 0x002fe200018e062b */
[C---:B------:R-:W-:Y:S01]  /*cd60*/  SHF.R.U64 R7, R0.reuse, 0x3, R79 ;  /* 0x0000000300077819 */ /* 0x040fe2000000124f */
[----:B------:R-:W-:Y:S01]  /*cd70*/  IMAD.X R55, RZ, RZ, R43, P1 ;  /* 0x000000ffff377224 */ /* 0x000fe200008e062b */
[C---:B------:R-:W-:Y:S01]  /*cd80*/  SHF.R.U64 R6, R3.reuse, 0x3, R87 ;  /* 0x0000000303067819 */ /* 0x040fe20000001257 */
[----:B------:R-:W-:Y:S01]  /*cd90*/  IMAD.X R61, RZ, RZ, R43, P0 ;  /* 0x000000ffff3d7224 */ /* 0x000fe200000e062b */
[----:B------:R-:W-:Y:S01]  /*cda0*/  LOP3.LUT R78, R0, 0x70, R7, 0x78, !PT ;  /* 0x00000070004e7812 */ /* 0x000fe200078e7807 */
[----:B------:R-:W-:Y:S01]  /*cdb0*/  STL [R1+0x44], R9 ;  /* 0x0000440901007387 */ /* 0x000fe20000100800 */
        /* <DEDUP_REMOVED lines=10> */
[C---:B------:R-:W-:Y:S01]  /*ce60*/  IADD3 R32, P3, PT, R42.reuse, 0x48e00, RZ ;  /* 0x00048e002a207810 */ /* 0x040fe20007f7e0ff */
[--C-:B------:R-:W-:Y:S01]  /*ce70*/  IMAD.X R65, RZ, RZ, R43.reuse, P0 ;  /* 0x000000ffff417224 */ /* 0x100fe200000e062b */
[C---:B------:R-:W-:Y:S01]  /*ce80*/  IADD3 R5, P0, PT, R42.reuse, 0x51a00, RZ ;  /* 0x00051a002a057810 */ /* 0x040fe20007f1e0ff */
[----:B------:R-:W-:Y:S01]  /*ce90*/  IMAD.X R63, RZ, RZ, R43, P1 ;  /* 0x000000ffff3f7224 */ /* 0x000fe200008e062b */
[----:B------:R-:W-:Y:S01]  /*cea0*/  IADD3 R4, P1, PT, R42, 0x52800, RZ ;  /* 0x000528002a047810 */ /* 0x000fe20007f3e0ff */
[----:B------:R1:W-:Y:S01]  /*ceb0*/  STL.64 [R1+0x80], R32 ;  /* 0x0000802001007387 */ /* 0x0003e20000100a00 */
        /* <DEDUP_REMOVED lines=14> */
[--C-:B------:R-:W-:Y:S01]  /*cfa0*/  IMAD.X R59, RZ, RZ, R43.reuse, P3 ;  /* 0x000000ffff3b7224 */ /* 0x100fe200018e062b */
[C---:B------:R-:W-:Y:S01]  /*cfb0*/  IADD3 R3, P0, PT, R42.reuse, 0x52a00, RZ ;  /* 0x00052a002a037810 */ /* 0x040fe20007f1e0ff */
[----:B------:R-:W-:Y:S02]  /*cfc0*/  ST.E desc[UR44][R64.64], RZ ;  /* 0x000000ff40007985 */ /* 0x000fe4000c10192c */
[--C-:B------:R-:W-:Y:S01]  /*cfd0*/  IMAD.X R53, RZ, RZ, R43.reuse, P1 ;  /* 0x000000ffff357224 */ /* 0x100fe200008e062b */
[C---:B------:R-:W-:Y:S01]  /*cfe0*/  IADD3 R4, P1, PT, R42.reuse, 0x54800, RZ ;  /* 0x000548002a047810 */ /* 0x040fe20007f3e0ff */
[--C-:B------:R-:W-:Y:S01]  /*cff0*/  IMAD.X R89, RZ, RZ, R43.reuse, P0 ;  /* 0x000000ffff597224 */ /* 0x100fe200000e062b */
[C---:B------:R-:W-:Y:S01]  /*d000*/  IADD3 R5, P0, PT, R42.reuse, 0x53a00, RZ ;  /* 0x00053a002a057810 */ /* 0x040fe20007f1e0ff */
[----:B------:R-:W-:Y:S01]  /*d010*/  ST.E desc[UR44][R62.64], RZ ;  /* 0x000000ff3e007985 */ /* 0x000fe2000c10192c */
[--C-:B-1----:R-:W-:Y:S01]  /*d020*/  IMAD.X R33, RZ, RZ, R43.reuse, P4 ;  /* 0x000000ffff217224 */ /* 0x102fe200020e062b */
[C---:B------:R-:W-:Y:S01]  /*d030*/  IADD3 R31, P4, PT, R42.reuse, 0x49c00, RZ ;  /* 0x00049c002a1f7810 */ /* 0x040fe20007f9e0ff */
[--C-:B------:R-:W-:Y:S01]  /*d040*/  IMAD.X R45, RZ, RZ, R43.reuse, P1 ;  /* 0x000000ffff2d7224 */ /* 0x100fe200008e062b */
[C---:B------:R-:W-:Y:S01]  /*d050*/  IADD3 R39, P1, PT, R42.reuse, 0x55800, RZ ;  /* 0x000558002a277810 */ /* 0x040fe20007f3e0ff */
[----:B------:R-:W-:Y:S01]  /*d060*/  IMAD.X R51, RZ, RZ, R43, P0 ;  /* 0x000000ffff337224 */ /* 0x000fe200000e062b */
[----:B------:R-:W-:Y:S01]  /*d070*/  IADD3 R40, P0, PT, R42, 0x54a00, RZ ;  /* 0x00054a002a287810 */ /* 0x000fe20007f1e0ff */
[----:B------:R-:W-:Y:S01]  /*d080*/  STL.64 [R1+0xa0], R32 ;  /* 0x0000a02001007387 */ /* 0x000fe20000100a00 */
[----:B------:R-:W-:-:S02]  /*d090*/  SHF.R.U64 R7, R0, 0x3, R53 ;  /* 0x0000000300077819 */ /* 0x000fc40000001235 */
[C---:B------:R-:W-:Y:S01]  /*d0a0*/  SHF.R.U64 R6, R3.reuse, 0x3, R89 ;  /* 0x0000000303067819 */ /* 0x040fe20000001259 */
[----:B------:R1:W-:Y:S01]  /*d0b0*/  STL.64 [R1+0xb8], R38 ;  /* 0x0000b82601007387 */ /* 0x0003e20000100a00 */
[----:B------:R-:W-:Y:S01]  /*d0c0*/  IMAD.X R41, RZ, RZ, R43, P0 ;  /* 0x000000ffff297224 */ /* 0x000fe200000e062b */
[----:B------:R-:W-:Y:S01]  /*d0d0*/  IADD3 R35, P0, PT, R42, 0x57800, RZ ;  /* 0x000578002a237810 */ /* 0x000fe20007f1e0ff */
[----:B------:R-:W-:Y:S01]  /*d0e0*/  IMAD.MOV.U32 R36, RZ, RZ, R40 ;  /* 0x000000ffff247224 */ /* 0x000fe200078e0028 */
[----:B------:R2:W-:Y:S01]  /*d0f0*/  STL [R1+0xc0], R40 ;  /* 0x0000c02801007387 */ /* 0x0005e20000100800 */
[----:B------:R-:W-:Y:S01]  /*d100*/  IMAD.MOV.U32 R37, RZ, RZ, R41 ;  /* 0x000000ffff257224 */ /* 0x000fe200078e0029 */
[----:B------:R-:W-:Y:S02]  /*d110*/  LOP3.LUT R52, R0, 0x70, R7, 0x78, !PT ;  /* 0x0000007000347812 */ /* 0x000fe400078e7807 */
[----:B------:R-:W-:Y:S01]  /*d120*/  STL [R1+0x5c], R41 ;  /* 0x00005c2901007387 */ /* 0x000fe20000100800 */
[----:B------:R-:W-:-:S02]  /*d130*/  LOP3.LUT R88, R3, 0x70, R6, 0x78, !PT ;  /* 0x0000007003587812 */ /* 0x000fc400078e7806 */
[C---:B------:R-:W-:Y:S01]  /*d140*/  IADD3 R27, P3, PT, R42.reuse, 0x4bc00, RZ ;  /* 0x0004bc002a1b7810 */ /* 0x040fe20007f7e0ff */
[----:B------:R-:W-:Y:S01]  /*d150*/  ST.E desc[UR44][R48.64], RZ ;  /* 0x000000ff30007985 */ /* 0x000fe2000c10192c */
[----:B-1----:R-:W-:Y:S01]  /*d160*/  IMAD.X R39, RZ, RZ, R43, P1 ;  /* 0x000000ffff277224 */ /* 0x002fe200008e062b */
[C---:B------:R-:W-:Y:S02]  /*d170*/  IADD3 R34, P1, PT, R42.reuse, 0x57a00, RZ ;  /* 0x00057a002a227810 */ /* 0x040fe40007f3e0ff */
[----:B--2---:R-:W2:Y:S01]  /*d180*/  LDL.LU R40, [R1+0xc0] ;  /* 0x0000c00001287983 */ /* 0x004ea20000300800 */
[----:B------:R-:W-:Y:S01]  /*d190*/  IMAD.MOV.U32 R37, RZ, RZ, R41 ;  /* 0x000000ffff257224 */ /* 0x000fe200078e0029 */
[C---:B------:R-:W-:Y:S02]  /*d1a0*/  SHF.R.U64 R0, R5.reuse, 0x3, R51 ;  /* 0x0000000305007819 */ /* 0x040fe40000001233 */
[----:B------:R1:W-:Y:S01]  /*d1b0*/  STL.64 [R1+0x88], R34 ;  /* 0x0000882201007387 */ /* 0x0003e20000100a00 */
[--C-:B------:R-:W-:Y:S01]  /*d1c0*/  IMAD.X R7, RZ, RZ, R43.reuse, P1 ;  /* 0x000000ffff077224 */ /* 0x100fe200008e062b */
[----:B------:R-:W-:Y:S01]  /*d1d0*/  LOP3.LUT R50, R5, 0x70, R0, 0x78, !PT ;  /* 0x0000007005327812 */ /* 0x000fe200078e7800 */
[--C-:B------:R-:W-:Y:S01]  /*d1e0*/  IMAD.X R5, RZ, RZ, R43.reuse, P2 ;  /* 0x000000ffff057224 */ /* 0x100fe200010e062b */
[----:B------:R3:W-:Y:S01]  /*d1f0*/  STL [R1+0x54], R39 ;  /* 0x0000542701007387 */ /* 0x0007e20000100800 */
[----:B------:R-:W-:Y:S01]  /*d200*/  IMAD.X R57, RZ, RZ, R43, P4 ;  /* 0x000000ffff397224 */ /* 0x000fe200020e062b */
[----:B------:R-:W-:-:S02]  /*d210*/  IADD3 R29, P1, PT, R42, 0x4ac00, RZ ;  /* 0x0004ac002a1d7810 */ /* 0x000fc40007f3e0ff */
[----:B------:R4:W3:Y:S01]  /*d220*/  LDL.64 R32, [R1+0x50] ;  /* 0x0000500001207983 */ /* 0x0008e20000100a00 */
[----:B------:R-:W-:-:S03]  /*d230*/  SHF.R.U64 R3, R4, 0x3, R45 ;  /* 0x0000000304037819 */ /* 0x000fc6000000122d */
[----:B------:R-:W-:Y:S01]  /*d240*/  ST.E desc[UR44][R46.64], RZ ;  /* 0x000000ff2e007985 */ /* 0x000fe2000c10192c */
[----:B-1----:R-:W-:Y:S01]  /*d250*/  IMAD.X R35, RZ, RZ, R43, P0 ;  /* 0x000000ffff237224 */ /* 0x002fe200000e062b */
[----:B------:R-:W-:Y:S02]  /*d260*/  IADD3 R30, P0, PT, R42, 0x49e00, RZ ;  /* 0x00049e002a1e7810 */ /* 0x000fe40007f1e0ff */
[----:B------:R1:W-:Y:S01]  /*d270*/  ST.E desc[UR44][R88.64], RZ ;  /* 0x000000ff58007985 */ /* 0x0003e2000c10192c */
[----:B--2---:R-:W-:-:S03]  /*d280*/  SHF.R.U64 R41, R40, 0x3, R37 ;  /* 0x0000000328297819 */ /* 0x004fc60000001225 */
[----:B------:R2:W-:Y:S01]  /*d290*/  STL.64 [R1+0x78], R30 ;  /* 0x0000781e01007387 */ /* 0x0005e20000100a00 */
[C---:B------:R-:W-:Y:S02]  /*d2a0*/  IADD3 R28, P2, PT, R42.reuse, 0x4ae00, RZ ;  /* 0x0004ae002a1c7810 */ /* 0x040fe40007f5e0ff */
[----:B------:R-:W-:Y:S01]  /*d2b0*/  IADD3 R26, P4, PT, R42, 0x4be00, RZ ;  /* 0x0004be002a1a7810 */ /* 0x000fe20007f9e0ff */
[----:B------:R-:W-:Y:S01]  /*d2c0*/  STL [R1+0x34], R35 ;  /* 0x0000342301007387 */ /* 0x000fe20000100800 */
[----:B------:R-:W-:Y:S01]  /*d2d0*/  IMAD.X R93, RZ, RZ, R43, P1 ;  /* 0x000000ffff5d7224 */ /* 0x000fe200008e062b */
[----:B------:R-:W-:Y:S02]  /*d2e0*/  LOP3.LUT R44, R4, 0x70, R3, 0x78, !PT ;  /* 0x00000070042c7812 */ /* 0x000fe400078e7803 */
[----:B------:R4:W-:Y:S01]  /*d2f0*/  STL.64 [R1+0x90], R34 ;  /* 0x0000902201007387 */ /* 0x0009e20000100a00 */
[----:B---3--:R-:W-:Y:S01]  /*d300*/  IMAD.MOV.U32 R33, RZ, RZ, R39 ;  /* 0x000000ffff217224 */ /* 0x008fe200078e0027 */
[----:B------:R-:W-:-:S02]  /*d310*/  LOP3.LUT R36, R40, 0x70, R41, 0x78, !PT ;  /* 0x0000007028247812 */ /* 0x000fc400078e7829 */
[----:B------:R-:W3:Y:S01]  /*d320*/  LDL.LU.64 R38, [R1+0xb8] ;  /* 0x0000b80001267983 */ /* 0x000ee20000300a00 */
[--C-:B------:R-:W-:Y:S02]  /*d330*/  IMAD.X R23, RZ, RZ, R43.reuse, P0 ;  /* 0x000000ffff177224 */ /* 0x100fe400000e062b */
[--C-:B-1----:R-:W-:Y:S01]  /*d340*/  IMAD.X R89, RZ, RZ, R43.reuse, P3 ;  /* 0x000000ffff597224 */ /* 0x102fe200018e062b */
[----:B------:R-:W-:Y:S04]  /*d350*/  ST.E desc[UR44][R52.64], RZ ;  /* 0x000000ff34007985 */ /* 0x000fe8000c10192c */
[----:B------:R-:W-:Y:S04]  /*d360*/  STL [R1+0x2c], R7 ;  /* 0x00002c0701007387 */ /* 0x000fe80000100800 */
[----:B--2---:R-:W2:Y:S04]  /*d370*/  LDL.64 R30, [R1+0x30] ;  /* 0x00003000011e7983 */ /* 0x004ea80000100a00 */
[----:B------:R1:W-:Y:S04]  /*d380*/  STL [R1+0x58], R36 ;  /* 0x0000582401007387 */ /* 0x0003e80000100800 */
[----:B----4-:R4:W4:Y:S04]  /*d390*/  LDL.64 R34, [R1+0x40] ;  /* 0x0000400001227983 */ /* 0x0109280000100a00 */
[----:B------:R-:W4:Y:S01]  /*d3a0*/  LDL.64 R40, [R1+0x40] ;  /* 0x0000400001287983 */ /* 0x000f220000100a00 */
[--C-:B------:R-:W-:Y:S01]  /*d3b0*/  IMAD.X R91, RZ, RZ, R43.reuse, P2 ;  /* 0x000000ffff5b7224 */ /* 0x100fe200010e062b */
[C---:B------:R-:W-:Y:S01]  /*d3c0*/  IADD3 R25, P0, PT, R42.reuse, 0x4cc00, RZ ;  /* 0x0004cc002a197810 */ /* 0x040fe20007f1e0ff */
[----:B------:R-:W-:Y:S01]  /*d3d0*/  IMAD.X R87, RZ, RZ, R43, P4 ;  /* 0x000000ffff577224 */ /* 0x000fe200020e062b */
[C---:B------:R-:W-:Y:S01]  /*d3e0*/  IADD3 R24, P1, PT, R42.reuse, 0x4ce00, RZ ;  /* 0x0004ce002a187810 */ /* 0x040fe20007f3e0ff */
[----:B------:R-:W-:Y:S01]  /*d3f0*/  STL [R1+0x24], R5 ;  /* 0x0000240501007387 */ /* 0x000fe20000100800 */
[C---:B------:R-:W-:Y:S01]  /*d400*/  IADD3 R20, P3, PT, R42.reuse, 0x4de00, RZ ;  /* 0x0004de002a147810 */ /* 0x040fe20007f7e0ff */
[----:B------:R-:W4:Y:S01]  /*d410*/  S2R R0, SR_CgaCtaId ;  /* 0x0000000000007919 */ /* 0x000f220000008800 */
[----:B------:R-:W-:Y:S01]  /*d420*/  MOV R3, 0x400 ;  /* 0x0000040000037802 */ /* 0x000fe20000000f00 */
[----:B------:R-:W-:Y:S04]  /*d430*/  ST.E desc[UR44][R50.64], RZ ;  /* 0x000000ff32007985 */ /* 0x000fe8000c10192c */
[----:B-1----:R-:W3:Y:S04]  /*d440*/  LDL.LU.64 R36, [R1+0xb0] ;  /* 0x0000b00001247983 */ /* 0x002ee80000300a00 */
[----:B--2---:R1:W-:Y:S01]  /*d450*/  STL [R1+0x98], R30 ;  /* 0x0000981e01007387 */ /* 0x0043e20000100800 */
[----:B------:R-:W-:-:S02]  /*d460*/  IADD3 R21, P2, PT, R42, 0x4dc00, RZ ;  /* 0x0004dc002a157810 */ /* 0x000fc40007f5e0ff */
[----:B------:R-:W-:Y:S01]  /*d470*/  IADD3 R19, P4, PT, R42, 0x4ec00, RZ ;  /* 0x0004ec002a137810 */ /* 0x000fe20007f9e0ff */
[--C-:B------:R-:W-:Y:S02]  /*d480*/  IMAD.X R85, RZ, RZ, R43.reuse, P0 ;  /* 0x000000ffff557224 */ /* 0x100fe400000e062b */
[----:B------:R-:W-:Y:S02]  /*d490*/  IMAD.X R83, RZ, RZ, R43, P1 ;  /* 0x000000ffff537224 */ /* 0x000fe400008e062b */
[----:B----4-:R-:W-:Y:S02]  /*d4a0*/  IMAD.MOV.U32 R35, RZ, RZ, R41 ;  /* 0x000000ffff237224 */ /* 0x010fe400078e0029 */
[----:B------:R-:W-:Y:S01]  /*d4b0*/  IMAD.X R79, RZ, RZ, R43, P3 ;  /* 0x000000ffff4f7224 */ /* 0x000fe200018e062b */
[----:B------:R-:W-:Y:S01]  /*d4c0*/  LEA R0, R0, R3, 0x18 ;  /* 0x0000000300007211 */ /* 0x000fe200078ec0ff */
[----:B------:R-:W-:Y:S04]  /*d4d0*/  ST.E desc[UR44][R44.64], RZ ;  /* 0x000000ff2c007985 */ /* 0x000fe8000c10192c */
[----:B-1----:R1:W3:Y:S02]  /*d4e0*/  LDL.64 R30, [R1+0x48] ;  /* 0x00004800011e7983 */ /* 0x0022e40000100a00 */
[----:B---3--:R-:W-:-:S02]  /*d4f0*/  IMAD.MOV.U32 R31, RZ, RZ, R37 ;  /* 0x000000ffff1f7224 */ /* 0x008fc400078e0025 */
[----:B------:R-:W2:Y:S01]  /*d500*/  LDL.LU.64 R36, [R1+0xa8] ;  /* 0x0000a80001247983 */ /* 0x000ea20000300a00 */
[--C-:B------:R-:W-:Y:S01]  /*d510*/  IMAD.X R81, RZ, RZ, R43.reuse, P2 ;  /* 0x000000ffff517224 */ /* 0x100fe200010e062b */
[C---:B------:R-:W-:Y:S01]  /*d520*/  IADD3 R18, P0, PT, R42.reuse, 0x4ee00, RZ ;  /* 0x0004ee002a127810 */ /* 0x040fe20007f1e0ff */
[--C-:B------:R-:W-:Y:S01]  /*d530*/  IMAD.X R77, RZ, RZ, R43.reuse, P4 ;  /* 0x000000ffff4d7224 */ /* 0x100fe200020e062b */
[C---:B------:R-:W-:Y:S02]  /*d540*/  IADD3 R17, P1, PT, R42.reuse, 0x4fc00, RZ ;  /* 0x0004fc002a117810 */ /* 0x040fe40007f3e0ff */
[C---:B------:R-:W-:Y:S02]  /*d550*/  IADD3 R16, P2, PT, R42.reuse, 0x4fe00, RZ ;  /* 0x0004fe002a107810 */ /* 0x040fe40007f5e0ff */
[C---:B------:R-:W-:Y:S02]  /*d560*/  IADD3 R15, P3, PT, R42.reuse, 0x50c00, RZ ;  /* 0x00050c002a0f7810 */ /* 0x040fe40007f7e0ff */
[C---:B------:R-:W-:Y:S01]  /*d570*/  IADD3 R14, P4, PT, R42.reuse, 0x50e00, RZ ;  /* 0x00050e002a0e7810 */ /* 0x040fe20007f9e0ff */
[--C-:B------:R-:W-:Y:S01]  /*d580*/  IMAD.X R75, RZ, RZ, R43.reuse, P0 ;  /* 0x000000ffff4b7224 */ /* 0x100fe200000e062b */
        /* <DEDUP_REMOVED lines=17> */
[----:B------:R-:W-:Y:S01]  /*d6a0*/  IMAD.X R53, RZ, RZ, R43, P4 ;  /* 0x000000ffff357224 */ /* 0x000fe200020e062b */
[----:B------:R-:W-:-:S02]  /*d6b0*/  IADD3 R4, P4, PT, R42, 0x55e00, RZ ;  /* 0x00055e002a047810 */ /* 0x000fc40007f9e0ff */
[----:B------:R-:W-:-:S04]  /*d6c0*/  SHF.R.U64 R42, R39, 0x3, R33 ;  /* 0x00000003272a7819 */ /* 0x000fc80000001221 */
[----:B------:R-:W-:-:S05]  /*d6d0*/  LOP3.LUT R32, R39, 0x70, R42, 0x78, !PT ;  /* 0x0000007027207812 */ /* 0x000fca00078e782a */
[----:B------:R3:W-:Y:S04]  /*d6e0*/  STL [R1+0x50], R32 ;  /* 0x0000502001007387 */ /* 0x0007e80000100800 */
[----:B---3--:R-:W3:Y:S01]  /*d6f0*/  LDL.LU.64 R32, [R1+0xa0] ;  /* 0x0000a00001207983 */ /* 0x008ee20000300a00 */
[----:B--2---:R-:W-:-:S04]  /*d700*/  SHF.R.U64 R40, R37, 0x3, R35 ;  /* 0x0000000325287819 */ /* 0x004fc80000001223 */
[----:B------:R-:W-:Y:S02]  /*d710*/  LOP3.LUT R34, R37, 0x70, R40, 0x78, !PT ;  /* 0x0000007025227812 */ /* 0x000fe400078e7828 */
[C---:B------:R-:W-:Y:S01]  /*d720*/  SHF.R.U64 R3, R38.reuse, 0x3, R31 ;  /* 0x0000000326037819 */ /* 0x040fe2000000121f */
[----:B------:R-:W2:Y:S04]  /*d730*/  LDL.LU.64 R40, [R1+0x20] ;  /* 0x0000200001287983 */ /* 0x000ea80000300a00 */
[----:B------:R4:W-:Y:S04]  /*d740*/  STL [R1+0x40], R34 ;  /* 0x0000402201007387 */ /* 0x0009e80000100800 */
[----:B----4-:R-:W4:Y:S01]  /*d750*/  LDL.LU.64 R34, [R1+0x90] ;  /* 0x0000900001227983 */ /* 0x010f220000300a00 */
[----:B------:R-:W-:-:S05]  /*d760*/  LOP3.LUT R30, R38, 0x70, R3, 0x78, !PT ;  /* 0x00000070261e7812 */ /* 0x000fca00078e7803 */
[----:B------:R1:W-:Y:S04]  /*d770*/  STL [R1+0x48], R30 ;  /* 0x0000481e01007387 */ /* 0x0003e80000100800 */
[----:B-1----:R1:W2:Y:S01]  /*d780*/  LDL.LU R30, [R1+0x98] ;  /* 0x00009800011e7983 */ /* 0x0022a20000300800 */
[----:B---3--:R-:W-:-:S04]  /*d790*/  SHF.R.U64 R39, R36, 0x3, R33 ;  /* 0x0000000324277819 */ /* 0x008fc80000001221 */
[----:B------:R-:W-:Y:S02]  /*d7a0*/  LOP3.LUT R32, R36, 0x70, R39, 0x78, !PT ;  /* 0x0000007024207812 */ /* 0x000fe400078e7827 */
[----:B------:R-:W2:Y:S04]  /*d7b0*/  LDL.64 R36, [R1+0x28] ;  /* 0x0000280001247983 */ /* 0x000ea80000100a00 */
[----:B------:R3:W-:Y:S04]  /*d7c0*/  STL.64 [R1+0x38], R32 ;  /* 0x0000382001007387 */ /* 0x0007e80000100a00 */
[----:B---3--:R-:W2:Y:S01]  /*d7d0*/  LDL.LU.64 R32, [R1+0x80] ;  /* 0x0000800001207983 */ /* 0x008ea20000300a00 */
[----:B----4-:R-:W-:-:S03]  /*d7e0*/  IMAD.MOV.U32 R31, RZ, RZ, R35 ;  /* 0x000000ffff1f7224 */ /* 0x010fc600078e0023 */
[----:B------:R-:W3:Y:S01]  /*d7f0*/  LDL.LU.64 R34, [R1+0x88] ;  /* 0x0000880001227983 */ /* 0x000ee20000300a00 */
[----:B--2---:R-:W-:-:S04]  /*d800*/  SHF.R.U64 R36, R33, 0x3, R41 ;  /* 0x0000000321247819 */ /* 0x004fc80000001229 */
[----:B------:R-:W-:Y:S02]  /*d810*/  LOP3.LUT R40, R33, 0x70, R36, 0x78, !PT ;  /* 0x0000007021287812 */ /* 0x000fe400078e7824 */
[----:B---3--:R-:W-:-:S04]  /*d820*/  SHF.R.U64 R38, R35, 0x3, R31 ;  /* 0x0000000323267819 */ /* 0x008fc8000000121f */
[----:B------:R-:W-:Y:S02]  /*d830*/  LOP3.LUT R30, R35, 0x70, R38, 0x78, !PT ;  /* 0x00000070231e7812 */ /* 0x000fe400078e7826 */
[----:B------:R-:W2:Y:S04]  /*d840*/  LDL.LU.64 R38, [R1+0x28] ;  /* 0x0000280001267983 */ /* 0x000ea80000300a00 */
[----:B------:R3:W-:Y:S01]  /*d850*/  STL [R1+0x30], R30 ;  /* 0x0000301e01007387 */ /* 0x0007e20000100800 */
[----:B------:R-:W-:-:S03]  /*d860*/  SHF.R.U64 R3, R34, 0x3, R37 ;  /* 0x0000000322037819 */ /* 0x000fc60000001225 */
[----:B------:R-:W4:Y:S04]  /*d870*/  LDL.LU.64 R36, [R1+0x58] ;  /* 0x0000580001247983 */ /* 0x000f280000300a00 */
[----:B---3--:R-:W3:Y:S01]  /*d880*/  LDL.LU.64 R30, [R1+0x78] ;  /* 0x00007800011e7983 */ /* 0x008ee20000300a00 */
[----:B------:R-:W-:-:S04]  /*d890*/  SHF.R.U64 R35, R32, 0x3, R59 ;  /* 0x0000000320237819 */ /* 0x000fc8000000123b */
[----:B------:R-:W-:Y:S02]  /*d8a0*/  LOP3.LUT R58, R32, 0x70, R35, 0x78, !PT ;  /* 0x00000070203a7812 */ /* 0x000fe400078e7823 */
[----:B------:R-:W-:-:S04]  /*d8b0*/  SHF.R.U64 R32, R29, 0x3, R93 ;  /* 0x000000031d207819 */ /* 0x000fc8000000125d */
[----:B------:R-:W-:Y:S02]  /*d8c0*/  LOP3.LUT R92, R29, 0x70, R32, 0x78, !PT ;  /* 0x000000701d5c7812 */ /* 0x000fe400078e7820 */
[----:B------:R-:W3:Y:S01]  /*d8d0*/  LDL.LU.64 R32, [R1+0x40] ;  /* 0x0000400001207983 */ /* 0x000ee20000300a00 */
[----:B--2---:R-:W-:-:S03]  /*d8e0*/  LOP3.LUT R38, R34, 0x70, R3, 0x78, !PT ;  /* 0x0000007022267812 */ /* 0x004fc600078e7803 */
[----:B----4-:R2:W-:Y:S01]  /*d8f0*/  ST.E desc[UR44][R36.64], RZ ;  /* 0x000000ff24007985 */ /* 0x0105e2000c10192c */
[C---:B---3--:R-:W-:Y:S02]  /*d900*/  SHF.R.U64 R34, R31.reuse, 0x3, R57 ;  /* 0x000000031f227819 */ /* 0x048fe40000001239 */
[----:B------:R-:W-:Y:S02]  /*d910*/  SHF.R.U64 R3, R30, 0x3, R23 ;  /* 0x000000031e037819 */ /* 0x000fe40000001217 */
[----:B------:R-:W-:Y:S01]  /*d920*/  LOP3.LUT R56, R31, 0x70, R34, 0x78, !PT ;  /* 0x000000701f387812 */ /* 0x000fe200078e7822 */
[----:B--2---:R-:W2:Y:S01]  /*d930*/  LDL.LU.64 R36, [R1+0x30] ;  /* 0x0000300001247983 */ /* 0x004ea20000300a00 */
[----:B------:R-:W-:Y:S02]  /*d940*/  SHF.R.U64 R31, R28, 0x3, R91 ;  /* 0x000000031c1f7819 */ /* 0x000fe4000000125b */
[----:B------:R-:W-:Y:S01]  /*d950*/  LOP3.LUT R22, R30, 0x70, R3, 0x78, !PT ;  /* 0x000000701e167812 */ /* 0x000fe200078e7803 */
[----:B------:R-:W3:Y:S01]  /*d960*/  LDL.LU.64 R34, [R1+0x38] ;  /* 0x0000380001227983 */ /* 0x000ee20000300a00 */
[----:B------:R-:W-:-:S02]  /*d970*/  LOP3.LUT R90, R28, 0x70, R31, 0x78, !PT ;  /* 0x000000701c5a7812 */ /* 0x000fc400078e781f */
[----:B------:R-:W-:Y:S02]  /*d980*/  SHF.R.U64 R28, R25, 0x3, R85 ;  /* 0x00000003191c7819 */ /* 0x000fe40000001255 */
[----:B------:R-:W-:Y:S02]  /*d990*/  SHF.R.U64 R30, R27, 0x3, R89 ;  /* 0x000000031b1e7819 */ /* 0x000fe40000001259 */
[----:B------:R-:W-:Y:S02]  /*d9a0*/  LOP3.LUT R84, R25, 0x70, R28, 0x78, !PT ;  /* 0x0000007019547812 */ /* 0x000fe400078e781c */
[----:B------:R-:W-:Y:S01]  /*d9b0*/  LOP3.LUT R88, R27, 0x70, R30, 0x78, !PT ;  /* 0x000000701b587812 */ /* 0x000fe200078e781e */
[----:B------:R-:W4:Y:S04]  /*d9c0*/  LDL.LU.64 R28, [R1+0x50] ;  /* 0x00005000011c7983 */ /* 0x000f280000300a00 */
[----:B------:R-:W2:Y:S01]  /*d9d0*/  LDL.LU.64 R30, [R1+0x48] ;  /* 0x00004800011e7983 */ /* 0x000ea20000300a00 */
[----:B------:R-:W-:-:S04]  /*d9e0*/  SHF.R.U64 R3, R26, 0x3, R87 ;  /* 0x000000031a037819 */ /* 0x000fc80000001257 */
[----:B------:R-:W-:Y:S02]  /*d9f0*/  LOP3.LUT R86, R26, 0x70, R3, 0x78, !PT ;  /* 0x000000701a567812 */ /* 0x000fe400078e7803 */
[C---:B------:R-:W-:Y:S02]  /*da00*/  SHF.R.U64 R26, R21.reuse, 0x3, R81 ;  /* 0x00000003151a7819 */ /* 0x040fe40000001251 */
[----:B------:R-:W-:Y:S02]  /*da10*/  SHF.R.U64 R3, R20, 0x3, R79 ;  /* 0x0000000314037819 */ /* 0x000fe4000000124f */
[----:B------:R-:W-:Y:S02]  /*da20*/  LOP3.LUT R80, R21, 0x70, R26, 0x78, !PT ;  /* 0x0000007015507812 */ /* 0x000fe400078e781a */
[----:B------:R-:W-:Y:S02]  /*da30*/  SHF.R.U64 R21, R18, 0x3, R75 ;  /* 0x0000000312157819 */ /* 0x000fe4000000124b */
[----:B------:R-:W-:-:S02]  /*da40*/  LOP3.LUT R78, R20, 0x70, R3, 0x78, !PT ;  /* 0x00000070144e7812 */ /* 0x000fc400078e7803 */
[----:B------:R-:W-:Y:S01]  /*da50*/  LOP3.LUT R74, R18, 0x70, R21, 0x78, !PT ;  /* 0x00000070124a7812 */ /* 0x000fe200078e7815 */
[----:B------:R-:W1:Y:S01]  /*da60*/  S2R R3, SR_TID.X ;  /* 0x0000000000037919 */ /* 0x000e620000002100 */
[----:B------:R-:W-:-:S04]  /*da70*/  SHF.R.U64 R18, R15, 0x3, R69 ;  /* 0x000000030f127819 */ /* 0x000fc80000001245 */
[----:B------:R-:W-:Y:S02]  /*da80*/  LOP3.LUT R68, R15, 0x70, R18, 0x78, !PT ;  /* 0x000000700f447812 */ /* 0x000fe400078e7812 */
[----:B------:R-:W1:Y:S01]  /*da90*/  S2R R15, SR_SWINHI ;  /* 0x00000000000f7919 */ /* 0x000e620000002f00 */
[----:B------:R-:W-:-:S04]  /*daa0*/  SHF.R.U64 R20, R17, 0x3, R73 ;  /* 0x0000000311147819 */ /* 0x000fc80000001249 */
[----:B------:R-:W-:Y:S02]  /*dab0*/  LOP3.LUT R72, R17, 0x70, R20, 0x78, !PT ;  /* 0x0000007011487812 */ /* 0x000fe400078e7814 */
[----:B------:R-:W-:-:S04]  /*dac0*/  SHF.R.U64 R17, R14, 0x3, R67 ;  /* 0x000000030e117819 */ /* 0x000fc80000001243 */
[----:B------:R-:W-:Y:S02]  /*dad0*/  LOP3.LUT R66, R14, 0x70, R17, 0x78, !PT ;  /* 0x000000700e427812 */ /* 0x000fe400078e7811 */
[C---:B------:R-:W-:Y:S01]  /*dae0*/  SHF.R.U64 R17, R12.reuse, 0x3, R63 ;  /* 0x000000030c117819 */ /* 0x040fe2000000123f */
[----:B------:R-:W-:Y:S01]  /*daf0*/  IMAD.X R51, RZ, RZ, R43, P0 ;  /* 0x000000ffff337224 */ /* 0x000fe200000e062b */
[----:B------:R-:W-:Y:S02]  /*db00*/  SHF.R.U64 R14, R13, 0x3, R65 ;  /* 0x000000030d0e7819 */ /* 0x000fe40000001241 */
[----:B------:R-:W-:Y:S02]  /*db10*/  LOP3.LUT R62, R12, 0x70, R17, 0x78, !PT ;  /* 0x000000700c3e7812 */ /* 0x000fe400078e7811 */
[----:B------:R-:W-:Y:S02]  /*db20*/  SHF.R.U64 R12, R11, 0x3, R61 ;  /* 0x000000030b0c7819 */ /* 0x000fe4000000123d */
[----:B------:R-:W-:-:S02]  /*db30*/  LOP3.LUT R64, R13, 0x70, R14, 0x78, !PT ;  /* 0x000000700d407812 */ /* 0x000fc400078e780e */
[----:B------:R-:W-:Y:S02]  /*db40*/  LOP3.LUT R60, R11, 0x70, R12, 0x78, !PT ;  /* 0x000000700b3c7812 */ /* 0x000fe400078e780c */
[----:B------:R-:W-:Y:S02]  /*db50*/  SHF.R.U64 R13, R10, 0x3, R55 ;  /* 0x000000030a0d7819 */ /* 0x000fe40000001237 */
[----:B------:R-:W-:Y:S01]  /*db60*/  SHF.R.U64 R11, R8, 0x3, R51 ;  /* 0x00000003080b7819 */ /* 0x000fe20000001233 */
[----:B----4-:R-:W-:Y:S04]  /*db70*/  ST.E desc[UR44][R28.64], RZ ;  /* 0x000000ff1c007985 */ /* 0x010fe8000c10192c */
[----:B--2---:R-:W-:Y:S04]  /*db80*/  ST.E desc[UR44][R30.64], RZ ;  /* 0x000000ff1e007985 */ /* 0x004fe8000c10192c */
[----:B------:R-:W-:Y:S04]  /*db90*/  ST.E desc[UR44][R32.64], RZ ;  /* 0x000000ff20007985 */ /* 0x000fe8000c10192c */
[----:B---3--:R-:W-:Y:S04]  /*dba0*/  ST.E desc[UR44][R34.64], RZ ;  /* 0x000000ff22007985 */ /* 0x008fe8000c10192c */
[----:B------:R-:W-:Y:S04]  /*dbb0*/  ST.E desc[UR44][R36.64], RZ ;  /* 0x000000ff24007985 */ /* 0x000fe8000c10192c */
[----:B------:R-:W-:Y:S04]  /*dbc0*/  ST.E desc[UR44][R38.64], RZ ;  /* 0x000000ff26007985 */ /* 0x000fe8000c10192c */
[----:B------:R-:W-:Y:S04]  /*dbd0*/  ST.E desc[UR44][R40.64], RZ ;  /* 0x000000ff28007985 */ /* 0x000fe8000c10192c */
[----:B------:R2:W-:Y:S04]  /*dbe0*/  ST.E desc[UR44][R58.64], RZ ;  /* 0x000000ff3a007985 */ /* 0x0005e8000c10192c */
[----:B------:R3:W-:Y:S04]  /*dbf0*/  ST.E desc[UR44][R56.64], RZ ;  /* 0x000000ff38007985 */ /* 0x0007e8000c10192c */
[----:B------:R4:W-:Y:S04]  /*dc00*/  ST.E desc[UR44][R22.64], RZ ;  /* 0x000000ff16007985 */ /* 0x0009e8000c10192c */
[----:B--2---:R2:W5:Y:S04]  /*dc10*/  LDL.LU R58, [R1+0x70] ;  /* 0x00007000013a7983 */ /* 0x0045680000300800 */
[----:B---3--:R2:W5:Y:S04]  /*dc20*/  LDL.LU.64 R56, [R1+0x68] ;  /* 0x0000680001387983 */ /* 0x0085680000300a00 */
[----:B----4-:R2:W5:Y:S01]  /*dc30*/  LDL.LU.64 R22, [R1+0x60] ;  /* 0x0000600001167983 */ /* 0x0105620000300a00 */
[----:B------:R-:W-:Y:S01]  /*dc40*/  LOP3.LUT R54, R10, 0x70, R13, 0x78, !PT ;  /* 0x000000700a367812 */ /* 0x000fe200078e780d */
[----:B------:R-:W-:Y:S01]  /*dc50*/  IMAD.X R49, RZ, RZ, R43, P1 ;  /* 0x000000ffff317224 */ /* 0x000fe200008e062b */
[----:B------:R-:W-:Y:S01]  /*dc60*/  LOP3.LUT R50, R8, 0x70, R11, 0x78, !PT ;  /* 0x0000007008327812 */ /* 0x000fe200078e780b */
[----:B-1----:R-:W-:Y:S01]  /*dc70*/  IMAD.SHL.U32 R8, R3, 0x2, RZ ;  /* 0x0000000203087824 */ /* 0x002fe200078e00ff */
[C---:B------:R-:W-:Y:S01]  /*dc80*/  SHF.R.U64 R10, R9.reuse, 0x3, R53 ;  /* 0x00000003090a7819 */ /* 0x040fe20000001235 */
[----:B------:R-:W-:Y:S01]  /*dc90*/  IMAD.X R47, RZ, RZ, R43, P2 ;  /* 0x000000ffff2f7224 */ /* 0x000fe200010e062b */
[----:B------:R-:W-:Y:S01]  /*dca0*/  SHF.R.U64 R27, R24, 0x3, R83 ;  /* 0x00000003181b7819 */ /* 0x000fe20000001253 */
[--C-:B------:R-:W-:Y:S01]  /*dcb0*/  IMAD.X R45, RZ, RZ, R43.reuse, P3 ;  /* 0x000000ffff2d7224 */ /* 0x100fe200018e062b */
[----:B------:R-:W-:Y:S01]  /*dcc0*/  LOP3.LUT R52, R9, 0x70, R10, 0x78, !PT ;  /* 0x0000007009347812 */ /* 0x000fe200078e780a */
[----:B------:R-:W-:Y:S01]  /*dcd0*/  IMAD.X R43, RZ, RZ, R43, P4 ;  /* 0x000000ffff2b7224 */ /* 0x000fe200020e062b */
[----:B------:R-:W-:-:S02]  /*dce0*/  SHF.R.U64 R10, R7, 0x3, R49 ;  /* 0x00000003070a7819 */ /* 0x000fc40000001231 */
[----:B------:R-:W-:Y:S02]  /*dcf0*/  LOP3.LUT R8, R8, 0xfe, RZ, 0xc0, !PT ;  /* 0x000000fe08087812 */ /* 0x000fe400078ec0ff */
[----:B------:R-:W-:Y:S02]  /*dd00*/  MOV R12, R0 ;  /* 0x00000000000c7202 */ /* 0x000fe40000000f00 */
[----:B------:R-:W-:Y:S02]  /*dd10*/  MOV R13, R15 ;  /* 0x0000000f000d7202 */ /* 0x000fe40000000f00 */
[----:B------:R-:W-:Y:S02]  /*dd20*/  LOP3.LUT R82, R24, 0x70, R27, 0x78, !PT ;  /* 0x0000007018527812 */ /* 0x000fe400078e781b */
[----:B------:R-:W-:Y:S01]  /*dd30*/  SHF.R.U64 R9, R6, 0x3, R47 ;  /* 0x0000000306097819 */ /* 0x000fe2000000122f */
[----:B------:R-:W-:Y:S01]  /*dd40*/  IMAD.WIDE.U32 R12, R8, 0x2, R12 ;  /* 0x00000002080c7825 */ /* 0x000fe200078e000c */
[----:B------:R-:W-:-:S02]  /*dd50*/  LOP3.LUT R48, R7, 0x70, R10, 0x78, !PT ;  /* 0x0000007007307812 */ /* 0x000fc400078e780a */
[C---:B------:R-:W-:Y:S02]  /*dd60*/  SHF.R.U64 R24, R19.reuse, 0x3, R77 ;  /* 0x0000000313187819 */ /* 0x040fe4000000124d */
[----:B------:R-:W-:Y:S01]  /*dd70*/  SHF.R.U64 R7, R4, 0x3, R43 ;  /* 0x0000000304077819 */ /* 0x000fe2000000122b */
[----:B------:R2:W-:Y:S01]  /*dd80*/  ST.E desc[UR44][R92.64], RZ ;  /* 0x000000ff5c007985 */ /* 0x0005e2000c10192c */
[----:B------:R-:W-:Y:S02]  /*dd90*/  LOP3.LUT R46, R6, 0x70, R9, 0x78, !PT ;  /* 0x00000070062e7812 */ /* 0x000fe400078e7809 */
[----:B------:R-:W-:Y:S01]  /*dda0*/  LOP3.LUT R76, R19, 0x70, R24, 0x78, !PT ;  /* 0x00000070134c7812 */ /* 0x000fe200078e7818 */
[----:B------:R2:W-:Y:S01]  /*ddb0*/  ST.E desc[UR44][R90.64], RZ ;  /* 0x000000ff5a007985 */ /* 0x0005e2000c10192c */
[----:B------:R-:W-:Y:S02]  /*ddc0*/  SHF.R.U64 R6, R5, 0x3, R45 ;  /* 0x0000000305067819 */ /* 0x000fe4000000122d */
[----:B------:R-:W-:Y:S01]  /*ddd0*/  LOP3.LUT R42, R4, 0x70, R7, 0x78, !PT ;  /* 0x00000070042a7812 */ /* 0x000fe200078e7807 */
[----:B------:R2:W-:Y:S01]  /*dde0*/  ST.E desc[UR44][R88.64], RZ ;  /* 0x000000ff58007985 */ /* 0x0005e2000c10192c */
[----:B------:R-:W-:-:S02]  /*ddf0*/  SHF.R.U64 R19, R16, 0x3, R71 ;  /* 0x0000000310137819 */ /* 0x000fc40000001247 */
[----:B------:R-:W-:Y:S01]  /*de00*/  IADD3 R7, P2, PT, R12, 0x56c00, RZ ;  /* 0x00056c000c077810 */ /* 0x000fe20007f5e0ff */
[----:B------:R2:W-:Y:S01]  /*de10*/  ST.E desc[UR44][R86.64], RZ ;  /* 0x000000ff56007985 */ /* 0x0005e2000c10192c */
[----:B------:R-:W-:-:S03]  /*de20*/  LOP3.LUT R44, R5, 0x70, R6, 0x78, !PT ;  /* 0x00000070052c7812 */ /* 0x000fc600078e7806 */
[----:B------:R2:W-:Y:S01]  /*de30*/  ST.E desc[UR44][R84.64], RZ ;  /* 0x000000ff54007985 */ /* 0x0005e2000c10192c */
[----:B------:R-:W-:Y:S01]  /*de40*/  LOP3.LUT R70, R16, 0x70, R19, 0x78, !PT ;  /* 0x0000007010467812 */ /* 0x000fe200078e7813 */
[--C-:B------:R-:W-:Y:S01]  /*de50*/  IMAD.X R17, RZ, RZ, R13.reuse, P2 ;  /* 0x000000ffff117224 */ /* 0x100fe200010e060d */
[C---:B------:R-:W-:Y:S01]  /*de60*/  IADD3 R9, P3, PT, R12.reuse, 0x56e00, RZ ;  /* 0x00056e000c097810 */ /* 0x040fe20007f7e0ff */
[----:B------:R2:W-:Y:S01]  /*de70*/  ST.E desc[UR44][R82.64], RZ ;  /* 0x000000ff52007985 */ /* 0x0005e2000c10192c */
[C---:B------:R-:W-:Y:S02]  /*de80*/  IADD3 R5, P1, PT, R12.reuse, 0x57e00, RZ ;  /* 0x00057e000c057810 */ /* 0x040fe40007f3e0ff */
[----:B------:R-:W-:Y:S01]  /*de90*/  IADD3 R4, P0, PT, R12, 0x57c00, RZ ;  /* 0x00057c000c047810 */ /* 0x000fe20007f1e0ff */
[----:B------:R2:W-:Y:S04]  /*dea0*/  ST.E desc[UR44][R80.64], RZ ;  /* 0x000000ff50007985 */ /* 0x0005e8000c10192c */
[----:B------:R2:W-:Y:S01]  /*deb0*/  ST.E desc[UR44][R78.64], RZ ;  /* 0x000000ff4e007985 */ /* 0x0005e2000c10192c */
[----:B------:R-:W-:-:S03]  /*dec0*/  IMAD.X R15, RZ, RZ, R13, P3 ;  /* 0x000000ffff0f7224 */ /* 0x000fc600018e060d */
[----:B------:R2:W-:Y:S01]  /*ded0*/  ST.E desc[UR44][R76.64], RZ ;  /* 0x000000ff4c007985 */ /* 0x0005e2000c10192c */
[----:B------:R-:W-:-:S03]  /*dee0*/  IMAD.X R11, RZ, RZ, R13, P1 ;  /* 0x000000ffff0b7224 */ /* 0x000fc600008e060d */
[----:B------:R2:W-:Y:S01]  /*def0*/  ST.E desc[UR44][R74.64], RZ ;  /* 0x000000ff4a007985 */ /* 0x0005e2000c10192c */
[----:B------:R-:W-:Y:S01]  /*df00*/  IMAD.X R13, RZ, RZ, R13, P0 ;  /* 0x000000ffff0d7224 */ /* 0x000fe200000e060d */
[----:B------:R-:W-:Y:S02]  /*df10*/  SHF.R.U64 R6, R7, 0x3, R17 ;  /* 0x0000000307067819 */ /* 0x000fe40000001211 */
[----:B------:R2:W-:Y:S04]  /*df20*/  ST.E desc[UR44][R72.64], RZ ;  /* 0x000000ff48007985 */ /* 0x0005e8000c10192c */
[----:B------:R2:W-:Y:S04]  /*df30*/  ST.E desc[UR44][R70.64], RZ ;  /* 0x000000ff46007985 */ /* 0x0005e8000c10192c */
[----:B------:R2:W-:Y:S01]  /*df40*/  ST.E desc[UR44][R68.64], RZ ;  /* 0x000000ff44007985 */ /* 0x0005e2000c10192c */
[----:B------:R-:W-:-:S03]  /*df50*/  SHF.R.U64 R8, R9, 0x3, R15 ;  /* 0x0000000309087819 */ /* 0x000fc6000000120f */
[----:B------:R2:W-:Y:S01]  /*df60*/  ST.E desc[UR44][R66.64], RZ ;  /* 0x000000ff42007985 */ /* 0x0005e2000c10192c */
[----:B------:R-:W-:-:S03]  /*df70*/  LOP3.LUT R16, R7, 0x70, R6, 0x78, !PT ;  /* 0x0000007007107812 */ /* 0x000fc600078e7806 */
[----:B------:R2:W-:Y:S01]  /*df80*/  ST.E desc[UR44][R64.64], RZ ;  /* 0x000000ff40007985 */ /* 0x0005e2000c10192c */
[----:B------:R-:W-:-:S03]  /*df90*/  SHF.R.U64 R7, R4, 0x3, R13 ;  /* 0x0000000304077819 */ /* 0x000fc6000000120d */
[----:B------:R2:W-:Y:S01]  /*dfa0*/  ST.E desc[UR44][R62.64], RZ ;  /* 0x000000ff3e007985 */ /* 0x0005e2000c10192c */
[----:B------:R-:W-:-:S03]  /*dfb0*/  SHF.R.U64 R6, R5, 0x3, R11 ;  /* 0x0000000305067819 */ /* 0x000fc6000000120b */
[----:B------:R2:W-:Y:S01]  /*dfc0*/  ST.E desc[UR44][R60.64], RZ ;  /* 0x000000ff3c007985 */ /* 0x0005e2000c10192c */
[----:B------:R-:W-:-:S03]  /*dfd0*/  LOP3.LUT R14, R9, 0x70, R8, 0x78, !PT ;  /* 0x00000070090e7812 */ /* 0x000fc600078e7808 */
[----:B------:R2:W-:Y:S01]  /*dfe0*/  ST.E desc[UR44][R54.64], RZ ;  /* 0x000000ff36007985 */ /* 0x0005e2000c10192c */
[----:B------:R-:W-:-:S03]  /*dff0*/  LOP3.LUT R12, R4, 0x70, R7, 0x78, !PT ;  /* 0x00000070040c7812 */ /* 0x000fc600078e7807 */
[----:B------:R2:W-:Y:S01]  /*e000*/  ST.E desc[UR44][R52.64], RZ ;  /* 0x000000ff34007985 */ /* 0x0005e2000c10192c */
[----:B------:R-:W-:-:S03]  /*e010*/  LOP3.LUT R10, R5, 0x70, R6, 0x78, !PT ;  /* 0x00000070050a7812 */ /* 0x000fc600078e7806 */
[----:B------:R2:W-:Y:S04]  /*e020*/  ST.E desc[UR44][R50.64], RZ ;  /* 0x000000ff32007985 */ /* 0x0005e8000c10192c */
[----:B------:R2:W-:Y:S04]  /*e030*/  ST.E desc[UR44][R48.64], RZ ;  /* 0x000000ff30007985 */ /* 0x0005e8000c10192c */
[----:B------:R2:W-:Y:S04]  /*e040*/  ST.E desc[UR44][R46.64], RZ ;  /* 0x000000ff2e007985 */ /* 0x0005e8000c10192c */
[----:B------:R2:W-:Y:S04]  /*e050*/  ST.E desc[UR44][R44.64], RZ ;  /* 0x000000ff2c007985 */ /* 0x0005e8000c10192c */
[----:B------:R2:W-:Y:S04]  /*e060*/  ST.E desc[UR44][R42.64], RZ ;  /* 0x000000ff2a007985 */ /* 0x0005e8000c10192c */
[----:B------:R2:W-:Y:S04]  /*e070*/  ST.E desc[UR44][R16.64], RZ ;  /* 0x000000ff10007985 */ /* 0x0005e8000c10192c */
[----:B------:R2:W-:Y:S04]  /*e080*/  ST.E desc[UR44][R14.64], RZ ;  /* 0x000000ff0e007985 */ /* 0x0005e8000c10192c */
[----:B------:R2:W-:Y:S04]  /*e090*/  ST.E desc[UR44][R12.64], RZ ;  /* 0x000000ff0c007985 */ /* 0x0005e8000c10192c */
[----:B------:R2:W-:Y:S01]  /*e0a0*/  ST.E desc[UR44][R10.64], RZ ;  /* 0x000000ff0a007985 */ /* 0x0005e2000c10192c */
[----:B------:R-:W-:Y:S01]  /*e0b0*/  @!PT LDS RZ, [RZ] ;  /* 0x00000000fffff984 */ /* 0x000fe20000000800 */
[----:B------:R-:W-:Y:S01]  /*e0c0*/  @!PT LDS RZ, [RZ] ;  /* 0x00000000fffff984 */ /* 0x000fe20000000800 */
[----:B------:R-:W-:Y:S01]  /*e0d0*/  @!PT LDS RZ, [RZ] ;  /* 0x00000000fffff984 */ /* 0x000fe20000000800 */
[----:B------:R-:W-:Y:S01]  /*e0e0*/  @!PT LDS RZ, [RZ] ;  /* 0x00000000fffff984 */ /* 0x000fe20000000800 */
[----:B------:R1:W-:Y:S06]  /*e0f0*/  MEMBAR.ALL.CTA ;  /* 0x0000000000007992 */ /* 0x0003ec0000008000 */
[----:B-1----:R-:W1:Y:S01]  /*e100*/  FENCE.VIEW.ASYNC.S ;  /* 0x00000000000073c6 */ /* 0x002e620000000000 */
[----:B------:R-:W-:Y:S05]  /*e110*/  BRA.U UP0, `(.L_x_161) ;  /* 0x0000000100047547 */ /* 0x000fea000b800000 */
[----:B------:R-:W-:Y:S05]  /*e120*/  BPT.TRAP 0x1 ;  /* 0x000000040000795c */ /* 0x000fea0000300000 */
.L_x_161:
[----:B-----5:R-:W-:Y:S01]  /*e130*/  SHF.L.U32 R5, R56, 0x1f, RZ ;  /* 0x0000001f38057819 */ /* 0x020fe200000006ff */
[----:B------:R-:W-:Y:S03]  /*e140*/  BSSY B0, `(.L_x_162) ;  /* 0x0000003000007945 */ /* 0x000fe60003800000 */
[----:B-1----:R-:W1:Y:S02]  /*e150*/  SYNCS.PHASECHK.TRANS64.TRYWAIT P0, [R0+URZ+0x580c8], R5 ;  /* 0x0580c805000075a7 */ /* 0x002e6400080011ff */
[----:B-1----:R-:W-:Y:S05]  /*e160*/  @!P0 BRA `(.L_x_163) ;  /* 0x0000018000dc8947 */ /* 0x002fea0003800000 */
.L_x_445:
[----:B------:R-:W-:Y:S05]  /*e170*/  BSYNC B0 ;  /* 0x0000000000007941 */ /* 0x000fea0003800000 */
.L_x_162:
[----:B------:R-:W-:Y:S05]  /*e180*/  @!P5 BRA `(.L_x_164) ;  /* 0x0000000000d0d947 */ /* 0x000fea0003800000 */
[----:B-1----:R-:W1:Y:S01]  /*e190*/  LDC R5, c[0x0][0x904] ;  /* 0x00024100ff057b82 */ /* 0x002e620000000800 */
[----:B------:R-:W3:Y:S01]  /*e1a0*/  LDCU.64 UR4, c[0x0][0x908] ;  /* 0x00012100ff0477ac */ /* 0x000ee20008000a00 */
[----:B------:R-:W-:Y:S01]  /*e1b0*/  LOP3.LUT R3, R3, 0x7f, RZ, 0xc0, !PT ;  /* 0x0000007f03037812 */ /* 0x000fe200078ec0ff */
[----:B------:R-:W-:Y:S01]  /*e1c0*/  BSSY.RECONVERGENT B0, `(.L_x_164) ;  /* 0x0000030000007945 */ /* 0x000fe20003800200 */
[----:B---3--:R-:W-:Y:S01]  /*e1d0*/  IMAD.HI.U32 R4, R57, UR4, RZ ;  /* 0x0000000439047c27 */ /* 0x008fe2000f8e00ff */
[----:B------:R-:W3:Y:S01]  /*e1e0*/  LDCU UR4, c[0x0][0x380] ;  /* 0x00007000ff0477ac */ /* 0x000ee20008000800 */
[----:B-1----:R-:W-:-:S03]  /*e1f0*/  ISETP.NE.AND P0, PT, R5, 0x1, PT ;  /* 0x000000010500780c */ /* 0x002fc60003f05270 */
[----:B------:R-:W-:-:S04]  /*e200*/  SHF.R.U32.HI R4, RZ, UR5, R4 ;  /* 0x00000005ff047c19 */ /* 0x000fc80008011604 */
[----:B------:R-:W-:-:S05]  /*e210*/  SEL R4, R57, R4, !P0 ;  /* 0x0000000439047207 */ /* 0x000fca0004000000 */
[----:B------:R-:W-:-:S04]  /*e220*/  IMAD.MOV R4, RZ, RZ, -R4 ;  /* 0x000000ffff047224 */ /* 0x000fc800078e0a04 */
[----:B------:R-:W-:-:S04]  /*e230*/  IMAD R4, R5, R4, R57 ;  /* 0x0000000405047224 */ /* 0x000fc800078e0239 */
[----:B------:R-:W-:-:S04]  /*e240*/  IMAD R3, R4, 0x100, R3 ;  /* 0x0000010004037824 */ /* 0x000fc800078e0203 */
[----:B------:R-:W-:-:S05]  /*e250*/  VIADD R9, R3, 0x80 ;  /* 0x0000008003097836 */ /* 0x000fca0000000000 */
[----:B---3--:R-:W-:-:S13]  /*e260*/  ISETP.GE.AND P0, PT, R9, UR4, PT ;  /* 0x0000000409007c0c */ /* 0x008fda000bf06270 */
[----:B------:R-:W-:Y:S05]  /*e270*/  @P0 BRA `(.L_x_165) ;  /* 0x0000000000900947 */ /* 0x000fea0003800000 */
[----:B------:R-:W1:Y:S01]  /*e280*/  LDC R7, c[0x0][0x38c] ;  /* 0x0000e300ff077b82 */ /* 0x000e620000000800 */
[----:B------:R-:W3:Y:S01]  /*e290*/  LDCU UR6, c[0x0][0x890] ;  /* 0x00011200ff0677ac */ /* 0x000ee20008000800 */
[----:B------:R-:W4:Y:S01]  /*e2a0*/  LDCU.64 UR4, c[0x0][0x888] ;  /* 0x00011100ff0477ac */ /* 0x000f220008000a00 */
[----:B---3--:R-:W-:Y:S01]  /*e2b0*/  IMAD R22, R22, UR6, R9 ;  /* 0x0000000616167c24 */ /* 0x008fe2000f8e0209 */
[----:B-1----:R-:W-:-:S04]  /*e2c0*/  IABS R5, R7 ;  /* 0x0000000700057213 */ /* 0x002fc80000000000 */
[----:B------:R-:W2:Y:S08]  /*e2d0*/  I2F.RP R8, R5 ;  /* 0x0000000500087306 */ /* 0x000eb00000209400 */
[----:B--2---:R-:W1:Y:S02]  /*e2e0*/  MUFU.RCP R10, R8 ;  /* 0x00000008000a7308 */ /* 0x004e640000001000 */
[----:B-1----:R-:W-:-:S06]  /*e2f0*/  IADD3 R10, PT, PT, R10, 0xffffffe, RZ ;  /* 0x0ffffffe0a0a7810 */ /* 0x002fcc0007ffe0ff */
[----:B------:R-:W1:Y:S02]  /*e300*/  F2I.FTZ.U32.TRUNC.NTZ R11, R10 ;  /* 0x0000000a000b7305 */ /* 0x000e64000021f000 */
[----:B-1----:R-:W-:Y:S01]  /*e310*/  IADD3 R3, PT, PT, RZ, -R11, RZ ;  /* 0x8000000bff037210 */ /* 0x002fe20007ffe0ff */
[----:B------:R-:W-:-:S04]  /*e320*/  IMAD.MOV.U32 R10, RZ, RZ, RZ ;  /* 0x000000ffff0a7224 */ /* 0x000fc800078e00ff */
[----:B------:R-:W-:Y:S01]  /*e330*/  IMAD R4, R3, R5, RZ ;  /* 0x0000000503047224 */ /* 0x000fe200078e02ff */
[----:B------:R-:W-:-:S03]  /*e340*/  IABS R3, R2 ;  /* 0x0000000200037213 */ /* 0x000fc60000000000 */
[----:B------:R-:W-:Y:S01]  /*e350*/  IMAD.HI.U32 R11, R11, R4, R10 ;  /* 0x000000040b0b7227 */ /* 0x000fe200078e000a */
[----:B------:R-:W-:-:S05]  /*e360*/  MOV R6, R3 ;  /* 0x0000000300067202 */ /* 0x000fca0000000f00 */
[----:B------:R-:W-:-:S04]  /*e370*/  IMAD.HI.U32 R3, R11, R6, RZ ;  /* 0x000000060b037227 */ /* 0x000fc800078e00ff */
[----:B------:R-:W-:-:S04]  /*e380*/  IMAD.MOV R4, RZ, RZ, -R3 ;  /* 0x000000ffff047224 */ /* 0x000fc800078e0a03 */
[----:B------:R-:W-:-:S05]  /*e390*/  IMAD R4, R5, R4, R6 ;  /* 0x0000000405047224 */ /* 0x000fca00078e0206 */
[----:B------:R-:W-:-:S13]  /*e3a0*/  ISETP.GT.U32.AND P0, PT, R5, R4, PT ;  /* 0x000000040500720c */ /* 0x000fda0003f04070 */
[-C--:B------:R-:W-:Y:S01]  /*e3b0*/  @!P0 IADD3 R4, PT, PT, R4, -R5.reuse, RZ ;  /* 0x8000000504048210 */ /* 0x080fe20007ffe0ff */
[----:B------:R-:W-:Y:S01]  /*e3c0*/  @!P0 VIADD R3, R3, 0x1 ;  /* 0x0000000103038836 */ /* 0x000fe20000000000 */
[----:B------:R-:W-:Y:S02]  /*e3d0*/  ISETP.NE.AND P0, PT, R7, RZ, PT ;  /* 0x000000ff0700720c */ /* 0x000fe40003f05270 */
[----:B------:R-:W-:Y:S02]  /*e3e0*/  ISETP.GE.U32.AND P2, PT, R4, R5, PT ;  /* 0x000000050400720c */ /* 0x000fe40003f46070 */
[----:B------:R-:W-:-:S04]  /*e3f0*/  LOP3.LUT R4, R2, R7, RZ, 0x3c, !PT ;  /* 0x0000000702047212 */ /* 0x000fc800078e3cff */
[----:B------:R-:W-:Y:S02]  /*e400*/  ISETP.GE.AND P1, PT, R4, RZ, PT ;  /* 0x000000ff0400720c */ /* 0x000fe40003f26270 */
[----:B------:R-:W1:Y:S05]  /*e410*/  LDC.64 R4, c[0x0][0x880] ;  /* 0x00022000ff047b82 */ /* 0x000e6a0000000a00 */
[----:B------:R-:W-:-:S06]  /*e420*/  @P2 IADD3 R3, PT, PT, R3, 0x1, RZ ;  /* 0x0000000103032810 */ /* 0x000fcc0007ffe0ff */
[----:B------:R-:W-:Y:S01]  /*e430*/  @!P1 IMAD.MOV R3, RZ, RZ, -R3 ;  /* 0x000000ffff039224 */ /* 0x000fe200078e0a03 */
[----:B------:R-:W-:-:S04]  /*e440*/  @!P0 LOP3.LUT R3, RZ, R7, RZ, 0x33, !PT ;  /* 0x00000007ff038212 */ /* 0x000fc800078e33ff */
[C---:B------:R-:W-:Y:S01]  /*e450*/  IADD3 R6, PT, PT, -R3.reuse, RZ, RZ ;  /* 0x000000ff03067210 */ /* 0x040fe20007ffe1ff */
[----:B----4-:R-:W-:-:S04]  /*e460*/  IMAD R22, R3, UR5, R22 ;  /* 0x0000000503167c24 */ /* 0x010fc8000f8e0216 */
[----:B------:R-:W-:Y:S02]  /*e470*/  IMAD R3, R7, R6, R2 ;  /* 0x0000000607037224 */ /* 0x000fe400078e0202 */
[----:B------:R-:W-:Y:S02]  /*e480*/  IMAD.MOV.U32 R2, RZ, RZ, -0x800000 ;  /* 0xff800000ff027424 */ /* 0x000fe400078e00ff */
[----:B------:R-:W-:-:S04]  /*e490*/  IMAD R3, R3, UR4, R22 ;  /* 0x0000000403037c24 */ /* 0x000fc8000f8e0216 */
[----:B-1----:R-:W-:-:S05]  /*e4a0*/  IMAD.WIDE R4, R3, 0x4, R4 ;  /* 0x0000000403047825 */ /* 0x002fca00078e0204 */
[----:B------:R1:W-:Y:S02]  /*e4b0*/  STG.E desc[UR44][R4.64], R2 ;  /* 0x0000000204007986 */ /* 0x0003e4000c10192c */
.L_x_165:
[----:B------:R-:W-:Y:S05]  /*e4c0*/  BSYNC.RECONVERGENT B0 ;  /* 0x0000000000007941 */ /* 0x000fea0003800200 */
.L_x_164:
[----:B------:R-:W-:Y:S01]  /*e4d0*/  @!PT LDS RZ, [RZ] ;  /* 0x00000000fffff984 */ /* 0x000fe20000000800 */
[----:B------:R-:W-:Y:S01]  /*e4e0*/  @!PT LDS RZ, [RZ] ;  /* 0x00000000fffff984 */ /* 0x000fe20000000800 */
[----:B------:R-:W-:Y:S01]  /*e4f0*/  @!PT LDS RZ, [RZ] ;  /* 0x00000000fffff984 */ /* 0x000fe20000000800 */
[----:B------:R-:W-:Y:S01]  /*e500*/  @!PT LDS RZ, [RZ] ;  /* 0x00000000fffff984 */ /* 0x000fe20000000800 */
[----:B------:R3:W-:Y:S06]  /*e510*/  MEMBAR.ALL.CTA ;  /* 0x0000000000007992 */ /* 0x0007ec0000008000 */
[----:B---3--:R-:W3:Y:S01]  /*e520*/  FENCE.VIEW.ASYNC.S ;  /* 0x00000000000073c6 */ /* 0x008ee20000000000 */
[----:B------:R-:W-:-:S09]  /*e530*/  UISETP.NE.AND UP0, UPT, UR41, URZ, UPT ;  /* 0x000000ff2900728c */ /* 0x000fd2000bf05270 */
[----:B------:R-:W-:Y:S05]  /*e540*/  BRA.U UP0, `(.L_x_166) ;  /* 0x0000000100047547 */ /* 0x000fea000b800000 */
[----:B------:R-:W-:Y:S05]  /*e550*/  BPT.TRAP 0x1 ;  /* 0x000000040000795c */ /* 0x000fea0000300000 */
.L_x_166:
[----:B---3--:R3:W-:Y:S01]  /*e560*/  SYNCS.ARRIVE.TRANS64.A1T0 RZ, [R0+URZ+0x580b8], RZ ;  /* 0x0580b8ff00ff79a7 */ /* 0x0087e200081000ff */
[----:B------:R-:W-:Y:S01]  /*e570*/  LOP3.LUT R56, R56, 0x1, RZ, 0x3c, !PT ;  /* 0x0000000138387812 */ /* 0x000fe200078e3cff */
[----:B------:R-:W-:Y:S06]  /*e580*/  BRA `(.L_x_92) ;  /* 0x000000b800047947 */ /* 0x000fec0003800000 */
.L_x_93:
[----:B------:R-:W-:Y:S01]  /*e590*/  LEA R7, R7, 0x100, 0x8 ;  /* 0x0000010007077811 */ /* 0x000fe200078e40ff */
[----:B------:R-:W-:Y:S02]  /*e5a0*/  UIADD3 UR5, UPT, UPT, UR5, 0x3f, URZ ;  /* 0x0000003f05057890 */ /* 0x000fe4000fffe0ff */
[----:B------:R-:W-:Y:S01]  /*e5b0*/  UISETP.NE.AND UP0, UPT, UR40, URZ, UPT ;  /* 0x000000ff2800728c */ /* 0x000fe2000bf05270 */
[----:B------:R-:W-:Y:S01]  /*e5c0*/  SHF.R.S32.HI R0, RZ, 0x1f, R7 ;  /* 0x0000001fff007819 */ /* 0x000fe20000011407 */
[----:B------:R-:W-:-:S03]  /*e5d0*/  USHF.R.S32.HI UR4, URZ, 0x1f, UR5 ;  /* 0x0000001fff047899 */ /* 0x000fc60008011405 */
[----:B------:R-:W-:Y:S01]  /*e5e0*/  LEA.HI R0, R0, R7, RZ, 0x6 ;  /* 0x0000000700007211 */ /* 0x000fe200078f30ff */
[----:B------:R-:W-:-:S04]  /*e5f0*/  ULEA.HI UR4, UR4, UR5, URZ, 0x6 ;  /* 0x0000000504047291 */ /* 0x000fc8000f8f30ff */
[----:B------:R-:W-:Y:S01]  /*e600*/  VIADD R18, R0, 0x3f ;  /* 0x0000003f00127836 */ /* 0x000fe20000000000 */
[----:B------:R-:W-:-:S04]  /*e610*/  USHF.R.S32.HI UR4, URZ, 0x6, UR4 ;  /* 0x00000006ff047899 */ /* 0x000fc80008011404 */
[----:B------:R-:W-:-:S04]  /*e620*/  SHF.R.S32.HI R18, RZ, 0x6, R18 ;  /* 0x00000006ff127819 */ /* 0x000fc80000011412 */
[----:B------:R-:W-:Y:S01]  /*e630*/  VIMNMX R18, PT, PT, R18, UR4, PT ;  /* 0x0000000412127c48 */ /* 0x000fe2000bfe0100 */
[----:B------:R-:W-:Y:S06]  /*e640*/  BRA.U !UP0, `(.L_x_167) ;  /* 0x0000000108047547 */ /* 0x000fec000b800000 */
[----:B------:R-:W-:Y:S05]  /*e650*/  BPT.TRAP 0x1 ;  /* 0x000000040000795c */ /* 0x000fea0000300000 */
.L_x_167:
[----:B------:R-:W1:Y:S01]  /*e660*/  S2R R60, SR_CgaCtaId ;  /* 0x00000000003c7919 */ /* 0x000e620000008800 */
[----:B------:R-:W-:Y:S01]  /*e670*/  MOV R59, 0x400 ;  /* 0x00000400003b7802 */ /* 0x000fe20000000f00 */
[----:B------:R-:W-:Y:S01]  /*e680*/  BSSY B0, `(.L_x_168) ;  /* 0x0000005000007945 */ /* 0x000fe20003800000 */
[----:B------:R-:W-:Y:S02]  /*e690*/  SHF.L.U32 R0, R23, 0x1f, RZ ;  /* 0x0000001f17007819 */ /* 0x000fe400000006ff */
[----:B-1----:R-:W-:-:S04]  /*e6a0*/  LEA R59, R60, R59, 0x18 ;  /* 0x0000003b3c3b7211 */ /* 0x002fc800078ec0ff */
[----:B------:R-:W1:Y:S02]  /*e6b0*/  SYNCS.PHASECHK.TRANS64.TRYWAIT P0, [R59+URZ+0x58070], R0 ;  /* 0x058070003b0075a7 */ /* 0x000e6400080011ff */
[----:B-1----:R-:W-:Y:S05]  /*e6c0*/  @!P0 BRA `(.L_x_169) ;  /* 0x0000017c00988947 */ /* 0x002fea0003800000 */
.L_x_446:
[----:B------:R-:W-:Y:S05]  /*e6d0*/  BSYNC B0 ;  /* 0x0000000000007941 */ /* 0x000fea0003800000 */
.L_x_168:
[----:B------:R-:W-:-:S09]  /*e6e0*/  UISETP.NE.AND UP0, UPT, UR40, URZ, UPT ;  /* 0x000000ff2800728c */ /* 0x000fd2000bf05270 */
[----:B------:R-:W-:Y:S05]  /*e6f0*/  BRA.U !UP0, `(.L_x_170) ;  /* 0x0000000108047547 */ /* 0x000fea000b800000 */
[----:B------:R-:W-:Y:S05]  /*e700*/  BPT.TRAP 0x1 ;  /* 0x000000040000795c */ /* 0x000fea0000300000 */
.L_x_170:
[----:B------:R-:W-:Y:S01]  /*e710*/  IADD3 R17, PT, PT, R59, 0x58078, RZ ;  /* 0x000580783b117810 */ /* 0x000fe20007ffe0ff */
[----:B------:R-:W-:-:S03]  /*e720*/  UISETP.NE.AND UP0, UPT, UR38, URZ, UPT ;  /* 0x000000ff2600728c */ /* 0x000fc6000bf05270 */
[----:B-1----:R-:W-:-:S04]  /*e730*/  PRMT R0, R60, 0x654, R17 ;  /* 0x000006543c007816 */ /* 0x002fc80000000011 */
[----:B------:R1:W-:Y:S02]  /*e740*/  SYNCS.ARRIVE.TRANS64.RED.A1T0 RZ, [R0+URZ], RZ ;  /* 0x000000ff00ff79a7 */ /* 0x0003e400081004ff */
[----:B------:R-:W-:Y:S05]  /*e750*/  BRA.U !UP0, `(.L_x_171) ;  /* 0x0000000108047547 */ /* 0x000fea000b800000 */
[----:B------:R-:W-:Y:S05]  /*e760*/  BPT.TRAP 0x1 ;  /* 0x000000040000795c */ /* 0x000fea0000300000 */
.L_x_171:
[----:B------:R-:W-:Y:S01]  /*e770*/  IMAD.U32 R3, RZ, RZ, UR39 ;  /* 0x00000027ff037e24 */ /* 0x000fe2000f8e00ff */
[----:B------:R-:W-:-:S04]  /*e780*/  ISETP.GE.AND P0, PT, R18, 0x2, PT ;  /* 0x000000021200780c */ /* 0x000fc80003f06270 */
[----:B------:R-:W-:-:S04]  /*e790*/  SHF.L.U32 R4, R3, 0x1f, RZ ;  /* 0x0000001f03047819 */ /* 0x000fc800000006ff */
[----:B------:R-:W2:Y:S02]  /*e7a0*/  SYNCS.PHASECHK.TRANS64.TRYWAIT P1, [R59+URZ+0x58080], R4 ;  /* 0x058080043b0075a7 */ /* 0x000ea400080211ff */
[----:B--2---:R-:W-:Y:S05]  /*e7b0*/  @!P1 BRA `(.L_x_172) ;  /* 0x0000017c00709947 */ /* 0x004fea0003800000 */
.L_x_447:
[----:B------:R-:W-:Y:S01]  /*e7c0*/  LOP3.LUT R3, R23, 0x1, RZ, 0x3c, !PT ;  /* 0x0000000117037812 */ /* 0x000fe200078e3cff */
[----:B------:R-:W-:Y:S06]  /*e7d0*/  @!P0 BRA `(.L_x_173) ;  /* 0x0000003c005c8947 */ /* 0x000fec0003800000 */
.L_x_234:
[----:B------:R-:W-:Y:S05]  /*e7e0*/  YIELD ;  /* 0x0000000000007946 */ /* 0x000fea0003800000 */
[----:B------:R-:W-:Y:S01]  /*e7f0*/  UISETP.NE.AND UP0, UPT, UR40, URZ, UPT ;  /* 0x000000ff2800728c */ /* 0x000fe2000bf05270 */
[C---:B------:R-:W-:Y:S01]  /*e800*/  ISETP.GT.U32.AND P0, PT, R18.reuse, 0x2, PT ;  /* 0x000000021200780c */ /* 0x040fe20003f04070 */
[----:B------:R-:W-:Y:S02]  /*e810*/  IMAD.MOV.U32 R23, RZ, RZ, R3 ;  /* 0x000000ffff177224 */ /* 0x000fe400078e0003 */
[----:B------:R-:W-:Y:S01]  /*e820*/  VIADD R18, R18, 0xffffffff ;  /* 0xffffffff12127836 */ /* 0x000fe20000000000 */
[----:B------:R-:W-:-:S04]  /*e830*/  P2R R19, PR, RZ, 0x1 ;  /* 0x00000001ff137803 */ /* 0x000fc80000000000 */
[----:B------:R-:W-:Y:S05]  /*e840*/  BRA.U !UP0, `(.L_x_174) ;  /* 0x0000000108047547 */ /* 0x000fea000b800000 */
[----:B------:R-:W-:Y:S05]  /*e850*/  BPT.TRAP 0x1 ;  /* 0x000000040000795c */ /* 0x000fea0000300000 */
.L_x_174:
[----:B-1----:R-:W-:Y:S01]  /*e860*/  SHF.L.U32 R0, R23, 0x1f, RZ ;  /* 0x0000001f17007819 */ /* 0x002fe200000006ff */
[----:B------:R-:W1:Y:S03]  /*e870*/  S2R R61, SR_TID.X ;  /* 0x00000000003d7919 */ /* 0x000e660000002100 */
[----:B------:R-:W3:Y:S01]  /*e880*/  SYNCS.PHASECHK.TRANS64.TRYWAIT P0, [R59+URZ+0x58070], R0 ;  /* 0x058070003b0075a7 */ /* 0x000ee200080011ff */
[----:B-1----:R-:W-:-:S05]  /*e890*/  IMAD.U32 R16, R61, 0x10000, RZ ;  /* 0x000100003d107824 */ /* 0x002fca00078e00ff */
[----:B------:R-:W-:Y:S01]  /*e8a0*/  LOP3.LUT R16, R16, 0x600000, RZ, 0xc0, !PT ;  /* 0x0060000010107812 */ /* 0x000fe200078ec0ff */
[----:B---3--:R-:W-:Y:S06]  /*e8b0*/  @!P0 BRA `(.L_x_175) ;  /* 0x0000017c00448947 */ /* 0x008fec0003800000 */
.L_x_448:
[----:B------:R-:W-:Y:S05]  /*e8c0*/  WARPSYNC.ALL ;  /* 0x0000000000007948 */ /* 0x000fea0003800000 */
[----:B------:R-:W-:Y:S01]  /*e8d0*/  R2UR UR4, R16 ;  /* 0x00000000100472ca */ /* 0x000fe200000e0000 */
[----:B------:R-:W-:Y:S01]  /*e8e0*/  UISETP.NE.AND UP0, UPT, UR41, URZ, UPT ;  /* 0x000000ff2900728c */ /* 0x000fe2000bf05270 */
[----:B------:R-:W-:Y:S01]  /*e8f0*/  PLOP3.LUT P0, PT, PT, PT, PT, 0x80, 0x8 ;  /* 0x000000000008781c */ /* 0x000fe20003f0f070 */
[----:B------:R-:W-:-:S10]  /*e900*/  IMAD.MOV.U32 R64, RZ, RZ, 0x3f800000 ;  /* 0x3f800000ff407424 */ /* 0x000fd400078e00ff */
[----:B--2---:R-:W2:Y:S02]  /*e910*/  LDTM.x2 R4, tmem[UR4] ;  /* 0x00000004000479ee */ /* 0x004ea400080c0000 */
[----:B--2---:R-:W-:-:S13]  /*e920*/  FSETP.NEU.AND P2, PT, R4, R5, PT ;  /* 0x000000050400720b */ /* 0x004fda0003f4d000 */
[----:B-1----:R-:W1:Y:S01]  /*e930*/  @P2 LDC R0, c[0x0][0x704] ;  /* 0x0001c100ff002b82 */ /* 0x002e620000000800 */
[----:B------:R-:W-:-:S04]  /*e940*/  @P2 FADD R5, R4, -R5 ;  /* 0x8000000504052221 */ /* 0x000fc80000000000 */
[----:B-1----:R-:W-:-:S05]  /*e950*/  @P2 FMUL R5, R5, R0 ;  /* 0x0000000005052220 */ /* 0x002fca0000400000 */
[----:B------:R-:W-:-:S04]  /*e960*/  @P2 FSETP.GEU.AND P1, PT, R5, -126, PT ;  /* 0xc2fc00000500280b */ /* 0x000fc80003f2e000 */
[----:B------:R-:W-:-:S13]  /*e970*/  @P2 PLOP3.LUT P0, PT, P1, PT, PT, 0x80, 0x8 ;  /* 0x000000000008281c */ /* 0x000fda0000f0f070 */
[----:B------:R-:W-:-:S04]  /*e980*/  @!P0 FMUL R5, R5, 0.5 ;  /* 0x3f00000005058820 */ /* 0x000fc80000400000 */
[----:B------:R-:W1:Y:S02]  /*e990*/  @P2 MUFU.EX2 R0, R5 ;  /* 0x0000000500002308 */ /* 0x000e640000000800 */
[----:B-1----:R-:W-:-:S05]  /*e9a0*/  @!P0 FMUL R0, R0, R0 ;  /* 0x0000000000008220 */ /* 0x002fca0000400000 */
[----:B------:R-:W-:Y:S01]  /*e9b0*/  @P2 MOV R64, R0 ;  /* 0x0000000000402202 */ /* 0x000fe20000000f00 */
[----:B------:R-:W-:Y:S06]  /*e9c0*/  BRA.U UP0, `(.L_x_176) ;  /* 0x0000000100047547 */ /* 0x000fec000b800000 */
[----:B------:R-:W-:Y:S05]  /*e9d0*/  BPT.TRAP 0x1 ;  /* 0x000000040000795c */ /* 0x000fea0000300000 */
.L_x_176:
[----:B------:R-:W-:Y:S01]  /*e9e0*/  IMAD.U32 R0, RZ, RZ, UR42 ;  /* 0x0000002aff007e24 */ /* 0x000fe2000f8e00ff */
[----:B------:R-:W-:-:S04]  /*e9f0*/  FSETP.NEU.AND P1, PT, R64, 1, PT ;  /* 0x3f8000004000780b */ /* 0x000fc80003f2d000 */
[----:B------:R-:W-:-:S04]  /*ea00*/  SHF.L.U32 R0, R0, 0x1f, RZ ;  /* 0x0000001f00007819 */ /* 0x000fc800000006ff */
[----:B------:R-:W1:Y:S02]  /*ea10*/  SYNCS.PHASECHK.TRANS64.TRYWAIT P0, [R59+URZ+0x58090], R0 ;  /* 0x058090003b0075a7 */ /* 0x000e6400080011ff */
[----:B-1----:R-:W-:Y:S05]  /*ea20*/  @!P0 BRA `(.L_x_177) ;  /* 0x0000017800fc8947 */ /* 0x002fea0003800000 */
.L_x_449:
[----:B------:R-:W-:-:S13]  /*ea30*/  VOTE.ANY P1, P1 ;  /* 0x0000000000ff7806 */ /* 0x000fda0000820100 */
[----:B------:R-:W-:Y:S05]  /*ea40*/  @!P1 BRA `(.L_x_178) ;  /* 0x0000001800e09947 */ /* 0x000fea0003800000 */
[----:B------:R-:W-:Y:S01]  /*ea50*/  SHF.R.U32.HI R62, RZ, 0x5, R61 ;  /* 0x00000005ff3e7819 */ /* 0x000fe2000001163d */
[----:B------:R-:W-:Y:S01]  /*ea60*/  BSSY.RECONVERGENT B6, `(.L_x_179) ;  /* 0x0000018000067945 */ /* 0x000fe20003800200 */
[----:B------:R-:W-:Y:S02]  /*ea70*/  LOP3.LUT R24, R16, 0x100, RZ, 0xfc, !PT ;  /* 0x0000010010187812 */ /* 0x000fe400078efcff */
[----:B------:R-:W-:Y:S02]  /*ea80*/  SHF.R.U32.HI R63, RZ, 0x15, R16 ;  /* 0x00000015ff3f7819 */ /* 0x000fe40000011610 */
[----:B------:R-:W-:Y:S02]  /*ea90*/  LOP3.LUT R62, R62, 0x3, RZ, 0xc0, !PT ;  /* 0x000000033e3e7812 */ /* 0x000fe400078ec0ff */
[----:B------:R-:W-:Y:S02]  /*eaa0*/  R2UR UR4, R24 ;  /* 0x00000000180472ca */ /* 0x000fe400000e0000 */
[----:B------:R-:W-:-:S11]  /*eab0*/  ISETP.NE.AND P0, PT, R62, R63, PT ;  /* 0x0000003f3e00720c */ /* 0x000fd60003f05270 */
[----:B------:R-:W2:Y:S02]  /*eac0*/  LDTM.x16 R40, tmem[UR4] ;  /* 0x00000004002879ee */ /* 0x000ea40008240000 */
[----:B--2---:R-:W-:Y:S05]  /*ead0*/  @!P0 BRA `(.L_x_180) ;  /* 0x0000000000408947 */ /* 0x004fea0003800000 */
[----:B------:R-:W-:Y:S01]  /*eae0*/  MOV R14, 0x8 ;  /* 0x00000008000e7802 */ /* 0x000fe20000000f00 */
[----:B------:R-:W2:Y:S01]  /*eaf0*/  LDCU.64 UR8, c[0x4][0xb0] ;  /* 0x01001600ff0877ac */ /* 0x000ea20008000a00 */
[----:B------:R-:W-:Y:S02]  /*eb00*/  HFMA2 R12, -RZ, RZ, 0, 5.9604644775390625e-08 ;  /* 0x00000001ff0c7431 */ /* 0x000fe400000001ff */
[----:B------:R-:W-:Y:S01]  /*eb10*/  IMAD.MOV.U32 R8, RZ, RZ, 0x192 ;  /* 0x00000192ff087424 */ /* 0x000fe200078e00ff */
[----:B------:R-:W3:Y:S01]  /*eb20*/  LDCU.64 UR6, c[0x4][0xb8] ;  /* 0x01001700ff0677ac */ /* 0x000ee20008000a00 */
[----:B------:R-:W4:Y:S01]  /*eb30*/  LDC.64 R14, c[0x4][R14] ;  /* 0x010000000e0e7b82 */ /* 0x000f220000000a00 */
[----:B------:R-:W-:Y:S01]  /*eb40*/  IMAD.MOV.U32 R13, RZ, RZ, RZ ;  /* 0x000000ffff0d7224 */ /* 0x000fe200078e00ff */
[----:B------:R-:W5:Y:S01]  /*eb50*/  LDCU.64 UR4, c[0x4][0x30] ;  /* 0x01000600ff0477ac */ /* 0x000f620008000a00 */
[----:B--2---:R-:W-:Y:S01]  /*eb60*/  IMAD.U32 R4, RZ, RZ, UR8 ;  /* 0x00000008ff047e24 */ /* 0x004fe2000f8e00ff */
[----:B------:R-:W-:Y:S01]  /*eb70*/  MOV R5, UR9 ;  /* 0x0000000900057c02 */ /* 0x000fe20008000f00 */
[----:B---3--:R-:W-:Y:S01]  /*eb80*/  IMAD.U32 R6, RZ, RZ, UR6 ;  /* 0x00000006ff067e24 */ /* 0x008fe2000f8e00ff */
[----:B------:R-:W-:Y:S01]  /*eb90*/  MOV R7, UR7 ;  /* 0x0000000700077c02 */ /* 0x000fe20008000f00 */
[----:B-----5:R-:W-:Y:S01]  /*eba0*/  IMAD.U32 R10, RZ, RZ, UR4 ;  /* 0x00000004ff0a7e24 */ /* 0x020fe2000f8e00ff */
[----:B------:R-:W-:-:S02]  /*ebb0*/  MOV R11, UR5 ;  /* 0x00000005000b7c02 */ /* 0x000fc40008000f00 */
[----:B------:R-:W-:-:S07]  /*ebc0*/  LEPC R20, `(.L_x_180) ;  /* 0x000000001014794e */ /* 0x000fce0000000000 */
[----:B-1--4-:R-:W-:Y:S05]  /*ebd0*/  CALL.ABS.NOINC R14 ;  /* 0x000000000e007343 */ /* 0x012fea0003c00000 */
.L_x_180:
[----:B------:R-:W-:Y:S05]  /*ebe0*/  BSYNC.RECONVERGENT B6 ;  /* 0x0000000000067941 */ /* 0x000fea0003800200 */
.L_x_179:
[----:B------:R-:W-:Y:S01]  /*ebf0*/  FSETP.NEU.AND P0, PT, R64, 1, PT ;  /* 0x3f8000004000780b */ /* 0x000fe20003f0d000 */
[----:B------:R-:W-:Y:S05]  /*ec00*/  WARPSYNC.ALL ;  /* 0x0000000000007948 */ /* 0x000fea0003800000 */
[----:B------:R-:W-:Y:S01]  /*ec10*/  LOP3.LUT R65, R16, 0x110, RZ, 0xfc, !PT ;  /* 0x0000011010417812 */ /* 0x000fe200078efcff */
[----:B------:R-:W-:Y:S01]  /*ec20*/  BSSY.RECONVERGENT B6, `(.L_x_181) ;  /* 0x000001f000067945 */ /* 0x000fe20003800200 */
[----:B------:R-:W-:Y:S02]  /*ec30*/  R2UR UR4, R24 ;  /* 0x00000000180472ca */ /* 0x000fe400000e0000 */
[----:B------:R-:W-:-:S03]  /*ec40*/  R2UR UR5, R65 ;  /* 0x00000000410572ca */ /* 0x000fc600000e0000 */
[C---:B------:R-:W-:Y:S02]  /*ec50*/  @P0 FMUL2 R40, R64.reuse.F32, R40.F32x2.HI_LO ;  /* 0x000000284028024a */ /* 0x040fe40000040000 */
[C---:B------:R-:W-:Y:S02]  /*ec60*/  @P0 FMUL2 R42, R64.reuse.F32, R42.F32x2.HI_LO ;  /* 0x0000002a402a024a */ /* 0x040fe40000040000 */
[C---:B------:R-:W-:Y:S02]  /*ec70*/  @P0 FMUL2 R44, R64.reuse.F32, R44.F32x2.HI_LO ;  /* 0x0000002c402c024a */ /* 0x040fe40000040000 */
[C---:B------:R-:W-:Y:S02]  /*ec80*/  @P0 FMUL2 R46, R64.reuse.F32, R46.F32x2.HI_LO ;  /* 0x0000002e402e024a */ /* 0x040fe40000040000 */
[C---:B------:R-:W-:Y:S02]  /*ec90*/  @P0 FMUL2 R48, R64.reuse.F32, R48.F32x2.HI_LO ;  /* 0x000000304030024a */ /* 0x040fe40000040000 */
[C---:B------:R-:W-:Y:S01]  /*eca0*/  @P0 FMUL2 R50, R64.reuse.F32, R50.F32x2.HI_LO ;  /* 0x000000324032024a */ /* 0x040fe20000040000 */
[----:B------:R-:W2:Y:S01]  /*ecb0*/  LDTM.x16 R24, tmem[UR5] ;  /* 0x00000005001879ee */ /* 0x000ea20008240000 */
[----:B------:R-:W-:-:S02]  /*ecc0*/  @P0 FMUL2 R52, R64.F32, R52.F32x2.HI_LO ;  /* 0x000000344034024a */ /* 0x000fc40000040000 */
[----:B------:R-:W-:Y:S01]  /*ecd0*/  @P0 FMUL2 R54, R64.F32, R54.F32x2.HI_LO ;  /* 0x000000364036024a */ /* 0x000fe20000040000 */
[----:B------:R-:W-:-:S03]  /*ece0*/  ISETP.NE.AND P0, PT, R62, R63, PT ;  /* 0x0000003f3e00720c */ /* 0x000fc60003f05270 */
[----:B------:R3:W-:Y:S10]  /*ecf0*/  STTM.x16 tmem[UR4], R40 ;  /* 0x00000028000079ed */ /* 0x0007f40008240004 */
[----:B--2---:R-:W-:Y:S05]  /*ed00*/  @!P0 BRA `(.L_x_182) ;  /* 0x0000000000408947 */ /* 0x004fea0003800000 */
[----:B------:R-:W-:Y:S01]  /*ed10*/  MOV R14, 0x8 ;  /* 0x00000008000e7802 */ /* 0x000fe20000000f00 */
[----:B------:R-:W2:Y:S01]  /*ed20*/  LDCU.64 UR8, c[0x4][0xb0] ;  /* 0x01001600ff0877ac */ /* 0x000ea20008000a00 */
[----:B------:R-:W-:Y:S02]  /*ed30*/  HFMA2 R12, -RZ, RZ, 0, 5.9604644775390625e-08 ;  /* 0x00000001ff0c7431 */ /* 0x000fe400000001ff */
[----:B------:R-:W-:Y:S01]  /*ed40*/  IMAD.MOV.U32 R8, RZ, RZ, 0x192 ;  /* 0x00000192ff087424 */ /* 0x000fe200078e00ff */
[----:B------:R-:W4:Y:S01]  /*ed50*/  LDCU.64 UR6, c[0x4][0xb8] ;  /* 0x01001700ff0677ac */ /* 0x000f220008000a00 */
[----:B------:R-:W1:Y:S01]  /*ed60*/  LDC.64 R14, c[0x4][R14] ;  /* 0x010000000e0e7b82 */ /* 0x000e620000000a00 */
[----:B------:R-:W-:Y:S01]  /*ed70*/  IMAD.MOV.U32 R13, RZ, RZ, RZ ;  /* 0x000000ffff0d7224 */ /* 0x000fe200078e00ff */
[----:B------:R-:W5:Y:S01]  /*ed80*/  LDCU.64 UR4, c[0x4][0x30] ;  /* 0x01000600ff0477ac */ /* 0x000f620008000a00 */
[----:B--2---:R-:W-:Y:S01]  /*ed90*/  IMAD.U32 R4, RZ, RZ, UR8 ;  /* 0x00000008ff047e24 */ /* 0x004fe2000f8e00ff */
[----:B------:R-:W-:Y:S01]  /*eda0*/  MOV R5, UR9 ;  /* 0x0000000900057c02 */ /* 0x000fe20008000f00 */
[----:B----4-:R-:W-:Y:S01]  /*edb0*/  IMAD.U32 R6, RZ, RZ, UR6 ;  /* 0x00000006ff067e24 */ /* 0x010fe2000f8e00ff */
[----:B------:R-:W-:Y:S01]  /*edc0*/  MOV R7, UR7 ;  /* 0x0000000700077c02 */ /* 0x000fe20008000f00 */
[----:B-----5:R-:W-:Y:S01]  /*edd0*/  IMAD.U32 R10, RZ, RZ, UR4 ;  /* 0x00000004ff0a7e24 */ /* 0x020fe2000f8e00ff */
[----:B------:R-:W-:-:S02]  /*ede0*/  MOV R11, UR5 ;  /* 0x00000005000b7c02 */ /* 0x000fc40008000f00 */
[----:B------:R-:W-:-:S07]  /*edf0*/  LEPC R20, `(.L_x_182) ;  /* 0x000000001014794e */ /* 0x000fce0000000000 */
[----:B-1-3--:R-:W-:Y:S05]  /*ee00*/  CALL.ABS.NOINC R14 ;  /* 0x000000000e007343 */ /* 0x00afea0003c00000 */
.L_x_182:
[----:B------:R-:W-:Y:S05]  /*ee10*/  BSYNC.RECONVERGENT B6 ;  /* 0x0000000000067941 */ /* 0x000fea0003800200 */
.L_x_181:
        /* <DEDUP_REMOVED lines=12> */
[----:B---3--:R-:W2:Y:S01]  /*eee0*/  LDTM.x16 R40, tmem[UR5] ;  /* 0x00000005002879ee */ /* 0x008ea20008240000 */
        /* <DEDUP_REMOVED lines=21> */
.L_x_184:
[----:B------:R-:W-:Y:S05]  /*f040*/  BSYNC.RECONVERGENT B6 ;  /* 0x0000000000067941 */ /* 0x000fea0003800200 */
.L_x_183:
        /* <DEDUP_REMOVED lines=34> */
.L_x_186:
[----:B------:R-:W-:Y:S05]  /*f270*/  BSYNC.RECONVERGENT B6 ;  /* 0x0000000000067941 */ /* 0x000fea0003800200 */
.L_x_185:
        /* <DEDUP_REMOVED lines=34> */
.L_x_188:
[----:B------:R-:W-:Y:S05]  /*f4a0*/  BSYNC.RECONVERGENT B6 ;  /* 0x0000000000067941 */ /* 0x000fea0003800200 */
.L_x_187:
        /* <DEDUP_REMOVED lines=34> */
.L_x_190:
[----:B------:R-:W-:Y:S05]  /*f6d0*/  BSYNC.RECONVERGENT B6 ;  /* 0x0000000000067941 */ /* 0x000fea0003800200 */
.L_x_189:
        /* <DEDUP_REMOVED lines=34> */
.L_x_192:
[----:B------:R-:W-:Y:S05]  /*f900*/  BSYNC.RECONVERGENT B6 ;  /* 0x0000000000067941 */ /* 0x000fea0003800200 */
.L_x_191:
        /* <DEDUP_REMOVED lines=34> */
.L_x_194:
[----:B------:R-:W-:Y:S05]  /*fb30*/  BSYNC.RECONVERGENT B6 ;  /* 0x0000000000067941 */ /* 0x000fea0003800200 */
.L_x_193:
[----:B------:R-:W-:Y:S01]  /*fb40*/  FSETP.NEU.AND P0, PT, R64, 1, PT ;  /* 0x3f8000004000780b */ /* 0x000fe20003f0d000 */
[----:B------:R-:W-:Y:S05]  /*fb50*/  WARPSYNC.ALL ;  /* 0x0000000000007948 */ /* 0x000fea0003800000 */
[----:B------:R-:W-:Y:S02]  /*fb60*/  R2UR UR4, R65 ;  /* 0x00000000410472ca */ /* 0x000fe400000e0000 */
[----:B---3--:R-:W-:-:S05]  /*fb70*/  LOP3.LUT R40, R16, 0x180, RZ, 0xfc, !PT ;  /* 0x0000018010287812 */ /* 0x008fca00078efcff */
[C---:B------:R-:W-:Y:S02]  /*fb80*/  @P0 FMUL2 R24, R64.reuse.F32, R24.F32x2.HI_LO ;  /* 0x000000184018024a */ /* 0x040fe40000040000 */
[C---:B------:R-:W-:Y:S02]  /*fb90*/  @P0 FMUL2 R26, R64.reuse.F32, R26.F32x2.HI_LO ;  /* 0x0000001a401a024a */ /* 0x040fe40000040000 */
[C---:B------:R-:W-:Y:S02]  /*fba0*/  @P0 FMUL2 R28, R64.reuse.F32, R28.F32x2.HI_LO ;  /* 0x0000001c401c024a */ /* 0x040fe40000040000 */
[C---:B------:R-:W-:Y:S02]  /*fbb0*/  @P0 FMUL2 R30, R64.reuse.F32, R30.F32x2.HI_LO ;  /* 0x0000001e401e024a */ /* 0x040fe40000040000 */
[C---:B------:R-:W-:Y:S02]  /*fbc0*/  @P0 FMUL2 R32, R64.reuse.F32, R32.F32x2.HI_LO ;  /* 0x000000204020024a */ /* 0x040fe40000040000 */
[----:B------:R-:W-:-:S02]  /*fbd0*/  @P0 FMUL2 R34, R64.F32, R34.F32x2.HI_LO ;  /* 0x000000224022024a */ /* 0x000fc40000040000 */
[C---:B------:R-:W-:Y:S02]  /*fbe0*/  @P0 FMUL2 R36, R64.reuse.F32, R36.F32x2.HI_LO ;  /* 0x000000244024024a */ /* 0x040fe40000040000 */
[----:B------:R-:W-:Y:S01]  /*fbf0*/  @P0 FMUL2 R38, R64.F32, R38.F32x2.HI_LO ;  /* 0x000000264026024a */ /* 0x000fe20000040000 */
[----:B------:R-:W-:-:S03]  /*fc00*/  ISETP.NE.AND P0, PT, R62, R63, PT ;  /* 0x0000003f3e00720c */ /* 0x000fc60003f05270 */
[----:B------:R2:W-:Y:S10]  /*fc10*/  STTM.x16 tmem[UR4], R24 ;  /* 0x00000018000079ed */ /* 0x0005f40008240004 */
[----:B------:R-:W-:Y:S05]  /*fc20*/  @!P0 BRA `(.L_x_195) ;  /* 0x0000000000408947 */ /* 0x000fea0003800000 */
[----:B------:R-:W-:Y:S01]  /*fc30*/  MOV R14, 0x8 ;  /* 0x00000008000e7802 */ /* 0x000fe20000000f00 */
[----:B------:R-:W3:Y:S01]  /*fc40*/  LDCU.64 UR8, c[0x4][0xb0] ;  /* 0x01001600ff0877ac */ /* 0x000ee20008000a00 */
[----:B------:R-:W-:Y:S02]  /*fc50*/  HFMA2 R12, -RZ, RZ, 0, 5.9604644775390625e-08 ;  /* 0x00000001ff0c7431 */ /* 0x000fe400000001ff */
[----:B------:R-:W-:Y:S01]  /*fc60*/  IMAD.MOV.U32 R8, RZ, RZ, 0x192 ;  /* 0x00000192ff087424 */ /* 0x000fe200078e00ff */
[----:B------:R-:W4:Y:S01]  /*fc70*/  LDCU.64 UR6, c[0x4][0xb8] ;  /* 0x01001700ff0677ac */ /* 0x000f220008000a00 */
[----:B------:R-:W1:Y:S01]  /*fc80*/  LDC.64 R14, c[0x4][R14] ;  /* 0x010000000e0e7b82 */ /* 0x000e620000000a00 */
[----:B------:R-:W-:Y:S01]  /*fc90*/  IMAD.MOV.U32 R13, RZ, RZ, RZ ;  /* 0x000000ffff0d7224 */ /* 0x000fe200078e00ff */
[----:B------:R-:W5:Y:S01]  /*fca0*/  LDCU.64 UR4, c[0x4][0x30] ;  /* 0x01000600ff0477ac */ /* 0x000f620008000a00 */
[----:B---3--:R-:W-:Y:S01]  /*fcb0*/  IMAD.U32 R4, RZ, RZ, UR8 ;  /* 0x00000008ff047e24 */ /* 0x008fe2000f8e00ff */
[----:B------:R-:W-:Y:S01]  /*fcc0*/  MOV R5, UR9 ;  /* 0x0000000900057c02 */ /* 0x000fe20008000f00 */
[----:B----4-:R-:W-:Y:S01]  /*fcd0*/  IMAD.U32 R6, RZ, RZ, UR6 ;  /* 0x00000006ff067e24 */ /* 0x010fe2000f8e00ff */
[----:B------:R-:W-:Y:S01]  /*fce0*/  MOV R7, UR7 ;  /* 0x0000000700077c02 */ /* 0x000fe20008000f00 */
[----:B-----5:R-:W-:Y:S01]  /*fcf0*/  IMAD.U32 R10, RZ, RZ, UR4 ;  /* 0x00000004ff0a7e24 */ /* 0x020fe2000f8e00ff */
[----:B------:R-:W-:-:S02]  /*fd00*/  MOV R11, UR5 ;  /* 0x00000005000b7c02 */ /* 0x000fc40008000f00 */
[----:B------:R-:W-:-:S07]  /*fd10*/  LEPC R20, `(.L_x_195) ;  /* 0x000000001014794e */ /* 0x000fce0000000000 */
[----:B-12---:R-:W-:Y:S05]  /*fd20*/  CALL.ABS.NOINC R14 ;  /* 0x000000000e007343 */ /* 0x006fea0003c00000 */
.L_x_195:
[----:B------:R-:W-:Y:S05]  /*fd30*/  WARPSYNC.ALL ;  /* 0x0000000000007948 */ /* 0x000fea0003800000 */
[----:B------:R-:W-:Y:S02]  /*fd40*/  R2UR UR4, R40 ;  /* 0x00000000280472ca */ /* 0x000fe400000e0000 */
[----:B------:R-:W-:Y:S02]  /*fd50*/  ISETP.NE.AND P0, PT, R62, R63, PT ;  /* 0x0000003f3e00720c */ /* 0x000fe40003f05270 */
[----:B--2---:R-:W-:-:S09]  /*fd60*/  LOP3.LUT R24, R16, 0x190, RZ, 0xfc, !PT ;  /* 0x0000019010187812 */ /* 0x004fd200078efcff */
[----:B------:R2:W-:Y:S02]  /*fd70*/  STTM.x16 tmem[UR4], R0 ;  /* 0x00000000000079ed */ /* 0x0005e40008240004 */
[----:B------:R-:W-:Y:S05]  /*fd80*/  @!P0 BRA `(.L_x_196) ;  /* 0x0000000000408947 */ /* 0x000fea0003800000 */
[----:B--2---:R-:W-:Y:S01]  /*fd90*/  MOV R14, 0x8 ;  /* 0x00000008000e7802 */ /* 0x004fe20000000f00 */
        /* <DEDUP_REMOVED lines=15> */
.L_x_196:
[----:B------:R-:W-:Y:S05]  /*fe90*/  WARPSYNC.ALL ;  /* 0x0000000000007948 */ /* 0x000fea0003800000 */
[----:B------:R-:W-:Y:S02]  /*fea0*/  R2UR UR4, R24 ;  /* 0x00000000180472ca */ /* 0x000fe400000e0000 */
[----:B------:R-:W-:Y:S02]  /*feb0*/  ISETP.NE.AND P0, PT, R62, R63, PT ;  /* 0x0000003f3e00720c */ /* 0x000fe40003f05270 */
[----:B------:R-:W-:-:S09]  /*fec0*/  LOP3.LUT R24, R16, 0x1a0, RZ, 0xfc, !PT ;  /* 0x000001a010187812 */ /* 0x000fd200078efcff */
[----:B------:R3:W-:Y:S02]  /*fed0*/  STTM.x16 tmem[UR4], R0 ;  /* 0x00000000000079ed */ /* 0x0007e40008240004 */
[----:B------:R-:W-:Y:S05]  /*fee0*/  @!P0 BRA `(.L_x_197) ;  /* 0x0000000000408947 */ /* 0x000fea0003800000 */
[----:B--23--:R-:W-:Y:S01]  /*fef0*/  MOV R14, 0x8 ;  /* 0x00000008000e7802 */ /* 0x00cfe20000000f00 */
        /* <DEDUP_REMOVED lines=15> */
.L_x_197:
[----:B------:R-:W-:Y:S05]  /*fff0*/  WARPSYNC.ALL ;  /* 0x0000000000007948 */ /* 0x000fea0003800000 */
[----:B------:R-:W-:Y:S02]  /*10000*/  R2UR UR4, R24 ;  /* 0x00000000180472ca */ /* 0x000fe400000e0000 */
[----:B------:R-:W-:Y:S02]  /*10010*/  ISETP.NE.AND P0, PT, R62, R63, PT ;  /* 0x0000003f3e00720c */ /* 0x000fe40003f05270 */
[----:B------:R-:W-:-:S09]  /*10020*/  LOP3.LUT R24, R16, 0x1b0, RZ, 0xfc, !PT ;  /* 0x000001b010187812 */ /* 0x000fd200078efcff */
[----:B------:R4:W-:Y:S02]  /*10030*/  STTM.x16 tmem[UR4], R0 ;  /* 0x00000000000079ed */ /* 0x0009e40008240004 */
[----:B------:R-:W-:Y:S05]  /*10040*/  @!P0 BRA `(.L_x_198) ;  /* 0x0000000000408947 */ /* 0x000fea0003800000 */
[----:B--234-:R-:W-:Y:S01]  /*10050*/  MOV R14, 0x8 ;  /* 0x00000008000e7802 */ /* 0x01cfe20000000f00 */
        /* <DEDUP_REMOVED lines=15> */
.L_x_198:
[----:B------:R-:W-:Y:S05]  /*10150*/  WARPSYNC.ALL ;  /* 0x0000000000007948 */ /* 0x000fea0003800000 */
[----:B------:R-:W-:Y:S02]  /*10160*/  R2UR UR4, R24 ;  /* 0x00000000180472ca */ /* 0x000fe400000e0000 */
[----:B------:R-:W-:Y:S02]  /*10170*/  ISETP.NE.AND P0, PT, R62, R63, PT ;  /* 0x0000003f3e00720c */ /* 0x000fe40003f05270 */
[----:B------:R-:W-:-:S09]  /*10180*/  LOP3.LUT R24, R16, 0x1c0, RZ, 0xfc, !PT ;  /* 0x000001c010187812 */ /* 0x000fd200078efcff */
[----:B------:R1:W-:Y:S02]  /*10190*/  STTM.x16 tmem[UR4], R0 ;  /* 0x00000000000079ed */ /* 0x0003e40008240004 */
[----:B------:R-:W-:Y:S05]  /*101a0*/  @!P0 BRA `(.L_x_199) ;  /* 0x0000000000408947 */ /* 0x000fea0003800000 */
[----:B-1234-:R-:W-:Y:S01]  /*101b0*/  MOV R14, 0x8 ;  /* 0x00000008000e7802 */ /* 0x01efe20000000f00 */
[----:B------:R-:W1:Y:S01]  /*101c0*/  LDCU.64 UR8, c[0x4][0xb0] ;  /* 0x01001600ff0877ac */ /* 0x000e620008000a00 */
[----:B------:R-:W-:Y:S02]  /*101d0*/  HFMA2 R12, -RZ, RZ, 0, 5.9604644775390625e-08 ;  /* 0x00000001ff0c7431 */ /* 0x000fe400000001ff */
[----:B------:R-:W-:Y:S01]  /*101e0*/  IMAD.MOV.U32 R8, RZ, RZ, 0x192 ;  /* 0x00000192ff087424 */ /* 0x000fe200078e00ff */
[----:B------:R-:W2:Y:S01]  /*101f0*/  LDCU.64 UR6, c[0x4][0xb8] ;  /* 0x01001700ff0677ac */ /* 0x000ea20008000a00 */
[----:B------:R-:W3:Y:S01]  /*10200*/  LDC.64 R14, c[0x4][R14] ;  /* 0x010000000e0e7b82 */ /* 0x000ee20000000a00 */
[----:B------:R-:W-:Y:S01]  /*10210*/  IMAD.MOV.U32 R13, RZ, RZ, RZ ;  /* 0x000000ffff0d7224 */ /* 0x000fe200078e00ff */
[----:B------:R-:W4:Y:S01]  /*10220*/  LDCU.64 UR4, c[0x4][0x30] ;  /* 0x01000600ff0477ac */ /* 0x000f220008000a00 */
[----:B-1----:R-:W-:Y:S01]  /*10230*/  IMAD.U32 R4, RZ, RZ, UR8 ;  /* 0x00000008ff047e24 */ /* 0x002fe2000f8e00ff */
[----:B------:R-:W-:Y:S01]  /*10240*/  MOV R5, UR9 ;  /* 0x0000000900057c02 */ /* 0x000fe20008000f00 */
[----:B--2---:R-:W-:Y:S01]  /*10250*/  IMAD.U32 R6, RZ, RZ, UR6 ;  /* 0x00000006ff067e24 */ /* 0x004fe2000f8e00ff */
[----:B------:R-:W-:Y:S01]  /*10260*/  MOV R7, UR7 ;  /* 0x0000000700077c02 */ /* 0x000fe20008000f00 */
[----:B----4-:R-:W-:Y:S01]  /*10270*/  IMAD.U32 R10, RZ, RZ, UR4 ;  /* 0x00000004ff0a7e24 */ /* 0x010fe2000f8e00ff */
[----:B------:R-:W-:-:S02]  /*10280*/  MOV R11, UR5 ;  /* 0x00000005000b7c02 */ /* 0x000fc40008000f00 */
[----:B------:R-:W-:-:S07]  /*10290*/  LEPC R20, `(.L_x_199) ;  /* 0x000000001014794e */ /* 0x000fce0000000000 */
[----:B---3--:R-:W-:Y:S05]  /*102a0*/  CALL.ABS.NOINC R14 ;  /* 0x000000000e007343 */ /* 0x008fea0003c00000 */
.L_x_199:
        /* <DEDUP_REMOVED lines=22> */
.L_x_200:
        /* <DEDUP_REMOVED lines=22> */
.L_x_201:
[----:B------:R-:W-:Y:S01]  /*10570*/  LOP3.LUT R20, R16, 0x1f0, RZ, 0xfc, !PT ;  /* 0x000001f010147812 */ /* 0x000fe200078efcff */
[----:B------:R-:W-:Y:S05]  /*10580*/  WARPSYNC.ALL ;  /* 0x0000000000007948 */ /* 0x000fea0003800000 */
[----:B------:R-:W-:Y:S02]  /*10590*/  R2UR UR5, R24 ;  /* 0x00000000180572ca */ /* 0x000fe400000e0000 */
[----:B------:R-:W-:-:S11]  /*105a0*/  R2UR UR4, R20 ;  /* 0x00000000140472ca */ /* 0x000fd600000e0000 */
[----:B------:R1:W-:Y:S02]  /*105b0*/  STTM.x16 tmem[UR5], R0 ;  /* 0x00000000000079ed */ /* 0x0003e40008240005 */
[----:B------:R1:W-:Y:S02]  /*105c0*/  STTM.x16 tmem[UR4], R0 ;  /* 0x00000000000079ed */ /* 0x0003e40008240004 */
.L_x_178:
[----:B------:R-:W-:-:S09]  /*105d0*/  UISETP.NE.AND UP0, UPT, UR38, URZ, UPT ;  /* 0x000000ff2600728c */ /* 0x000fd2000bf05270 */
[----:B------:R-:W-:Y:S05]  /*105e0*/  BRA.U !UP0, `(.L_x_202) ;  /* 0x0000000108047547 */ /* 0x000fea000b800000 */
[----:B------:R-:W-:Y:S05]  /*105f0*/  BPT.TRAP 0x1 ;  /* 0x000000040000795c */ /* 0x000fea0000300000 */
.L_x_202:
[----:B-1234-:R-:W-:Y:S01]  /*10600*/  IADD3 R3, PT, PT, R59, 0x58088, RZ ;  /* 0x000580883b037810 */ /* 0x01efe20007ffe0ff */
[----:B------:R-:W-:Y:S02]  /*10610*/  UISETP.NE.AND UP0, UPT, UR41, URZ, UPT ;  /* 0x000000ff2900728c */ /* 0x000fe4000bf05270 */
[----:B------:R-:W-:Y:S01]  /*10620*/  ULOP3.LUT UR39, UR39, 0x1, URZ, 0x3c, !UPT ;  /* 0x0000000127277892 */ /* 0x000fe2000f8e3cff */
[----:B------:R-:W-:-:S04]  /*10630*/  PRMT R0, R60, 0x654, R3 ;  /* 0x000006543c007816 */ /* 0x000fc80000000003 */
[----:B------:R1:W-:Y:S01]  /*10640*/  SYNCS.ARRIVE.TRANS64.RED.A1T0 RZ, [R0+URZ], RZ ;  /* 0x000000ff00ff79a7 */ /* 0x0003e200081004ff */
[----:B------:R-:W2:Y:S01]  /*10650*/  FENCE.VIEW.ASYNC.T ;  /* 0x00000000000073c6 */ /* 0x000ea20000000200 */
[----:B------:R-:W-:Y:S05]  /*10660*/  BRA.U UP0, `(.L_x_203) ;  /* 0x0000000100087547 */ /* 0x000fea000b800000 */
[----:B------:R-:W-:Y:S05]  /*10670*/  BPT.TRAP 0x1 ;  /* 0x000000040000795c */ /* 0x000fea0000300000 */
[----:B------:R-:W-:Y:S05]  /*10680*/  BPT.TRAP 0x1 ;  /* 0x000000040000795c */ /* 0x000fea0000300000 */
.L_x_203:
[----:B------:R-:W-:Y:S01]  /*10690*/  IADD3 R3, PT, PT, R59, 0x580a0, RZ ;  /* 0x000580a03b037810 */ /* 0x000fe20007ffe0ff */
[----:B------:R-:W-:-:S03]  /*106a0*/  UISETP.NE.AND UP0, UPT, UR38, URZ, UPT ;  /* 0x000000ff2600728c */ /* 0x000fc6000bf05270 */
[----:B-1----:R-:W-:-:S04]  /*106b0*/  PRMT R0, R60, 0x654, R3 ;  /* 0x000006543c007816 */ /* 0x002fc80000000003 */
[----:B--2---:R1:W-:Y:S02]  /*106c0*/  SYNCS.ARRIVE.TRANS64.RED.A1T0 RZ, [R0+URZ], RZ ;  /* 0x000000ff00ff79a7 */ /* 0x0043e400081004ff */
[----:B------:R-:W-:Y:S05]  /*106d0*/  BRA.U !UP0, `(.L_x_204) ;  /* 0x0000000108047547 */ /* 0x000fea000b800000 */
[----:B------:R-:W-:Y:S05]  /*106e0*/  BPT.TRAP 0x1 ;  /* 0x000000040000795c */ /* 0x000fea0000300000 */
.L_x_204:
[----:B-1----:R-:W-:Y:S01]  /*106f0*/  IMAD.U32 R0, RZ, RZ, UR39 ;  /* 0x00000027ff007e24 */ /* 0x002fe2000f8e00ff */
[----:B------:R-:W-:-:S04]  /*10700*/  LOP3.LUT R3, R16, 0x80, RZ, 0xfc, !PT ;  /* 0x0000008010037812 */ /* 0x000fc800078efcff */
[----:B------:R-:W-:-:S04]  /*10710*/  SHF.L.U32 R0, R0, 0x1f, RZ ;  /* 0x0000001f00007819 */ /* 0x000fc800000006ff */
[----:B------:R-:W1:Y:S02]  /*10720*/  SYNCS.PHASECHK.TRANS64.TRYWAIT P0, [R59+URZ+0x58080], R0 ;  /* 0x058080003b0075a7 */ /* 0x000e6400080011ff */
[----:B-1----:R-:W-:Y:S05]  /*10730*/  @!P0 BRA `(.L_x_205) ;  /* 0x0000015c00cc8947 */ /* 0x002fea0003800000 */
.L_x_450:
[----:B------:R-:W-:Y:S01]  /*10740*/  R2UR UR4, R3 ;  /* 0x00000000030472ca */ /* 0x000fe200000e0000 */
[----:B------:R-:W-:Y:S01]  /*10750*/  UISETP.NE.AND UP0, UPT, UR41, URZ, UPT ;  /* 0x000000ff2900728c */ /* 0x000fe2000bf05270 */
[----:B------:R-:W-:Y:S01]  /*10760*/  PLOP3.LUT P0, PT, PT, PT, PT, 0x80, 0x8 ;  /* 0x000000000008781c */ /* 0x000fe20003f0f070 */
[----:B------:R-:W-:-:S10]  /*10770*/  IMAD.MOV.U32 R62, RZ, RZ, 0x3f800000 ;  /* 0x3f800000ff3e7424 */ /* 0x000fd400078e00ff */
[----:B------:R-:W2:Y:S02]  /*10780*/  LDTM.x2 R4, tmem[UR4] ;  /* 0x00000004000479ee */ /* 0x000ea400080c0000 */
        /* <DEDUP_REMOVED lines=12> */
.L_x_206:
[----:B------:R-:W-:Y:S01]  /*10850*/  IMAD.U32 R0, RZ, RZ, UR42 ;  /* 0x0000002aff007e24 */ /* 0x000fe2000f8e00ff */
[----:B------:R-:W-:-:S04]  /*10860*/  FSETP.NEU.AND P1, PT, R62, 1, PT ;  /* 0x3f8000003e00780b */ /* 0x000fc80003f2d000 */
[----:B------:R-:W-:-:S04]  /*10870*/  SHF.L.U32 R0, R0, 0x1f, RZ ;  /* 0x0000001f00007819 */ /* 0x000fc800000006ff */
[----:B------:R-:W1:Y:S02]  /*10880*/  SYNCS.PHASECHK.TRANS64.TRYWAIT P0, [R59+URZ+0x58098], R0 ;  /* 0x058098003b0075a7 */ /* 0x000e6400080011ff */
[----:B-1----:R-:W-:Y:S05]  /*10890*/  @!P0 BRA `(.L_x_207) ;  /* 0x0000015c00888947 */ /* 0x002fea0003800000 */
.L_x_451:
        /* <DEDUP_REMOVED lines=27> */
.L_x_210:
[----:B------:R-:W-:Y:S05]  /*10a50*/  BSYNC.RECONVERGENT B6 ;  /* 0x0000000000067941 */ /* 0x000fea0003800200 */
.L_x_209:
        /* <DEDUP_REMOVED lines=34> */
.L_x_212:
[----:B------:R-:W-:Y:S05]  /*10c80*/  BSYNC.RECONVERGENT B6 ;  /* 0x0000000000067941 */ /* 0x000fea0003800200 */
.L_x_211:
        /* <DEDUP_REMOVED lines=34> */
.L_x_214:
[----:B------:R-:W-:Y:S05]  /*10eb0*/  BSYNC.RECONVERGENT B6 ;  /* 0x0000000000067941 */ /* 0x000fea0003800200 */
.L_x_213:
        /* <DEDUP_REMOVED lines=34> */
.L_x_216:
[----:B------:R-:W-:Y:S05]  /*110e0*/  BSYNC.RECONVERGENT B6 ;  /* 0x0000000000067941 */ /* 0x000fea0003800200 */
.L_x_215:
        /* <DEDUP_REMOVED lines=34> */
.L_x_218:
[----:B------:R-:W-:Y:S05]  /*11310*/  BSYNC.RECONVERGENT B6 ;  /* 0x0000000000067941 */ /* 0x000fea0003800200 */
.L_x_217:
        /* <DEDUP_REMOVED lines=34> */
.L_x_220:
[----:B------:R-:W-:Y:S05]  /*11540*/  BSYNC.RECONVERGENT B6 ;  /* 0x0000000000067941 */ /* 0x000fea0003800200 */
.L_x_219:
        /* <DEDUP_REMOVED lines=34> */
.L_x_222:
[----:B------:R-:W-:Y:S05]  /*11770*/  BSYNC.RECONVERGENT B6 ;  /* 0x0000000000067941 */ /* 0x000fea0003800200 */
.L_x_221:
        /* <DEDUP_REMOVED lines=34> */
.L_x_224:
[----:B------:R-:W-:Y:S05]  /*119a0*/  BSYNC.RECONVERGENT B6 ;  /* 0x0000000000067941 */ /* 0x000fea0003800200 */
.L_x_223:
        /* <DEDUP_REMOVED lines=31> */
.L_x_225:
        /* <DEDUP_REMOVED lines=22> */
.L_x_226:
        /* <DEDUP_REMOVED lines=22> */
.L_x_227:
        /* <DEDUP_REMOVED lines=22> */
.L_x_228:
        /* <DEDUP_REMOVED lines=22> */
.L_x_229:
        /* <DEDUP_REMOVED lines=22> */
.L_x_230:
        /* <DEDUP_REMOVED lines=22> */
.L_x_231:
[----:B------:R-:W-:Y:S01]  /*123e0*/  LOP3.LUT R16, R16, 0x270, RZ, 0xfc, !PT ;  /* 0x0000027010107812 */ /* 0x000fe200078efcff */
[----:B------:R-:W-:Y:S05]  /*123f0*/  WARPSYNC.ALL ;  /* 0x0000000000007948 */ /* 0x000fea0003800000 */
[----:B------:R-:W-:Y:S02]  /*12400*/  R2UR UR5, R24 ;  /* 0x00000000180572ca */ /* 0x000fe400000e0000 */
[----:B------:R-:W-:-:S11]  /*12410*/  R2UR UR4, R16 ;  /* 0x00000000100472ca */ /* 0x000fd600000e0000 */
[----:B------:R1:W-:Y:S02]  /*12420*/  STTM.x16 tmem[UR5], R0 ;  /* 0x00000000000079ed */ /* 0x0003e40008240005 */
[----:B------:R1:W-:Y:S02]  /*12430*/  STTM.x16 tmem[UR4], R0 ;  /* 0x00000000000079ed */ /* 0x0003e40008240004 */
.L_x_208:
[----:B------:R-:W-:-:S09]  /*12440*/  UISETP.NE.AND UP0, UPT, UR40, URZ, UPT ;  /* 0x000000ff2800728c */ /* 0x000fd2000bf05270 */
[----:B------:R-:W-:Y:S05]  /*12450*/  BRA.U !UP0, `(.L_x_232) ;  /* 0x0000000108047547 */ /* 0x000fea000b800000 */
[----:B------:R-:W-:Y:S05]  /*12460*/  BPT.TRAP 0x1 ;  /* 0x000000040000795c */ /* 0x000fea0000300000 */
.L_x_232:
[----:B-1234-:R-:W-:Y:S01]  /*12470*/  PRMT R0, R60, 0x654, R17 ;  /* 0x000006543c007816 */ /* 0x01efe20000000011 */
[----:B------:R-:W-:-:S03]  /*12480*/  UISETP.NE.AND UP0, UPT, UR41, URZ, UPT ;  /* 0x000000ff2900728c */ /* 0x000fc6000bf05270 */
[----:B------:R1:W-:Y:S01]  /*12490*/  SYNCS.ARRIVE.TRANS64.RED.A1T0 RZ, [R0+URZ], RZ ;  /* 0x000000ff00ff79a7 */ /* 0x0003e200081004ff */
[----:B------:R-:W2:Y:S05]  /*124a0*/  FENCE.VIEW.ASYNC.T ;  /* 0x00000000000073c6 */ /* 0x000eaa0000000200 */
[----:B------:R-:W-:Y:S05]  /*124b0*/  BRA.U UP0, `(.L_x_233) ;  /* 0x0000000100087547 */ /* 0x000fea000b800000 */
[----:B------:R-:W-:Y:S05]  /*124c0*/  BPT.TRAP 0x1 ;  /* 0x000000040000795c */ /* 0x000fea0000300000 */
[----:B------:R-:W-:Y:S05]  /*124d0*/  BPT.TRAP 0x1 ;  /* 0x000000040000795c */ /* 0x000fea0000300000 */
.L_x_233:
[----:B------:R-:W-:Y:S01]  /*124e0*/  ISETP.NE.AND P0, PT, R19, RZ, PT ;  /* 0x000000ff1300720c */ /* 0x000fe20003f05270 */
[----:B------:R-:W-:Y:S01]  /*124f0*/  VIADD R3, R59, 0x580a8 ;  /* 0x000580a83b037836 */ /* 0x000fe20000000000 */
[----:B------:R-:W-:-:S04]  /*12500*/  ULOP3.LUT UR42, UR42, 0x1, URZ, 0x3c, !UPT ;  /* 0x000000012a2a7892 */ /* 0x000fc8000f8e3cff */
[----:B------:R-:W-:-:S04]  /*12510*/  PRMT R3, R60, 0x654, R3 ;  /* 0x000006543c037816 */ /* 0x000fc80000000003 */
[----:B--2---:R2:W-:Y:S02]  /*12520*/  SYNCS.ARRIVE.TRANS64.RED.A1T0 RZ, [R3+URZ], RZ ;  /* 0x000000ff03ff79a7 */ /* 0x0045e400081004ff */
[----:B--2---:R-:W-:Y:S01]  /*12530*/  LOP3.LUT R3, R23, 0x1, RZ, 0x3c, !PT ;  /* 0x0000000117037812 */ /* 0x004fe200078e3cff */
[----:B------:R-:W-:Y:S06]  /*12540*/  @P0 BRA `(.L_x_234) ;  /* 0xffffffc000a40947 */ /* 0x000fec000383ffff */
.L_x_173:
[----:B------:R-:W-:-:S09]  /*12550*/  UISETP.NE.AND UP0, UPT, UR38, URZ, UPT ;  /* 0x000000ff2600728c */ /* 0x000fd2000bf05270 */
[----:B------:R-:W-:Y:S05]  /*12560*/  BRA.U !UP0, `(.L_x_235) ;  /* 0x0000000108047547 */ /* 0x000fea000b800000 */
[----:B------:R-:W-:Y:S05]  /*12570*/  BPT.TRAP 0x1 ;  /* 0x000000040000795c */ /* 0x000fea0000300000 */
.L_x_235:
[----:B------:R-:W-:Y:S01]  /*12580*/  IADD3 R31, PT, PT, R59, 0x58088, RZ ;  /* 0x000580883b1f7810 */ /* 0x000fe20007ffe0ff */
[----:B------:R-:W-:-:S03]  /*12590*/  UISETP.NE.AND UP0, UPT, UR40, URZ, UPT ;  /* 0x000000ff2800728c */ /* 0x000fc6000bf05270 */
[----:B--2---:R-:W-:-:S04]  /*125a0*/  PRMT R4, R60, 0x654, R31 ;  /* 0x000006543c047816 */ /* 0x004fc8000000001f */
[----:B------:R2:W-:Y:S02]  /*125b0*/  SYNCS.ARRIVE.TRANS64.RED.A1T0 RZ, [R4+URZ], RZ ;  /* 0x000000ff04ff79a7 */ /* 0x0005e400081004ff */
[----:B------:R-:W-:Y:S05]  /*125c0*/  BRA.U !UP0, `(.L_x_236) ;  /* 0x0000000108047547 */ /* 0x000fea000b800000 */
[----:B------:R-:W-:Y:S05]  /*125d0*/  BPT.TRAP 0x1 ;  /* 0x000000040000795c */ /* 0x000fea0000300000 */
.L_x_236:
[----:B--2---:R-:W-:Y:S01]  /*125e0*/  SHF.L.U32 R4, R3, 0x1f, RZ ;  /* 0x0000001f03047819 */ /* 0x004fe200000006ff */
[----:B------:R-:W2:Y:S03]  /*125f0*/  S2R R26, SR_TID.X ;  /* 0x00000000001a7919 */ /* 0x000ea60000002100 */
[----:B------:R-:W3:Y:S01]  /*12600*/  SYNCS.PHASECHK.TRANS64.TRYWAIT P0, [R59+URZ+0x58070], R4 ;  /* 0x058070043b0075a7 */ /* 0x000ee200080011ff */
[----:B--2---:R-:W-:-:S05]  /*12610*/  IMAD.U32 R28, R26, 0x10000, RZ ;  /* 0x000100001a1c7824 */ /* 0x004fca00078e00ff */
[----:B------:R-:W-:Y:S01]  /*12620*/  LOP3.LUT R28, R28, 0x600000, RZ, 0xc0, !PT ;  /* 0x006000001c1c7812 */ /* 0x000fe200078ec0ff */
[----:B---3--:R-:W-:Y:S06]  /*12630*/  @!P0 BRA `(.L_x_237) ;  /* 0x0000014000348947 */ /* 0x008fec0003800000 */
.L_x_452:
[----:B------:R-:W-:Y:S05]  /*12640*/  WARPSYNC.ALL ;  /* 0x0000000000007948 */ /* 0x000fea0003800000 */
[----:B------:R-:W-:Y:S01]  /*12650*/  R2UR UR4, R28 ;  /* 0x000000001c0472ca */ /* 0x000fe200000e0000 */
[----:B------:R-:W-:-:S12]  /*12660*/  UISETP.NE.AND UP0, UPT, UR40, URZ, UPT ;  /* 0x000000ff2800728c */ /* 0x000fd8000bf05270 */
[----:B------:R-:W3:Y:S02]  /*12670*/  LDTM.x2 R24, tmem[UR4] ;  /* 0x00000004001879ee */ /* 0x000ee400080c0000 */
[----:B---3--:R-:W-:Y:S05]  /*12680*/  BRA.U !UP0, `(.L_x_238) ;  /* 0x0000000108047547 */ /* 0x008fea000b800000 */
[----:B------:R-:W-:Y:S05]  /*12690*/  BPT.TRAP 0x1 ;  /* 0x000000040000795c */ /* 0x000fea0000300000 */
.L_x_238:
[----:B------:R3:W-:Y:S01]  /*126a0*/  SYNCS.ARRIVE.TRANS64.RED.A1T0 RZ, [R0+URZ], RZ ;  /* 0x000000ff00ff79a7 */ /* 0x0007e200081004ff */
[----:B------:R-:W-:-:S09]  /*126b0*/  UISETP.NE.AND UP0, UPT, UR41, URZ, UPT ;  /* 0x000000ff2900728c */ /* 0x000fd2000bf05270 */
[----:B------:R-:W-:Y:S05]  /*126c0*/  BRA.U UP0, `(.L_x_239) ;  /* 0x0000000100047547 */ /* 0x000fea000b800000 */
[----:B------:R-:W-:Y:S05]  /*126d0*/  BPT.TRAP 0x1 ;  /* 0x000000040000795c */ /* 0x000fea0000300000 */
.L_x_239:
[----:B-1-3--:R-:W-:-:S04]  /*126e0*/  MOV R0, UR42 ;  /* 0x0000002a00007c02 */ /* 0x00afc80008000f00 */
[----:B------:R-:W-:-:S04]  /*126f0*/  SHF.L.U32 R0, R0, 0x1f, RZ ;  /* 0x0000001f00007819 */ /* 0x000fc800000006ff */
[----:B------:R-:W1:Y:S02]  /*12700*/  SYNCS.PHASECHK.TRANS64.TRYWAIT P0, [R59+URZ+0x58090], R0 ;  /* 0x058090003b0075a7 */ /* 0x000e6400080011ff */
[----:B-1----:R-:W-:Y:S05]  /*12710*/  @!P0 BRA `(.L_x_240) ;  /* 0x0000014000108947 */ /* 0x002fea0003800000 */
.L_x_453:
[----:B------:R-:W-:-:S09]  /*12720*/  UISETP.NE.AND UP0, UPT, UR41, URZ, UPT ;  /* 0x000000ff2900728c */ /* 0x000fd2000bf05270 */
[----:B------:R-:W-:Y:S05]  /*12730*/  BRA.U UP0, `(.L_x_241) ;  /* 0x0000000100047547 */ /* 0x000fea000b800000 */
[----:B------:R-:W-:Y:S05]  /*12740*/  BPT.TRAP 0x1 ;  /* 0x000000040000795c */ /* 0x000fea0000300000 */
.L_x_241:
[----:B-1----:R-:W-:Y:S01]  /*12750*/  SHF.L.U32 R0, R56, 0x1f, RZ ;  /* 0x0000001f38007819 */ /* 0x002fe200000006ff */
[----:B------:R1:W3:Y:S01]  /*12760*/  MUFU.RCP R3, R24 ;  /* 0x0000001800037308 */ /* 0x0002e20000001000 */
[----:B------:R-:W-:Y:S02]  /*12770*/  BSSY B0, `(.L_x_242) ;  /* 0x0000003000007945 */ /* 0x000fe40003800000 */
[----:B------:R-:W4:Y:S02]  /*12780*/  SYNCS.PHASECHK.TRANS64.TRYWAIT P0, [R59+URZ+0x580c0], R0 ;  /* 0x0580c0003b0075a7 */ /* 0x000f2400080011ff */
[----:B-1-34-:R-:W-:Y:S05]  /*12790*/  @!P0 BRA `(.L_x_243) ;  /* 0x0000014000048947 */ /* 0x01afea0003800000 */
.L_x_454:
[----:B------:R-:W-:Y:S05]  /*127a0*/  BSYNC B0 ;  /* 0x0000000000007941 */ /* 0x000fea0003800000 */
.L_x_242:
[----:B------:R-:W3:Y:S01]  /*127b0*/  LDCU UR4, c[0x0][0x708] ;  /* 0x0000e100ff0477ac */ /* 0x000ee20008000800 */
[----:B-1----:R-:W-:Y:S01]  /*127c0*/  FFMA R0, -R24, R3, 1 ;  /* 0x3f80000018007423 */ /* 0x002fe20000000103 */
[----:B------:R-:W1:Y:S03]  /*127d0*/  LDC R32, c[0x0][0x708] ;  /* 0x0001c200ff207b82 */ /* 0x000e660000000800 */
[----:B------:R-:W-:Y:S01]  /*127e0*/  FFMA R0, R3, R0, R3 ;  /* 0x0000000003007223 */ /* 0x000fe20000000003 */
[----:B---3--:R-:W-:-:S03]  /*127f0*/  MOV R3, UR4 ;  /* 0x0000000400037c02 */ /* 0x008fc60008000f00 */
[----:B------:R-:W-:Y:S01]  /*12800*/  FFMA R33, R0, UR4, RZ ;  /* 0x0000000400217c23 */ /* 0x000fe200080000ff */
[----:B------:R-:W3:Y:S03]  /*12810*/  FCHK P0, R3, R24 ;  /* 0x0000001803007302 */ /* 0x000ee60000000000 */
[----:B--2---:R-:W-:-:S04]  /*12820*/  FFMA R4, -R24, R33, UR4 ;  /* 0x0000000418047e23 */ /* 0x004fc80008000121 */
[----:B------:R-:W-:Y:S01]  /*12830*/  FFMA R33, R0, R4, R33 ;  /* 0x0000000400217223 */ /* 0x000fe20000000021 */
[----:B---3--:R-:W-:Y:S06]  /*12840*/  @!P0 BRA `(.L_x_244) ;  /* 0x0000000000088947 */ /* 0x008fec0003800000 */
[----:B------:R-:W-:Y:S02]  /*12850*/  MOV R4, 0x12870 ;  /* 0x0001287000047802 */ /* 0x000fe40000000f00 */
[----:B-1----:R-:W-:Y:S05]  /*12860*/  CALL.REL.NOINC `($__internal_3_$__cuda_sm3x_div_rn_noftz_f32_slowpath) ;  /* 0x0000014800547944 */ /* 0x002fea0003c00000 */
.L_x_244:
[----:B------:R-:W2:Y:S01]  /*12870*/  S2R R20, SR_SWINHI ;  /* 0x0000000000147919 */ /* 0x000ea20000002f00 */
[----:B------:R-:W-:Y:S01]  /*12880*/  LOP3.LUT R0, R28, 0x100, RZ, 0xfc, !PT ;  /* 0x000001001c007812 */ /* 0x000fe200078efcff */
[----:B------:R-:W-:Y:S05]  /*12890*/  WARPSYNC.ALL ;  /* 0x0000000000007948 */ /* 0x000fea0003800000 */
[----:B------:R-:W-:Y:S01]  /*128a0*/  R2UR UR4, R0 ;  /* 0x00000000000472ca */ /* 0x000fe200000e0000 */
[C---:B------:R-:W-:Y:S01]  /*128b0*/  IMAD.SHL.U32 R0, R26.reuse, 0x100, RZ ;  /* 0x000001001a007824 */ /* 0x040fe200078e00ff */
[----:B------:R-:W-:Y:S01]  /*128c0*/  SHF.R.U32.HI R29, RZ, 0x15, R28 ;  /* 0x00000015ff1d7819 */ /* 0x000fe2000001161c */
[----:B------:R-:W-:-:S03]  /*128d0*/  IMAD.SHL.U32 R27, R26, 0x40, RZ ;  /* 0x000000401a1b7824 */ /* 0x000fc600078e00ff */
[----:B------:R-:W-:-:S04]  /*128e0*/  LOP3.LUT R30, R0, 0x1800, RZ, 0xc0, !PT ;  /* 0x00001800001e7812 */ /* 0x000fc800078ec0ff */
[----:B------:R-:W-:Y:S02]  /*128f0*/  LOP3.LUT R27, R30, 0x1c0, R27, 0xf8, !PT ;  /* 0x000001c01e1b7812 */ /* 0x000fe400078ef81b */
[----:B------:R-:W-:Y:S01]  /*12900*/  SHF.R.U32.HI R30, RZ, 0x5, R26 ;  /* 0x00000005ff1e7819 */ /* 0x000fe2000001161a */
[----:B------:R-:W3:Y:S01]  /*12910*/  LDTM.x16 R4, tmem[UR4] ;  /* 0x00000004000479ee */ /* 0x000ee20008240000 */
[----:B------:R-:W-:Y:S02]  /*12920*/  LOP3.LUT R27, R27, 0x6000, R0, 0xf8, !PT ;  /* 0x000060001b1b7812 */ /* 0x000fe400078ef800 */
[----:B------:R-:W-:Y:S02]  /*12930*/  LOP3.LUT R30, R30, 0x3, RZ, 0xc0, !PT ;  /* 0x000000031e1e7812 */ /* 0x000fe400078ec0ff */
[----:B------:R-:W-:Y:S02]  /*12940*/  MOV R36, R59 ;  /* 0x0000003b00247202 */ /* 0x000fe40000000f00 */
[----:B--2---:R-:W-:-:S03]  /*12950*/  MOV R37, R20 ;  /* 0x0000001400257202 */ /* 0x004fc60000000f00 */
[----:B------:R-:W-:-:S03]  /*12960*/  IMAD.WIDE.U32 R36, R27, 0x2, R36 ;  /* 0x000000021b247825 */ /* 0x000fc600078e0024 */
[C---:B------:R-:W-:Y:S02]  /*12970*/  IADD3 R0, P1, PT, R36.reuse, 0x38000, RZ ;  /* 0x0003800024007810 */ /* 0x040fe40007f3e0ff */
[----:B------:R-:W-:Y:S01]  /*12980*/  IADD3 R3, P0, PT, R36, 0x38010, RZ ;  /* 0x0003801024037810 */ /* 0x000fe20007f1e0ff */
[C---:B---3--:R-:W-:Y:S02]  /*12990*/  FMUL2 R4, R33.reuse.F32, R4.F32x2.HI_LO ;  /* 0x000000042104724a */ /* 0x048fe40000040000 */
[C---:B------:R-:W-:Y:S02]  /*129a0*/  FMUL2 R6, R33.reuse.F32, R6.F32x2.HI_LO ;  /* 0x000000062106724a */ /* 0x040fe40000040000 */
[--C-:B------:R-:W-:Y:S02]  /*129b0*/  IMAD.X R39, RZ, RZ, R37.reuse, P1 ;  /* 0x000000ffff277224 */ /* 0x100fe400008e0625 */
[----:B------:R-:W-:Y:S02]  /*129c0*/  FMUL2 R12, R33.F32, R12.F32x2.HI_LO ;  /* 0x0000000c210c724a */ /* 0x000fe40000040000 */
[----:B------:R-:W-:-:S02]  /*129d0*/  IMAD.X R37, RZ, RZ, R37, P0 ;  /* 0x000000ffff257224 */ /* 0x000fc400000e0625 */
[----:B------:R-:W-:Y:S01]  /*129e0*/  FMUL2 R20, R33.F32, R8.F32x2.HI_LO ;  /* 0x000000082114724a */ /* 0x000fe20000040000 */
[----:B------:R-:W-:Y:S01]  /*129f0*/  F2FP.F16.F32.PACK_AB R8, R5, R4 ;  /* 0x000000040508723e */ /* 0x000fe200000000ff */
[----:B------:R-:W-:Y:S01]  /*12a00*/  FMUL2 R34, R33.F32, R10.F32x2.HI_LO ;  /* 0x0000000a2122724a */ /* 0x000fe20000040000 */
[----:B------:R-:W-:Y:S01]  /*12a10*/  F2FP.F16.F32.PACK_AB R9, R7, R6 ;  /* 0x000000060709723e */ /* 0x000fe200000000ff */
[C---:B------:R-:W-:Y:S01]  /*12a20*/  FMUL2 R14, R33.reuse.F32, R14.F32x2.HI_LO ;  /* 0x0000000e210e724a */ /* 0x040fe20000040000 */
[----:B------:R-:W-:Y:S01]  /*12a30*/  SHF.R.U64 R7, R0, 0x3, R39 ;  /* 0x0000000300077819 */ /* 0x000fe20000001227 */
[----:B------:R-:W-:Y:S01]  /*12a40*/  FMUL2 R16, R33.F32, R16.F32x2.HI_LO ;  /* 0x000000102110724a */ /* 0x000fe20000040000 */
[----:B------:R-:W-:Y:S01]  /*12a50*/  F2FP.F16.F32.PACK_AB R4, R13, R12 ;  /* 0x0000000c0d04723e */ /* 0x000fe200000000ff */
[----:B------:R-:W-:Y:S01]  /*12a60*/  FMUL2 R18, R33.F32, R18.F32x2.HI_LO ;  /* 0x000000122112724a */ /* 0x000fe20000040000 */
[----:B------:R-:W-:Y:S02]  /*12a70*/  SHF.R.U64 R12, R3, 0x3, R37 ;  /* 0x00000003030c7819 */ /* 0x000fe40000001225 */
[----:B------:R-:W-:-:S02]  /*12a80*/  F2FP.F16.F32.PACK_AB R10, R21, R20 ;  /* 0x00000014150a723e */ /* 0x000fc400000000ff */
[----:B------:R-:W-:Y:S02]  /*12a90*/  F2FP.F16.F32.PACK_AB R11, R35, R34 ;  /* 0x00000022230b723e */ /* 0x000fe400000000ff */
[----:B------:R-:W-:Y:S02]  /*12aa0*/  LOP3.LUT R38, R0, 0x70, R7, 0x78, !PT ;  /* 0x0000007000267812 */ /* 0x000fe400078e7807 */
[----:B------:R-:W-:Y:S02]  /*12ab0*/  F2FP.F16.F32.PACK_AB R5, R15, R14 ;  /* 0x0000000e0f05723e */ /* 0x000fe400000000ff */
[----:B------:R-:W-:Y:S01]  /*12ac0*/  F2FP.F16.F32.PACK_AB R6, R17, R16 ;  /* 0x000000101106723e */ /* 0x000fe200000000ff */
[----:B------:R2:W-:Y:S01]  /*12ad0*/  ST.E.128 desc[UR44][R38.64], R8 ;  /* 0x0000000826007985 */ /* 0x0005e2000c101d2c */
[----:B------:R-:W-:Y:S02]  /*12ae0*/  LOP3.LUT R36, R3, 0x70, R12, 0x78, !PT ;  /* 0x0000007003247812 */ /* 0x000fe400078e780c */
[----:B------:R-:W-:-:S02]  /*12af0*/  F2FP.F16.F32.PACK_AB R7, R19, R18 ;  /* 0x000000121307723e */ /* 0x000fc400000000ff */
[----:B------:R-:W-:-:S03]  /*12b00*/  ISETP.NE.AND P0, PT, R30, R29, PT ;  /* 0x0000001d1e00720c */ /* 0x000fc60003f05270 */
[----:B------:R2:W-:Y:S10]  /*12b10*/  ST.E.128 desc[UR44][R36.64], R4 ;  /* 0x0000000424007985 */ /* 0x0005f4000c101d2c */
[----:B------:R-:W-:Y:S05]  /*12b20*/  @!P0 BRA `(.L_x_245) ;  /* 0x0000000000408947 */ /* 0x000fea0003800000 */
[----:B------:R-:W-:Y:S01]  /*12b30*/  MOV R14, 0x8 ;  /* 0x00000008000e7802 */ /* 0x000fe20000000f00 */
[----:B------:R-:W3:Y:S01]  /*12b40*/  LDCU.64 UR6, c[0x4][0xb0] ;  /* 0x01001600ff0677ac */ /* 0x000ee20008000a00 */
[----:B------:R-:W-:Y:S02]  /*12b50*/  HFMA2 R12, -RZ, RZ, 0, 5.9604644775390625e-08 ;  /* 0x00000001ff0c7431 */ /* 0x000fe400000001ff */
[----:B--2---:R-:W-:Y:S01]  /*12b60*/  IMAD.MOV.U32 R8, RZ, RZ, 0x192 ;  /* 0x00000192ff087424 */ /* 0x004fe200078e00ff */
[----:B------:R-:W2:Y:S01]  /*12b70*/  LDCU.64 UR4, c[0x4][0xb8] ;  /* 0x01001700ff0477ac */ /* 0x000ea20008000a00 */
[----:B------:R-:W4:Y:S01]  /*12b80*/  LDC.64 R14, c[0x4][R14] ;  /* 0x010000000e0e7b82 */ /* 0x000f220000000a00 */
[----:B------:R-:W-:Y:S01]  /*12b90*/  IMAD.MOV.U32 R13, RZ, RZ, RZ ;  /* 0x000000ffff0d7224 */ /* 0x000fe200078e00ff */
[----:B------:R-:W5:Y:S01]  /*12ba0*/  LDCU.64 UR8, c[0x4][0x40] ;  /* 0x01000800ff0877ac */ /* 0x000f620008000a00 */
[----:B---3--:R-:W-:Y:S01]  /*12bb0*/  IMAD.U32 R4, RZ, RZ, UR6 ;  /* 0x00000006ff047e24 */ /* 0x008fe2000f8e00ff */
[----:B------:R-:W-:Y:S01]  /*12bc0*/  MOV R5, UR7 ;  /* 0x0000000700057c02 */ /* 0x000fe20008000f00 */
[----:B--2---:R-:W-:Y:S01]  /*12bd0*/  IMAD.U32 R6, RZ, RZ, UR4 ;  /* 0x00000004ff067e24 */ /* 0x004fe2000f8e00ff */
[----:B------:R-:W-:Y:S01]  /*12be0*/  MOV R7, UR5 ;  /* 0x0000000500077c02 */ /* 0x000fe20008000f00 */
[----:B-----5:R-:W-:Y:S01]  /*12bf0*/  IMAD.U32 R10, RZ, RZ, UR8 ;  /* 0x00000008ff0a7e24 */ /* 0x020fe2000f8e00ff */
[----:B------:R-:W-:-:S02]  /*12c00*/  MOV R11, UR9 ;  /* 0x00000009000b7c02 */ /* 0x000fc40008000f00 */
[----:B------:R-:W-:-:S07]  /*12c10*/  LEPC R20, `(.L_x_245) ;  /* 0x000000001014794e */ /* 0x000fce0000000000 */
[----:B-1--4-:R-:W-:Y:S05]  /*12c20*/  CALL.ABS.NOINC R14 ;  /* 0x000000000e007343 */ /* 0x012fea0003c00000 */
.L_x_245:
[----:B------:R-:W-:Y:S01]  /*12c30*/  LOP3.LUT R0, R28, 0x110, RZ, 0xfc, !PT ;  /* 0x000001101c007812 */ /* 0x000fe200078efcff */
[----:B------:R-:W-:Y:S05]  /*12c40*/  WARPSYNC.ALL ;  /* 0x0000000000007948 */ /* 0x000fea0003800000 */
[----:B------:R-:W-:Y:S02]  /*12c50*/  R2UR UR4, R0 ;  /* 0x00000000000472ca */ /* 0x000fe400000e0000 */
[----:B------:R-:W3:Y:S11]  /*12c60*/  S2R R0, SR_SWINHI ;  /* 0x0000000000007919 */ /* 0x000ef60000002f00 */
[----:B--2---:R-:W2:Y:S01]  /*12c70*/  LDTM.x16 R4, tmem[UR4] ;  /* 0x00000004000479ee */ /* 0x004ea20008240000 */
[----:B------:R-:W-:-:S02]  /*12c80*/  MOV R36, R59 ;  /* 0x0000003b00247202 */ /* 0x000fc40000000f00 */
[----:B---3--:R-:W-:Y:S01]  /*12c90*/  MOV R37, R0 ;  /* 0x0000000000257202 */ /* 0x008fe20000000f00 */
[----:B--2---:R-:W-:Y:S02]  /*12ca0*/  FMUL2 R6, R33.F32, R6.F32x2.HI_LO ;  /* 0x000000062106724a */ /* 0x004fe40000040000 */
[----:B------:R-:W-:-:S04]  /*12cb0*/  IMAD.WIDE.U32 R36, R27, 0x2, R36 ;  /* 0x000000021b247825 */ /* 0x000fc800078e0024 */
[C---:B------:R-:W-:Y:S02]  /*12cc0*/  FMUL2 R20, R33.reuse.F32, R8.F32x2.HI_LO ;  /* 0x000000082114724a */ /* 0x040fe40000040000 */
[----:B------:R-:W-:Y:S01]  /*12cd0*/  FMUL2 R4, R33.F32, R4.F32x2.HI_LO ;  /* 0x000000042104724a */ /* 0x000fe20000040000 */
[----:B------:R-:W-:Y:S01]  /*12ce0*/  F2FP.F16.F32.PACK_AB R9, R7, R6 ;  /* 0x000000060709723e */ /* 0x000fe200000000ff */
[C---:B------:R-:W-:Y:S01]  /*12cf0*/  FMUL2 R34, R33.reuse.F32, R10.F32x2.HI_LO ;  /* 0x0000000a2122724a */ /* 0x040fe20000040000 */
[C---:B------:R-:W-:Y:S01]  /*12d00*/  IADD3 R0, P1, PT, R36.reuse, 0x38030, RZ ;  /* 0x0003803024007810 */ /* 0x040fe20007f3e0ff */
[C---:B------:R-:W-:Y:S01]  /*12d10*/  FMUL2 R12, R33.reuse.F32, R12.F32x2.HI_LO ;  /* 0x0000000c210c724a */ /* 0x040fe20000040000 */
[----:B------:R-:W-:Y:S01]  /*12d20*/  IADD3 R3, P0, PT, R36, 0x38020, RZ ;  /* 0x0003802024037810 */ /* 0x000fe20007f1e0ff */
[----:B------:R-:W-:Y:S01]  /*12d30*/  FMUL2 R14, R33.F32, R14.F32x2.HI_LO ;  /* 0x0000000e210e724a */ /* 0x000fe20000040000 */
[----:B------:R-:W-:Y:S01]  /*12d40*/  F2FP.F16.F32.PACK_AB R8, R5, R4 ;  /* 0x000000040508723e */ /* 0x000fe200000000ff */
[----:B------:R-:W-:-:S02]  /*12d50*/  IMAD.X R39, RZ, RZ, R37, P1 ;  /* 0x000000ffff277224 */ /* 0x000fc400008e0625 */
[C---:B------:R-:W-:Y:S02]  /*12d60*/  FMUL2 R16, R33.reuse.F32, R16.F32x2.HI_LO ;  /* 0x000000102110724a */ /* 0x040fe40000040000 */
[----:B------:R-:W-:Y:S02]  /*12d70*/  IMAD.X R37, RZ, RZ, R37, P0 ;  /* 0x000000ffff257224 */ /* 0x000fe400000e0625 */
[----:B------:R-:W-:Y:S01]  /*12d80*/  FMUL2 R18, R33.F32, R18.F32x2.HI_LO ;  /* 0x000000122112724a */ /* 0x000fe20000040000 */
[----:B------:R-:W-:Y:S02]  /*12d90*/  F2FP.F16.F32.PACK_AB R10, R21, R20 ;  /* 0x00000014150a723e */ /* 0x000fe400000000ff */
[----:B------:R-:W-:Y:S02]  /*12da0*/  SHF.R.U64 R7, R0, 0x3, R39 ;  /* 0x0000000300077819 */ /* 0x000fe40000001227 */
[----:B------:R-:W-:Y:S02]  /*12db0*/  SHF.R.U64 R6, R3, 0x3, R37 ;  /* 0x0000000303067819 */ /* 0x000fe40000001225 */
[----:B------:R-:W-:-:S02]  /*12dc0*/  F2FP.F16.F32.PACK_AB R11, R35, R34 ;  /* 0x00000022230b723e */ /* 0x000fc400000000ff */
[----:B------:R-:W-:Y:S02]  /*12dd0*/  LOP3.LUT R36, R3, 0x70, R6, 0x78, !PT ;  /* 0x0000007003247812 */ /* 0x000fe400078e7806 */
[----:B------:R-:W-:Y:S02]  /*12de0*/  LOP3.LUT R38, R0, 0x70, R7, 0x78, !PT ;  /* 0x0000007000267812 */ /* 0x000fe400078e7807 */
[----:B------:R-:W-:Y:S01]  /*12df0*/  F2FP.F16.F32.PACK_AB R4, R13, R12 ;  /* 0x0000000c0d04723e */ /* 0x000fe200000000ff */
[----:B------:R2:W-:Y:S01]  /*12e00*/  ST.E.128 desc[UR44][R36.64], R8 ;  /* 0x0000000824007985 */ /* 0x0005e2000c101d2c */
[----:B------:R-:W-:Y:S02]  /*12e10*/  F2FP.F16.F32.PACK_AB R5, R15, R14 ;  /* 0x0000000e0f05723e */ /* 0x000fe400000000ff */
[----:B------:R-:W-:Y:S02]  /*12e20*/  F2FP.F16.F32.PACK_AB R6, R17, R16 ;  /* 0x000000101106723e */ /* 0x000fe400000000ff */
        /* <DEDUP_REMOVED lines=20> */
.L_x_246:
        /* <DEDUP_REMOVED lines=52> */
.L_x_247:
        /* <DEDUP_REMOVED lines=52> */
.L_x_248:
        /* <DEDUP_REMOVED lines=52> */
.L_x_249:
        /* <DEDUP_REMOVED lines=52> */
.L_x_250:
        /* <DEDUP_REMOVED lines=52> */
.L_x_251:
        /* <DEDUP_REMOVED lines=52> */
.L_x_252:
[----:B------:R-:W3:Y:S01]  /*142f0*/  S2R R0, SR_SWINHI ;  /* 0x0000000000007919 */ /* 0x000ee20000002f00 */
[----:B------:R-:W-:Y:S01]  /*14300*/  LOP3.LUT R41, R28, 0x180, RZ, 0xfc, !PT ;  /* 0x000001801c297812 */ /* 0x000fe200078efcff */
[----:B------:R-:W-:Y:S05]  /*14310*/  WARPSYNC.ALL ;  /* 0x0000000000007948 */ /* 0x000fea0003800000 */
[----:B------:R-:W-:-:S13]  /*14320*/  R2UR UR4, R41 ;  /* 0x00000000290472ca */ /* 0x000fda00000e0000 */
[----:B--2---:R-:W2:Y:S01]  /*14330*/  LDTM.x16 R4, tmem[UR4] ;  /* 0x00000004000479ee */ /* 0x004ea20008240000 */
[----:B------:R-:W-:Y:S02]  /*14340*/  MOV R36, R59 ;  /* 0x0000003b00247202 */ /* 0x000fe40000000f00 */
[----:B---3--:R-:W-:-:S03]  /*14350*/  MOV R37, R0 ;  /* 0x0000000000257202 */ /* 0x008fc60000000f00 */
[----:B------:R-:W-:-:S03]  /*14360*/  IMAD.WIDE.U32 R36, R27, 0x2, R36 ;  /* 0x000000021b247825 */ /* 0x000fc600078e0024 */
[C---:B------:R-:W-:Y:S02]  /*14370*/  IADD3 R0, P1, PT, R36.reuse, 0x38810, RZ ;  /* 0x0003881024007810 */ /* 0x040fe40007f3e0ff */
[----:B------:R-:W-:Y:S01]  /*14380*/  IADD3 R3, P0, PT, R36, 0x38800, RZ ;  /* 0x0003880024037810 */ /* 0x000fe20007f1e0ff */
[C---:B--2---:R-:W-:Y:S02]  /*14390*/  FMUL2 R6, R33.reuse.F32, R6.F32x2.HI_LO ;  /* 0x000000062106724a */ /* 0x044fe40000040000 */
[--C-:B------:R-:W-:Y:S02]  /*143a0*/  IMAD.X R39, RZ, RZ, R37.reuse, P1 ;  /* 0x000000ffff277224 */ /* 0x100fe400008e0625 */
[C---:B------:R-:W-:Y:S02]  /*143b0*/  FMUL2 R20, R33.reuse.F32, R8.F32x2.HI_LO ;  /* 0x000000082114724a */ /* 0x040fe40000040000 */
[----:B------:R-:W-:Y:S02]  /*143c0*/  IMAD.X R37, RZ, RZ, R37, P0 ;  /* 0x000000ffff257224 */ /* 0x000fe400000e0625 */
[----:B------:R-:W-:Y:S01]  /*143d0*/  FMUL2 R4, R33.F32, R4.F32x2.HI_LO ;  /* 0x000000042104724a */ /* 0x000fe20000040000 */
[----:B------:R-:W-:Y:S01]  /*143e0*/  F2FP.F16.F32.PACK_AB R9, R7, R6 ;  /* 0x000000060709723e */ /* 0x000fe200000000ff */
[C---:B------:R-:W-:Y:S01]  /*143f0*/  FMUL2 R34, R33.reuse.F32, R10.F32x2.HI_LO ;  /* 0x0000000a2122724a */ /* 0x040fe20000040000 */
[----:B------:R-:W-:Y:S01]  /*14400*/  SHF.R.U64 R7, R0, 0x3, R39 ;  /* 0x0000000300077819 */ /* 0x000fe20000001227 */
[----:B------:R-:W-:Y:S01]  /*14410*/  FMUL2 R12, R33.F32, R12.F32x2.HI_LO ;  /* 0x0000000c210c724a */ /* 0x000fe20000040000 */
[----:B------:R-:W-:Y:S01]  /*14420*/  SHF.R.U64 R6, R3, 0x3, R37 ;  /* 0x0000000303067819 */ /* 0x000fe20000001225 */
[----:B------:R-:W-:Y:S01]  /*14430*/  FMUL2 R14, R33.F32, R14.F32x2.HI_LO ;  /* 0x0000000e210e724a */ /* 0x000fe20000040000 */
[----:B------:R-:W-:Y:S01]  /*14440*/  F2FP.F16.F32.PACK_AB R8, R5, R4 ;  /* 0x000000040508723e */ /* 0x000fe200000000ff */
[----:B------:R-:W-:Y:S01]  /*14450*/  FMUL2 R16, R33.F32, R16.F32x2.HI_LO ;  /* 0x000000102110724a */ /* 0x000fe20000040000 */
[----:B------:R-:W-:Y:S01]  /*14460*/  F2FP.F16.F32.PACK_AB R10, R21, R20 ;  /* 0x00000014150a723e */ /* 0x000fe200000000ff */
[----:B------:R-:W-:Y:S01]  /*14470*/  FMUL2 R18, R33.F32, R18.F32x2.HI_LO ;  /* 0x000000122112724a */ /* 0x000fe20000040000 */
        /* <DEDUP_REMOVED lines=27> */
.L_x_253:
        /* <DEDUP_REMOVED lines=52> */
.L_x_254:
[----:B------:R-:W3:Y:S01]  /*14970*/  S2R R0, SR_SWINHI ;  /* 0x0000000000007919 */ /* 0x000ee20000002f00 */
[----:B--2---:R-:W-:Y:S01]  /*14980*/  LOP3.LUT R39, R28, 0x1a0, RZ, 0xfc, !PT ;  /* 0x000001a01c277812 */ /* 0x004fe200078efcff */
[----:B------:R-:W-:Y:S05]  /*14990*/  WARPSYNC.ALL ;  /* 0x0000000000007948 */ /* 0x000fea0003800000 */
[----:B------:R-:W-:-:S13]  /*149a0*/  R2UR UR4, R39 ;  /* 0x00000000270472ca */ /* 0x000fda00000e0000 */
[----:B------:R-:W2:Y:S01]  /*149b0*/  LDTM.x16 R4, tmem[UR4] ;  /* 0x00000004000479ee */ /* 0x000ea20008240000 */
        /* <DEDUP_REMOVED lines=47> */
.L_x_255:
        /* <DEDUP_REMOVED lines=52> */
.L_x_256:
        /* <DEDUP_REMOVED lines=52> */
.L_x_257:
        /* <DEDUP_REMOVED lines=52> */
.L_x_258:
        /* <DEDUP_REMOVED lines=52> */
.L_x_259:
[----:B------:R-:W3:Y:S01]  /*159b0*/  S2R R0, SR_SWINHI ;  /* 0x0000000000007919 */ /* 0x000ee20000002f00 */
[----:B------:R-:W-:Y:S01]  /*159c0*/  LOP3.LUT R34, R28, 0x1f0, RZ, 0xfc, !PT ;  /* 0x000001f01c227812 */ /* 0x000fe200078efcff */
[----:B------:R-:W-:Y:S05]  /*159d0*/  WARPSYNC.ALL ;  /* 0x0000000000007948 */ /* 0x000fea0003800000 */
[----:B------:R-:W-:-:S13]  /*159e0*/  R2UR UR4, R34 ;  /* 0x00000000220472ca */ /* 0x000fda00000e0000 */
[----:B--2---:R-:W2:Y:S01]  /*159f0*/  LDTM.x16 R4, tmem[UR4] ;  /* 0x00000004000479ee */ /* 0x004ea20008240000 */
[----:B------:R-:W4:Y:S01]  /*15a00*/  LDCU.64 UR4, c[0x0][0x880] ;  /* 0x00011000ff0477ac */ /* 0x000f220008000a00 */
[----:B------:R-:W-:Y:S02]  /*15a10*/  MOV R44, R59 ;  /* 0x0000003b002c7202 */ /* 0x000fe40000000f00 */
[----:B---3--:R-:W-:-:S03]  /*15a20*/  MOV R45, R0 ;  /* 0x00000000002d7202 */ /* 0x008fc60000000f00 */
[----:B------:R-:W-:Y:S01]  /*15a30*/  IMAD.WIDE.U32 R44, R27, 0x2, R44 ;  /* 0x000000021b2c7825 */ /* 0x000fe200078e002c */
[----:B----4-:R-:W-:Y:S02]  /*15a40*/  UISETP.NE.U32.AND UP0, UPT, UR4, URZ, UPT ;  /* 0x000000ff0400728c */ /* 0x010fe4000bf05070 */
[C---:B------:R-:W-:Y:S02]  /*15a50*/  IADD3 R0, P1, PT, R44.reuse, 0x38c70, RZ ;  /* 0x00038c702c007810 */ /* 0x040fe40007f3e0ff */
[----:B------:R-:W-:Y:S01]  /*15a60*/  UISETP.NE.AND.EX UP0, UPT, UR5, URZ, UPT, UP0 ;  /* 0x000000ff0500728c */ /* 0x000fe2000bf05300 */
[----:B------:R-:W-:Y:S01]  /*15a70*/  IADD3 R3, P0, PT, R44, 0x38c60, RZ ;  /* 0x00038c602c037810 */ /* 0x000fe20007f1e0ff */
[C---:B--2---:R-:W-:Y:S02]  /*15a80*/  FMUL2 R6, R33.reuse.F32, R6.F32x2.HI_LO ;  /* 0x000000062106724a */ /* 0x044fe40000040000 */
[----:B------:R-:W-:Y:S02]  /*15a90*/  IMAD.X R47, RZ, RZ, R45, P1 ;  /* 0x000000ffff2f7224 */ /* 0x000fe400008e062d */
[----:B------:R-:W-:-:S02]  /*15aa0*/  FMUL2 R20, R33.F32, R8.F32x2.HI_LO ;  /* 0x000000082114724a */ /* 0x000fc40000040000 */
        /* <DEDUP_REMOVED lines=19> */
[----:B------:R-:W-:-:S05]  /*15be0*/  F2FP.F16.F32.PACK_AB R7, R19, R18 ;  /* 0x000000121307723e */ /* 0x000fca00000000ff */
[----:B------:R2:W-:Y:S01]  /*15bf0*/  ST.E.128 desc[UR44][R46.64], R4 ;  /* 0x000000042e007985 */ /* 0x0005e2000c101d2c */
[----:B------:R-:W-:Y:S01]  /*15c00*/  @!PT LDS RZ, [RZ] ;  /* 0x00000000fffff984 */ /* 0x000fe20000000800 */
[----:B------:R-:W-:Y:S01]  /*15c10*/  @!PT LDS RZ, [RZ] ;  /* 0x00000000fffff984 */ /* 0x000fe20000000800 */
[----:B------:R-:W-:Y:S01]  /*15c20*/  @!PT LDS RZ, [RZ] ;  /* 0x00000000fffff984 */ /* 0x000fe20000000800 */
[----:B------:R-:W-:Y:S01]  /*15c30*/  @!PT LDS RZ, [RZ] ;  /* 0x00000000fffff984 */ /* 0x000fe20000000800 */
[----:B------:R3:W-:Y:S06]  /*15c40*/  MEMBAR.ALL.CTA ;  /* 0x0000000000007992 */ /* 0x0007ec0000008000 */
[----:B---3--:R-:W3:Y:S01]  /*15c50*/  FENCE.VIEW.ASYNC.S ;  /* 0x00000000000073c6 */ /* 0x008ee20000000000 */
[----:B------:R-:W-:Y:S05]  /*15c60*/  BRA.U !UP0, `(.L_x_260) ;  /* 0x0000000508387547 */ /* 0x000fea000b800000 */
[----:B------:R-:W-:Y:S01]  /*15c70*/  FSETP.GEU.AND P0, PT, R24, 1.175494350822287508e-38, PT ;  /* 0x008000001800780b */ /* 0x000fe20003f0e000 */
[----:B--2---:R-:W2:Y:S01]  /*15c80*/  LDC R4, c[0x0][0x904] ;  /* 0x00024100ff047b82 */ /* 0x004ea20000000800 */
[----:B------:R-:W-:Y:S01]  /*15c90*/  MOV R3, 0x3e055027 ;  /* 0x3e05502700037802 */ /* 0x000fe20000000f00 */
[----:B------:R-:W4:Y:S01]  /*15ca0*/  LDCU.64 UR4, c[0x0][0x908] ;  /* 0x00012100ff0477ac */ /* 0x000f220008000a00 */
[----:B------:R-:W-:Y:S01]  /*15cb0*/  FSEL R8, RZ, -23, P0 ;  /* 0xc1b80000ff087808 */ /* 0x000fe20000000000 */
[----:B------:R-:W-:Y:S01]  /*15cc0*/  BSSY.RECONVERGENT B0, `(.L_x_260) ;  /* 0x0000048000007945 */ /* 0x000fe20003800200 */
[----:B------:R-:W-:-:S07]  /*15cd0*/  LOP3.LUT R7, R26, 0x7f, RZ, 0xc0, !PT ;  /* 0x0000007f1a077812 */ /* 0x000fce00078ec0ff */
[----:B------:R-:W-:-:S05]  /*15ce0*/  @!P0 FMUL R24, R24, 8388608 ;  /* 0x4b00000018188820 */ /* 0x000fca0000400000 */
[C---:B------:R-:W-:Y:S02]  /*15cf0*/  IADD3 R5, PT, PT, R24.reuse, -0x3f2aaaab, RZ ;  /* 0xc0d5555518057810 */ /* 0x040fe40007ffe0ff */
[----:B------:R-:W-:Y:S01]  /*15d00*/  ISETP.GT.U32.AND P1, PT, R24, 0x7f7fffff, PT ;  /* 0x7f7fffff1800780c */ /* 0x000fe20003f24070 */
[----:B----4-:R-:W-:Y:S01]  /*15d10*/  IMAD.HI.U32 R0, R57, UR4, RZ ;  /* 0x0000000439007c27 */ /* 0x010fe2000f8e00ff */
[----:B------:R-:W-:Y:S01]  /*15d20*/  LOP3.LUT R5, R5, 0xff800000, RZ, 0xc0, !PT ;  /* 0xff80000005057812 */ /* 0x000fe200078ec0ff */
[----:B------:R-:W4:Y:S01]  /*15d30*/  LDCU UR4, c[0x0][0x380] ;  /* 0x00007000ff0477ac */ /* 0x000f220008000800 */
[----:B--2---:R-:W-:Y:S02]  /*15d40*/  ISETP.NE.AND P0, PT, R4, 0x1, PT ;  /* 0x000000010400780c */ /* 0x004fe40003f05270 */
[-C--:B------:R-:W-:Y:S02]  /*15d50*/  IADD3 R6, PT, PT, R24, -R5.reuse, RZ ;  /* 0x8000000518067210 */ /* 0x080fe40007ffe0ff */
[----:B------:R-:W-:Y:S01]  /*15d60*/  SHF.R.U32.HI R0, RZ, UR5, R0 ;  /* 0x00000005ff007c19 */ /* 0x000fe20008011600 */
[----:B------:R-:W2:Y:S01]  /*15d70*/  LDCU UR5, c[0x0][0x700] ;  /* 0x0000e000ff0577ac */ /* 0x000ea20008000800 */
[----:B------:R-:W-:Y:S01]  /*15d80*/  I2FP.F32.S32 R5, R5 ;  /* 0x0000000500057245 */ /* 0x000fe20000201400 */
[----:B------:R-:W-:Y:S01]  /*15d90*/  FADD R6, R6, -1 ;  /* 0xbf80000006067421 */ /* 0x000fe20000000000 */
[----:B------:R-:W-:-:S03]  /*15da0*/  SEL R0, R57, R0, !P0 ;  /* 0x0000000039007207 */ /* 0x000fc60004000000 */
[----:B------:R-:W-:Y:S01]  /*15db0*/  FFMA R3, R6, -R3, 0.14084610342979431152 ;  /* 0x3e1039f606037423 */ /* 0x000fe20000000803 */
[----:B------:R-:W-:Y:S01]  /*15dc0*/  IADD3 R0, PT, PT, -R0, RZ, RZ ;  /* 0x000000ff00007210 */ /* 0x000fe20007ffe1ff */
[----:B------:R-:W-:Y:S02]  /*15dd0*/  FFMA R5, R5, 1.1920928955078125e-07, R8 ;  /* 0x3400000005057823 */ /* 0x000fe40000000008 */
[----:B------:R-:W-:Y:S02]  /*15de0*/  FFMA R3, R6, R3, -0.12148627638816833496 ;  /* 0xbdf8cdcc06037423 */ /* 0x000fe40000000003 */
[----:B------:R-:W-:Y:S02]  /*15df0*/  IMAD R0, R4, R0, R57 ;  /* 0x0000000004007224 */ /* 0x000fe400078e0239 */
[----:B------:R-:W-:-:S04]  /*15e00*/  FFMA R3, R6, R3, 0.13980610668659210205 ;  /* 0x3e0f295506037423 */ /* 0x000fc80000000003 */
[----:B------:R-:W-:-:S04]  /*15e10*/  FFMA R3, R6, R3, -0.16684235632419586182 ;  /* 0xbe2ad8b906037423 */ /* 0x000fc80000000003 */
[----:B------:R-:W-:-:S04]  /*15e20*/  FFMA R3, R6, R3, 0.20012299716472625732 ;  /* 0x3e4ced0b06037423 */ /* 0x000fc80000000003 */
[----:B------:R-:W-:-:S04]  /*15e30*/  FFMA R3, R6, R3, -0.24999669194221496582 ;  /* 0xbe7fff2206037423 */ /* 0x000fc80000000003 */
[----:B------:R-:W-:-:S04]  /*15e40*/  FFMA R3, R6, R3, 0.33333182334899902344 ;  /* 0x3eaaaa7806037423 */ /* 0x000fc80000000003 */
[----:B------:R-:W-:-:S04]  /*15e50*/  FFMA R3, R6, R3, -0.5 ;  /* 0xbf00000006037423 */ /* 0x000fc80000000003 */
[----:B------:R-:W-:-:S04]  /*15e60*/  FMUL R3, R6, R3 ;  /* 0x0000000306037220 */ /* 0x000fc80000400000 */
[----:B------:R-:W-:Y:S01]  /*15e70*/  FFMA R6, R6, R3, R6 ;  /* 0x0000000306067223 */ /* 0x000fe20000000006 */
[----:B------:R-:W-:-:S03]  /*15e80*/  MOV R3, 0x7f800000 ;  /* 0x7f80000000037802 */ /* 0x000fc60000000f00 */
[----:B------:R-:W-:Y:S02]  /*15e90*/  FFMA R5, R5, 0.69314718246459960938, R6 ;  /* 0x3f31721805057823 */ /* 0x000fe40000000006 */
[----:B------:R-:W-:Y:S01]  /*15ea0*/  @P1 FFMA R5, R24, R3, +INF ;  /* 0x7f80000018051423 */ /* 0x000fe20000000003 */
[----:B------:R-:W-:Y:S02]  /*15eb0*/  LEA R3, R0, R7, 0x8 ;  /* 0x0000000700037211 */ /* 0x000fe400078e40ff */
[----:B------:R-:W-:Y:S02]  /*15ec0*/  FSETP.NEU.AND P1, PT, R24, RZ, PT ;  /* 0x000000ff1800720b */ /* 0x000fe40003f2d000 */
[----:B----4-:R-:W-:Y:S02]  /*15ed0*/  ISETP.GE.AND P0, PT, R3, UR4, PT ;  /* 0x0000000403007c0c */ /* 0x010fe4000bf06270 */
[----:B------:R-:W-:-:S05]  /*15ee0*/  FSEL R0, R5, -INF , P1 ;  /* 0xff80000005007808 */ /* 0x000fca0000800000 */
[----:B--2---:R-:W-:-:S06]  /*15ef0*/  FFMA R25, R25, UR5, R0 ;  /* 0x0000000519197c23 */ /* 0x004fcc0008000000 */
[----:B------:R-:W-:Y:S05]  /*15f00*/  @P0 BRA `(.L_x_261) ;  /* 0x00000000008c0947 */ /* 0x000fea0003800000 */
[----:B------:R-:W2:Y:S01]  /*15f10*/  LDC R7, c[0x0][0x38c] ;  /* 0x0000e300ff077b82 */ /* 0x000ea20000000800 */
[----:B------:R-:W4:Y:S01]  /*15f20*/  LDCU UR6, c[0x0][0x890] ;  /* 0x00011200ff0677ac */ /* 0x000f220008000800 */
[----:B------:R-:W5:Y:S01]  /*15f30*/  LDCU.64 UR4, c[0x0][0x888] ;  /* 0x00011100ff0477ac */ /* 0x000f620008000a00 */
[----:B----4-:R-:W-:Y:S01]  /*15f40*/  IMAD R3, R22, UR6, R3 ;  /* 0x0000000616037c24 */ /* 0x010fe2000f8e0203 */
[----:B--2---:R-:W-:-:S04]  /*15f50*/  IABS R5, R7 ;  /* 0x0000000700057213 */ /* 0x004fc80000000000 */
[----:B------:R-:W2:Y:S08]  /*15f60*/  I2F.RP R10, R5 ;  /* 0x00000005000a7306 */ /* 0x000eb00000209400 */
[----:B--2---:R-:W2:Y:S02]  /*15f70*/  MUFU.RCP R8, R10 ;  /* 0x0000000a00087308 */ /* 0x004ea40000001000 */
[----:B--2---:R-:W-:-:S06]  /*15f80*/  IADD3 R8, PT, PT, R8, 0xffffffe, RZ ;  /* 0x0ffffffe08087810 */ /* 0x004fcc0007ffe0ff */
[----:B------:R2:W4:Y:S02]  /*15f90*/  F2I.FTZ.U32.TRUNC.NTZ R9, R8 ;  /* 0x0000000800097305 */ /* 0x000524000021f000 */
[----:B--2---:R-:W-:Y:S02]  /*15fa0*/  HFMA2 R8, -RZ, RZ, 0, 0 ;  /* 0x00000000ff087431 */ /* 0x004fe400000001ff */
[----:B----4-:R-:W-:-:S04]  /*15fb0*/  IMAD.MOV R0, RZ, RZ, -R9 ;  /* 0x000000ffff007224 */ /* 0x010fc800078e0a09 */
[----:B------:R-:W-:Y:S01]  /*15fc0*/  IMAD R4, R0, R5, RZ ;  /* 0x0000000500047224 */ /* 0x000fe200078e02ff */
[----:B------:R-:W-:-:S03]  /*15fd0*/  IABS R0, R2 ;  /* 0x0000000200007213 */ /* 0x000fc60000000000 */
[----:B------:R-:W-:-:S04]  /*15fe0*/  IMAD.HI.U32 R9, R9, R4, R8 ;  /* 0x0000000409097227 */ /* 0x000fc800078e0008 */
[----:B------:R-:W-:-:S04]  /*15ff0*/  IMAD.MOV.U32 R6, RZ, RZ, R0 ;  /* 0x000000ffff067224 */ /* 0x000fc800078e0000 */
[----:B------:R-:W-:Y:S02]  /*16000*/  IMAD.HI.U32 R4, R9, R6, RZ ;  /* 0x0000000609047227 */ /* 0x000fe400078e00ff */
[----:B------:R-:W2:Y:S03]  /*16010*/  LDC.64 R8, c[0x0][0x880] ;  /* 0x00022000ff087b82 */ /* 0x000ea60000000a00 */
[----:B------:R-:W-:-:S05]  /*16020*/  IADD3 R0, PT, PT, -R4, RZ, RZ ;  /* 0x000000ff04007210 */ /* 0x000fca0007ffe1ff */
[----:B------:R-:W-:-:S05]  /*16030*/  IMAD R0, R5, R0, R6 ;  /* 0x0000000005007224 */ /* 0x000fca00078e0206 */
[----:B------:R-:W-:-:S13]  /*16040*/  ISETP.GT.U32.AND P0, PT, R5, R0, PT ;  /* 0x000000000500720c */ /* 0x000fda0003f04070 */
[----:B------:R-:W-:Y:S01]  /*16050*/  @!P0 IMAD.IADD R0, R0, 0x1, -R5 ;  /* 0x0000000100008824 */ /* 0x000fe200078e0a05 */
[----:B------:R-:W-:Y:S02]  /*16060*/  @!P0 IADD3 R4, PT, PT, R4, 0x1, RZ ;  /* 0x0000000104048810 */ /* 0x000fe40007ffe0ff */
[----:B------:R-:W-:Y:S02]  /*16070*/  ISETP.NE.AND P0, PT, R7, RZ, PT ;  /* 0x000000ff0700720c */ /* 0x000fe40003f05270 */
[----:B------:R-:W-:Y:S02]  /*16080*/  ISETP.GE.U32.AND P2, PT, R0, R5, PT ;  /* 0x000000050000720c */ /* 0x000fe40003f46070 */
[----:B------:R-:W-:-:S04]  /*16090*/  LOP3.LUT R0, R2, R7, RZ, 0x3c, !PT ;  /* 0x0000000702007212 */ /* 0x000fc800078e3cff */
[----:B------:R-:W-:-:S07]  /*160a0*/  ISETP.GE.AND P1, PT, R0, RZ, PT ;  /* 0x000000ff0000720c */ /* 0x000fce0003f26270 */
[----:B------:R-:W-:-:S06]  /*160b0*/  @P2 VIADD R4, R4, 0x1 ;  /* 0x0000000104042836 */ /* 0x000fcc0000000000 */
[----:B------:R-:W-:Y:S02]  /*160c0*/  @!P1 IADD3 R4, PT, PT, -R4, RZ, RZ ;  /* 0x000000ff04049210 */ /* 0x000fe40007ffe1ff */
[----:B------:R-:W-:-:S04]  /*160d0*/  @!P0 LOP3.LUT R4, RZ, R7, RZ, 0x33, !PT ;  /* 0x00000007ff048212 */ /* 0x000fc800078e33ff */
[C---:B------:R-:W-:Y:S01]  /*160e0*/  IADD3 R0, PT, PT, -R4.reuse, RZ, RZ ;  /* 0x000000ff04007210 */ /* 0x040fe20007ffe1ff */
[----:B-----5:R-:W-:-:S04]  /*160f0*/  IMAD R3, R4, UR5, R3 ;  /* 0x0000000504037c24 */ /* 0x020fc8000f8e0203 */
[----:B------:R-:W-:-:S04]  /*16100*/  IMAD R0, R7, R0, R2 ;  /* 0x0000000007007224 */ /* 0x000fc800078e0202 */
[----:B------:R-:W-:-:S04]  /*16110*/  IMAD R3, R0, UR4, R3 ;  /* 0x0000000400037c24 */ /* 0x000fc8000f8e0203 */
[----:B--2---:R-:W-:-:S05]  /*16120*/  IMAD.WIDE R8, R3, 0x4, R8 ;  /* 0x0000000403087825 */ /* 0x004fca00078e0208 */
[----:B------:R2:W-:Y:S02]  /*16130*/  STG.E desc[UR44][R8.64], R25 ;  /* 0x0000001908007986 */ /* 0x0005e4000c10192c */
.L_x_261:
[----:B------:R-:W-:Y:S05]  /*16140*/  BSYNC.RECONVERGENT B0 ;  /* 0x0000000000007941 */ /* 0x000fea0003800200 */
.L_x_260:
[----:B------:R-:W-:Y:S01]  /*16150*/  UISETP.NE.AND UP0, UPT, UR41, URZ, UPT ;  /* 0x000000ff2900728c */ /* 0x000fe2000bf05270 */
[----:B------:R-:W-:-:S08]  /*16160*/  NOP ;  /* 0x0000000000007918 */ /* 0x000fd00000000000 */
[----:B------:R-:W-:Y:S05]  /*16170*/  BRA.U UP0, `(.L_x_262) ;  /* 0x0000000100087547 */ /* 0x000fea000b800000 */
[----:B------:R-:W-:Y:S05]  /*16180*/  BPT.TRAP 0x1 ;  /* 0x000000040000795c */ /* 0x000fea0000300000 */
[----:B------:R-:W-:Y:S05]  /*16190*/  BPT.TRAP 0x1 ;  /* 0x000000040000795c */ /* 0x000fea0000300000 */
.L_x_262:
[----:B------:R-:W-:Y:S01]  /*161a0*/  IADD3 R3, PT, PT, R59, 0x580a0, RZ ;  /* 0x000580a03b037810 */ /* 0x000fe20007ffe0ff */
[----:B------:R-:W-:-:S03]  /*161b0*/  UISETP.NE.AND UP0, UPT, UR41, URZ, UPT ;  /* 0x000000ff2900728c */ /* 0x000fc6000bf05270 */
[----:B------:R-:W-:-:S04]  /*161c0*/  PRMT R0, R60, 0x654, R3 ;  /* 0x000006543c007816 */ /* 0x000fc80000000003 */
[----:B---3--:R3:W-:Y:S02]  /*161d0*/  SYNCS.ARRIVE.TRANS64.RED.A1T0 RZ, [R0+URZ], RZ ;  /* 0x000000ff00ff79a7 */ /* 0x0087e400081004ff */
[----:B------:R-:W-:Y:S05]  /*161e0*/  BRA.U UP0, `(.L_x_263) ;  /* 0x0000000100047547 */ /* 0x000fea000b800000 */
[----:B------:R-:W-:Y:S05]  /*161f0*/  BPT.TRAP 0x1 ;  /* 0x000000040000795c */ /* 0x000fea0000300000 */
.L_x_263:
[----:B------:R4:W-:Y:S01]  /*16200*/  SYNCS.ARRIVE.TRANS64.A1T0 RZ, [R59+URZ+0x580b0], RZ ;  /* 0x0580b0ff3bff79a7 */ /* 0x0009e200081000ff */
[----:B------:R-:W-:-:S09]  /*16210*/  UISETP.NE.AND UP0, UPT, UR38, URZ, UPT ;  /* 0x000000ff2600728c */ /* 0x000fd2000bf05270 */
[----:B------:R-:W-:Y:S05]  /*16220*/  BRA.U !UP0, `(.L_x_264) ;  /* 0x0000000108047547 */ /* 0x000fea000b800000 */
[----:B------:R-:W-:Y:S05]  /*16230*/  BPT.TRAP 0x1 ;  /* 0x000000040000795c */ /* 0x000fea0000300000 */
.L_x_264:
[----:B------:R-:W-:Y:S01]  /*16240*/  ULOP3.LUT UR4, UR39, 0x1, URZ, 0x3c, !UPT ;  /* 0x0000000127047892 */ /* 0x000fe2000f8e3cff */
[----:B---3--:R-:W-:-:S05]  /*16250*/  LOP3.LUT R0, R28, 0x80, RZ, 0xfc, !PT ;  /* 0x000000801c007812 */ /* 0x008fca00078efcff */
[----:B--2---:R-:W-:-:S05]  /*16260*/  IMAD.U32 R4, RZ, RZ, UR4 ;  /* 0x00000004ff047e24 */ /* 0x004fca000f8e00ff */
[----:B------:R-:W-:-:S04]  /*16270*/  SHF.L.U32 R4, R4, 0x1f, RZ ;  /* 0x0000001f04047819 */ /* 0x000fc800000006ff */
[----:B------:R-:W2:Y:S02]  /*16280*/  SYNCS.PHASECHK.TRANS64.TRYWAIT P0, [R59+URZ+0x58080], R4 ;  /* 0x058080043b0075a7 */ /* 0x000ea400080011ff */
[----:B--2---:R-:W-:Y:S05]  /*16290*/  @!P0 BRA `(.L_x_265) ;  /* 0x0000010400588947 */ /* 0x004fea0003800000 */
.L_x_455:
[----:B------:R-:W-:Y:S01]  /*162a0*/  R2UR UR4, R0 ;  /* 0x00000000000472ca */ /* 0x000fe200000e0000 */
[----:B------:R-:W-:-:S12]  /*162b0*/  UISETP.NE.AND UP0, UPT, UR38, URZ, UPT ;  /* 0x000000ff2600728c */ /* 0x000fd8000bf05270 */
[----:B------:R-:W3:Y:S02]  /*162c0*/  LDTM.x2 R24, tmem[UR4] ;  /* 0x00000004001879ee */ /* 0x000ee400080c0000 */
[----:B---3--:R-:W-:Y:S05]  /*162d0*/  BRA.U !UP0, `(.L_x_266) ;  /* 0x0000000108047547 */ /* 0x008fea000b800000 */
[----:B------:R-:W-:Y:S05]  /*162e0*/  BPT.TRAP 0x1 ;  /* 0x000000040000795c */ /* 0x000fea0000300000 */
.L_x_266:
[----:B------:R-:W-:Y:S01]  /*162f0*/  PRMT R31, R60, 0x654, R31 ;  /* 0x000006543c1f7816 */ /* 0x000fe2000000001f */
[----:B------:R-:W-:-:S03]  /*16300*/  UISETP.NE.AND UP0, UPT, UR41, URZ, UPT ;  /* 0x000000ff2900728c */ /* 0x000fc6000bf05270 */
[----:B------:R3:W-:Y:S06]  /*16310*/  SYNCS.ARRIVE.TRANS64.RED.A1T0 RZ, [R31+URZ], RZ ;  /* 0x000000ff1fff79a7 */ /* 0x0007ec00081004ff */
[----:B------:R-:W-:Y:S05]  /*16320*/  BRA.U UP0, `(.L_x_267) ;  /* 0x0000000100047547 */ /* 0x000fea000b800000 */
[----:B------:R-:W-:Y:S05]  /*16330*/  BPT.TRAP 0x1 ;  /* 0x000000040000795c */ /* 0x000fea0000300000 */
.L_x_267:
[----:B------:R-:W-:-:S04]  /*16340*/  MOV R0, UR42 ;  /* 0x0000002a00007c02 */ /* 0x000fc80008000f00 */
[----:B------:R-:W-:-:S04]  /*16350*/  SHF.L.U32 R0, R0, 0x1f, RZ ;  /* 0x0000001f00007819 */ /* 0x000fc800000006ff */
[----:B------:R-:W5:Y:S02]  /*16360*/  SYNCS.PHASECHK.TRANS64.TRYWAIT P0, [R59+URZ+0x58098], R0 ;  /* 0x058098003b0075a7 */ /* 0x000f6400080011ff */
[----:B-----5:R-:W-:Y:S05]  /*16370*/  @!P0 BRA `(.L_x_268) ;  /* 0x0000010400348947 */ /* 0x020fea0003800000 */
.L_x_456:
[----:B------:R-:W-:-:S09]  /*16380*/  UISETP.NE.AND UP0, UPT, UR41, URZ, UPT ;  /* 0x000000ff2900728c */ /* 0x000fd2000bf05270 */
[----:B------:R-:W-:Y:S05]  /*16390*/  BRA.U UP0, `(.L_x_269) ;  /* 0x0000000100047547 */ /* 0x000fea000b800000 */
[----:B------:R-:W-:Y:S05]  /*163a0*/  BPT.TRAP 0x1 ;  /* 0x000000040000795c */ /* 0x000fea0000300000 */
.L_x_269:
[----:B------:R-:W-:Y:S01]  /*163b0*/  SHF.L.U32 R0, R56, 0x1f, RZ ;  /* 0x0000001f38007819 */ /* 0x000fe200000006ff */
[----:B------:R1:W1:Y:S01]  /*163c0*/  MUFU.RCP R3, R24 ;  /* 0x0000001800037308 */ /* 0x0002620000001000 */
[----:B------:R-:W-:Y:S02]  /*163d0*/  BSSY B0, `(.L_x_270) ;  /* 0x0000003000007945 */ /* 0x000fe40003800000 */
[----:B------:R-:W5:Y:S02]  /*163e0*/  SYNCS.PHASECHK.TRANS64.TRYWAIT P0, [R59+URZ+0x580c8], R0 ;  /* 0x0580c8003b0075a7 */ /* 0x000f6400080011ff */
[----:B-1---5:R-:W-:Y:S05]  /*163f0*/  @!P0 BRA `(.L_x_271) ;  /* 0x0000010400288947 */ /* 0x022fea0003800000 */
.L_x_457:
[----:B------:R-:W-:Y:S05]  /*16400*/  BSYNC B0 ;  /* 0x0000000000007941 */ /* 0x000fea0003800000 */
.L_x_270:
[----:B------:R-:W1:Y:S01]  /*16410*/  LDCU UR4, c[0x0][0x708] ;  /* 0x0000e100ff0477ac */ /* 0x000e620008000800 */
[----:B------:R-:W-:-:S04]  /*16420*/  FFMA R0, -R24, R3, 1 ;  /* 0x3f80000018007423 */ /* 0x000fc80000000103 */
[----:B------:R-:W-:Y:S01]  /*16430*/  FFMA R0, R3, R0, R3 ;  /* 0x0000000003007223 */ /* 0x000fe20000000003 */
[----:B-1----:R-:W-:-:S03]  /*16440*/  MOV R3, UR4 ;  /* 0x0000000400037c02 */ /* 0x002fc60008000f00 */
[----:B---3--:R-:W-:Y:S01]  /*16450*/  FFMA R31, R0, UR4, RZ ;  /* 0x00000004001f7c23 */ /* 0x008fe200080000ff */
[----:B------:R-:W1:Y:S03]  /*16460*/  FCHK P0, R3, R24 ;  /* 0x0000001803007302 */ /* 0x000e660000000000 */
[----:B--2---:R-:W-:-:S04]  /*16470*/  FFMA R4, -R24, R31, UR4 ;  /* 0x0000000418047e23 */ /* 0x004fc8000800011f */
[----:B------:R-:W-:Y:S01]  /*16480*/  FFMA R31, R0, R4, R31 ;  /* 0x00000004001f7223 */ /* 0x000fe2000000001f */
[----:B-1----:R-:W-:Y:S06]  /*16490*/  @!P0 BRA `(.L_x_272) ;  /* 0x00000000000c8947 */ /* 0x002fec0003800000 */
[----:B------:R-:W-:Y:S02]  /*164a0*/  MOV R4, 0x164c0 ;  /* 0x000164c000047802 */ /* 0x000fe40000000f00 */
[----:B----4-:R-:W-:Y:S05]  /*164b0*/  CALL.REL.NOINC `($__internal_3_$__cuda_sm3x_div_rn_noftz_f32_slowpath) ;  /* 0x0000010c00407944 */ /* 0x010fea0003c00000 */
[----:B------:R-:W-:-:S07]  /*164c0*/  MOV R31, R33 ;  /* 0x00000021001f7202 */ /* 0x000fce0000000f00 */
.L_x_272:
[----:B------:R-:W1:Y:S01]  /*164d0*/  S2R R0, SR_SWINHI ;  /* 0x0000000000007919 */ /* 0x000e620000002f00 */
[----:B------:R-:W-:Y:S05]  /*164e0*/  WARPSYNC.ALL ;  /* 0x0000000000007948 */ /* 0x000fea0003800000 */
[----:B------:R-:W-:-:S13]  /*164f0*/  R2UR UR4, R41 ;  /* 0x00000000290472ca */ /* 0x000fda00000e0000 */
[----:B------:R-:W2:Y:S01]  /*16500*/  LDTM.x16 R4, tmem[UR4] ;  /* 0x00000004000479ee */ /* 0x000ea20008240000 */
[----:B------:R-:W-:Y:S02]  /*16510*/  MOV R42, R59 ;  /* 0x0000003b002a7202 */ /* 0x000fe40000000f00 */
[----:B-1----:R-:W-:-:S03]  /*16520*/  MOV R43, R0 ;  /* 0x00000000002b7202 */ /* 0x002fc60000000f00 */
[----:B------:R-:W-:-:S03]  /*16530*/  IMAD.WIDE.U32 R42, R27, 0x2, R42 ;  /* 0x000000021b2a7825 */ /* 0x000fc600078e002a */
[C---:B------:R-:W-:Y:S01]  /*16540*/  IADD3 R0, P1, PT, R42.reuse, 0x48010, RZ ;  /* 0x000480102a007810 */ /* 0x040fe20007f3e0ff */
[C---:B--2---:R-:W-:Y:S01]  /*16550*/  FMUL2 R6, R31.reuse.F32, R6.F32x2.HI_LO ;  /* 0x000000061f06724a */ /* 0x044fe20000040000 */
[----:B------:R-:W-:Y:S01]  /*16560*/  IADD3 R3, P0, PT, R42, 0x48000, RZ ;  /* 0x000480002a037810 */ /* 0x000fe20007f1e0ff */
[C---:B------:R-:W-:Y:S02]  /*16570*/  FMUL2 R20, R31.reuse.F32, R8.F32x2.HI_LO ;  /* 0x000000081f14724a */ /* 0x040fe40000040000 */
        /* <DEDUP_REMOVED lines=12> */
[----:B------:R-:W-:-:S02]  /*16640*/  F2FP.F16.F32.PACK_AB R10, R21, R20 ;  /* 0x00000014150a723e */ /* 0x000fc400000000ff */
[----:B------:R-:W-:Y:S02]  /*16650*/  F2FP.F16.F32.PACK_AB R11, R33, R32 ;  /* 0x00000020210b723e */ /* 0x000fe400000000ff */
[----:B------:R-:W-:Y:S02]  /*16660*/  LOP3.LUT R42, R3, 0x70, R6, 0x78, !PT ;  /* 0x00000070032a7812 */ /* 0x000fe400078e7806 */
[----:B------:R-:W-:Y:S02]  /*16670*/  LOP3.LUT R44, R0, 0x70, R7, 0x78, !PT ;  /* 0x00000070002c7812 */ /* 0x000fe400078e7807 */
[----:B------:R-:W-:Y:S01]  /*16680*/  F2FP.F16.F32.PACK_AB R4, R13, R12 ;  /* 0x0000000c0d04723e */ /* 0x000fe200000000ff */
[----:B------:R1:W-:Y:S01]  /*16690*/  ST.E.128 desc[UR44][R42.64], R8 ;  /* 0x000000082a007985 */ /* 0x0003e2000c101d2c */
[----:B------:R-:W-:Y:S02]  /*166a0*/  F2FP.F16.F32.PACK_AB R5, R15, R14 ;  /* 0x0000000e0f05723e */ /* 0x000fe400000000ff */
[----:B------:R-:W-:-:S02]  /*166b0*/  F2FP.F16.F32.PACK_AB R6, R17, R16 ;  /* 0x000000101106723e */ /* 0x000fc400000000ff */
[----:B------:R-:W-:Y:S02]  /*166c0*/  F2FP.F16.F32.PACK_AB R7, R19, R18 ;  /* 0x000000121307723e */ /* 0x000fe400000000ff */
[----:B------:R-:W-:-:S03]  /*166d0*/  ISETP.NE.AND P0, PT, R30, R29, PT ;  /* 0x0000001d1e00720c */ /* 0x000fc60003f05270 */
[----:B------:R1:W-:Y:S10]  /*166e0*/  ST.E.128 desc[UR44][R44.64], R4 ;  /* 0x000000042c007985 */ /* 0x0003f4000c101d2c */
[----:B------:R-:W-:Y:S05]  /*166f0*/  @!P0 BRA `(.L_x_273) ;  /* 0x0000000000408947 */ /* 0x000fea0003800000 */
[----:B------:R-:W-:Y:S01]  /*16700*/  MOV R14, 0x8 ;  /* 0x00000008000e7802 */ /* 0x000fe20000000f00 */
[----:B------:R-:W2:Y:S01]  /*16710*/  LDCU.64 UR8, c[0x4][0xb0] ;  /* 0x01001600ff0877ac */ /* 0x000ea20008000a00 */
[----:B------:R-:W-:Y:S02]  /*16720*/  HFMA2 R12, -RZ, RZ, 0, 5.9604644775390625e-08 ;  /* 0x00000001ff0c7431 */ /* 0x000fe400000001ff */
[----:B-1----:R-:W-:Y:S01]  /*16730*/  IMAD.MOV.U32 R8, RZ, RZ, 0x192 ;  /* 0x00000192ff087424 */ /* 0x002fe200078e00ff */
[----:B------:R-:W1:Y:S01]  /*16740*/  LDCU.64 UR6, c[0x4][0xb8] ;  /* 0x01001700ff0677ac */ /* 0x000e620008000a00 */
[----:B------:R-:W3:Y:S01]  /*16750*/  LDC.64 R14, c[0x4][R14] ;  /* 0x010000000e0e7b82 */ /* 0x000ee20000000a00 */
[----:B------:R-:W-:Y:S01]  /*16760*/  IMAD.MOV.U32 R13, RZ, RZ, RZ ;  /* 0x000000ffff0d7224 */ /* 0x000fe200078e00ff */
[----:B------:R-:W5:Y:S01]  /*16770*/  LDCU.64 UR4, c[0x4][0x40] ;  /* 0x01000800ff0477ac */ /* 0x000f620008000a00 */
[----:B--2---:R-:W-:Y:S01]  /*16780*/  IMAD.U32 R4, RZ, RZ, UR8 ;  /* 0x00000008ff047e24 */ /* 0x004fe2000f8e00ff */
[----:B------:R-:W-:Y:S01]  /*16790*/  MOV R5, UR9 ;  /* 0x0000000900057c02 */ /* 0x000fe20008000f00 */
[----:B-1----:R-:W-:Y:S01]  /*167a0*/  IMAD.U32 R6, RZ, RZ, UR6 ;  /* 0x00000006ff067e24 */ /* 0x002fe2000f8e00ff */
[----:B------:R-:W-:Y:S01]  /*167b0*/  MOV R7, UR7 ;  /* 0x0000000700077c02 */ /* 0x000fe20008000f00 */
[----:B-----5:R-:W-:Y:S01]  /*167c0*/  IMAD.U32 R10, RZ, RZ, UR4 ;  /* 0x00000004ff0a7e24 */ /* 0x020fe2000f8e00ff */
[----:B------:R-:W-:-:S02]  /*167d0*/  MOV R11, UR5 ;  /* 0x00000005000b7c02 */ /* 0x000fc40008000f00 */
[----:B------:R-:W-:-:S07]  /*167e0*/  LEPC R20, `(.L_x_273) ;  /* 0x000000001014794e */ /* 0x000fce0000000000 */
[----:B---34-:R-:W-:Y:S05]  /*167f0*/  CALL.ABS.NOINC R14 ;  /* 0x000000000e007343 */ /* 0x018fea0003c00000 */
.L_x_273:
[----:B------:R-:W2:Y:S01]  /*16800*/  S2R R0, SR_SWINHI ;  /* 0x0000000000007919 */ /* 0x000ea20000002f00 */
[----:B------:R-:W-:Y:S05]  /*16810*/  WARPSYNC.ALL ;  /* 0x0000000000007948 */ /* 0x000fea0003800000 */
[----:B------:R-:W-:-:S13]  /*16820*/  R2UR UR4, R40 ;  /* 0x00000000280472ca */ /* 0x000fda00000e0000 */
[----:B-1----:R-:W1:Y:S01]  /*16830*/  LDTM.x16 R4, tmem[UR4] ;  /* 0x00000004000479ee */ /* 0x002e620008240000 */
[----:B------:R-:W-:Y:S02]  /*16840*/  MOV R40, R59 ;  /* 0x0000003b00287202 */ /* 0x000fe40000000f00 */
[----:B--2---:R-:W-:-:S03]  /*16850*/  MOV R41, R0 ;  /* 0x0000000000297202 */ /* 0x004fc60000000f00 */
[----:B------:R-:W-:-:S03]  /*16860*/  IMAD.WIDE.U32 R40, R27, 0x2, R40 ;  /* 0x000000021b287825 */ /* 0x000fc600078e0028 */
[C---:B------:R-:W-:Y:S01]  /*16870*/  IADD3 R0, P1, PT, R40.reuse, 0x48030, RZ ;  /* 0x0004803028007810 */ /* 0x040fe20007f3e0ff */
[C---:B-1----:R-:W-:Y:S01]  /*16880*/  FMUL2 R6, R31.reuse.F32, R6.F32x2.HI_LO ;  /* 0x000000061f06724a */ /* 0x042fe20000040000 */
        /* <DEDUP_REMOVED lines=42> */
.L_x_274:
        /* <DEDUP_REMOVED lines=51> */
.L_x_275:
        /* <DEDUP_REMOVED lines=51> */
.L_x_276:
        /* <DEDUP_REMOVED lines=51> */
.L_x_277:
        /* <DEDUP_REMOVED lines=51> */
.L_x_278:
        /* <DEDUP_REMOVED lines=51> */
.L_x_279:
        /* <DEDUP_REMOVED lines=51> */
.L_x_280:
[----:B------:R-:W-:Y:S01]  /*17e50*/  LOP3.LUT R0, R28, 0x200, RZ, 0xfc, !PT ;  /* 0x000002001c007812 */ /* 0x000fe200078efcff */
[----:B------:R-:W-:Y:S05]  /*17e60*/  WARPSYNC.ALL ;  /* 0x0000000000007948 */ /* 0x000fea0003800000 */
[----:B------:R-:W-:Y:S02]  /*17e70*/  R2UR UR4, R0 ;  /* 0x00000000000472ca */ /* 0x000fe400000e0000 */
[----:B------:R-:W2:Y:S11]  /*17e80*/  S2R R0, SR_SWINHI ;  /* 0x0000000000007919 */ /* 0x000eb60000002f00 */
[----:B-1----:R-:W1:Y:S01]  /*17e90*/  LDTM.x16 R4, tmem[UR4] ;  /* 0x00000004000479ee */ /* 0x002e620008240000 */
[----:B------:R-:W-:-:S02]  /*17ea0*/  MOV R34, R59 ;  /* 0x0000003b00227202 */ /* 0x000fc40000000f00 */
[----:B--2---:R-:W-:Y:S01]  /*17eb0*/  MOV R35, R0 ;  /* 0x0000000000237202 */ /* 0x004fe20000000f00 */
[----:B-1----:R-:W-:Y:S02]  /*17ec0*/  FMUL2 R6, R31.F32, R6.F32x2.HI_LO ;  /* 0x000000061f06724a */ /* 0x002fe40000040000 */
        /* <DEDUP_REMOVED lines=44> */
.L_x_281:
        /* <DEDUP_REMOVED lines=52> */
.L_x_282:
        /* <DEDUP_REMOVED lines=52> */
.L_x_283:
        /* <DEDUP_REMOVED lines=52> */
.L_x_284:
        /* <DEDUP_REMOVED lines=52> */
.L_x_285:
        /* <DEDUP_REMOVED lines=52> */
.L_x_286:
        /* <DEDUP_REMOVED lines=52> */
.L_x_287:
[----:B------:R-:W2:Y:S01]  /*19510*/  LDCU.64 UR4, c[0x0][0x880] ;  /* 0x00011000ff0477ac */ /* 0x000ea20008000a00 */
[----:B------:R-:W3:Y:S01]  /*19520*/  S2R R0, SR_SWINHI ;  /* 0x0000000000007919 */ /* 0x000ee20000002f00 */
[----:B------:R-:W-:Y:S02]  /*19530*/  LOP3.LUT R28, R28, 0x270, RZ, 0xfc, !PT ;  /* 0x000002701c1c7812 */ /* 0x000fe400078efcff */
[----:B--2---:R-:W-:-:S04]  /*19540*/  ISETP.NE.U32.AND P0, PT, RZ, UR4, PT ;  /* 0x00000004ff007c0c */ /* 0x004fc8000bf05070 */
[----:B------:R-:W-:Y:S01]  /*19550*/  ISETP.NE.AND.EX P0, PT, RZ, UR5, PT, P0 ;  /* 0x00000005ff007c0c */ /* 0x000fe2000bf05300 */
[----:B------:R-:W-:Y:S05]  /*19560*/  WARPSYNC.ALL ;  /* 0x0000000000007948 */ /* 0x000fea0003800000 */
[----:B------:R-:W-:Y:S02]  /*19570*/  R2UR UR4, R28 ;  /* 0x000000001c0472ca */ /* 0x000fe400000e0000 */
[----:B-1----:R-:W-:Y:S02]  /*19580*/  MOV R34, R59 ;  /* 0x0000003b00227202 */ /* 0x002fe40000000f00 */
[----:B---3--:R-:W-:-:S03]  /*19590*/  MOV R35, R0 ;  /* 0x0000000000237202 */ /* 0x008fc60000000f00 */
[----:B------:R-:W-:-:S06]  /*195a0*/  IMAD.WIDE.U32 R34, R27, 0x2, R34 ;  /* 0x000000021b227825 */ /* 0x000fcc00078e0022 */
[----:B------:R-:W1:Y:S01]  /*195b0*/  LDTM.x16 R4, tmem[UR4] ;  /* 0x00000004000479ee */ /* 0x000e620008240000 */
[C---:B------:R-:W-:Y:S02]  /*195c0*/  IADD3 R27, P1, PT, R34.reuse, 0x48c60, RZ ;  /* 0x00048c60221b7810 */ /* 0x040fe40007f3e0ff */
[----:B------:R-:W-:-:S03]  /*195d0*/  IADD3 R3, P2, PT, R34, 0x48c70, RZ ;  /* 0x00048c7022037810 */ /* 0x000fc60007f5e0ff */
[--C-:B------:R-:W-:Y:S02]  /*195e0*/  IMAD.X R33, RZ, RZ, R35.reuse, P1 ;  /* 0x000000ffff217224 */ /* 0x100fe400008e0623 */
[----:B------:R-:W-:-:S05]  /*195f0*/  IMAD.X R35, RZ, RZ, R35, P2 ;  /* 0x000000ffff237224 */ /* 0x000fca00010e0623 */
[----:B------:R-:W-:-:S04]  /*19600*/  SHF.R.U64 R0, R3, 0x3, R35 ;  /* 0x0000000303007819 */ /* 0x000fc80000001223 */
[----:B------:R-:W-:Y:S01]  /*19610*/  LOP3.LUT R34, R3, 0x70, R0, 0x78, !PT ;  /* 0x0000007003227812 */ /* 0x000fe200078e7800 */
[----:B-1----:R-:W-:Y:S01]  /*19620*/  FMUL2 R20, R31.F32, R8.F32x2.HI_LO ;  /* 0x000000081f14724a */ /* 0x002fe20000040000 */
[----:B------:R-:W-:Y:S01]  /*19630*/  SHF.R.U64 R8, R27, 0x3, R33 ;  /* 0x000000031b087819 */ /* 0x000fe20000001221 */
[C---:B------:R-:W-:Y:S02]  /*19640*/  FMUL2 R4, R31.reuse.F32, R4.F32x2.HI_LO ;  /* 0x000000041f04724a */ /* 0x040fe40000040000 */
[----:B------:R-:W-:Y:S01]  /*19650*/  FMUL2 R6, R31.F32, R6.F32x2.HI_LO ;  /* 0x000000061f06724a */ /* 0x000fe20000040000 */
[----:B------:R-:W-:Y:S01]  /*19660*/  LOP3.LUT R32, R27, 0x70, R8, 0x78, !PT ;  /* 0x000000701b207812 */ /* 0x000fe200078e7808 */
[----:B------:R-:W-:Y:S01]  /*19670*/  FMUL2 R28, R31.F32, R10.F32x2.HI_LO ;  /* 0x0000000a1f1c724a */ /* 0x000fe20000040000 */
[----:B------:R-:W-:Y:S01]  /*19680*/  F2FP.F16.F32.PACK_AB R8, R5, R4 ;  /* 0x000000040508723e */ /* 0x000fe200000000ff */
[----:B------:R-:W-:Y:S01]  /*19690*/  FMUL2 R12, R31.F32, R12.F32x2.HI_LO ;  /* 0x0000000c1f0c724a */ /* 0x000fe20000040000 */
[----:B------:R-:W-:Y:S01]  /*196a0*/  F2FP.F16.F32.PACK_AB R9, R7, R6 ;  /* 0x000000060709723e */ /* 0x000fe200000000ff */
[----:B------:R-:W-:Y:S01]  /*196b0*/  FMUL2 R14, R31.F32, R14.F32x2.HI_LO ;  /* 0x0000000e1f0e724a */ /* 0x000fe20000040000 */
[----:B------:R-:W-:Y:S01]  /*196c0*/  F2FP.F16.F32.PACK_AB R10, R21, R20 ;  /* 0x00000014150a723e */ /* 0x000fe200000000ff */
[----:B------:R-:W-:Y:S01]  /*196d0*/  FMUL2 R16, R31.F32, R16.F32x2.HI_LO ;  /* 0x000000101f10724a */ /* 0x000fe20000040000 */
[----:B------:R-:W-:Y:S01]  /*196e0*/  F2FP.F16.F32.PACK_AB R11, R29, R28 ;  /* 0x0000001c1d0b723e */ /* 0x000fe200000000ff */
[----:B------:R-:W-:Y:S01]  /*196f0*/  FMUL2 R18, R31.F32, R18.F32x2.HI_LO ;  /* 0x000000121f12724a */ /* 0x000fe20000040000 */
[----:B------:R-:W-:-:S02]  /*19700*/  F2FP.F16.F32.PACK_AB R4, R13, R12 ;  /* 0x0000000c0d04723e */ /* 0x000fc400000000ff */
[----:B------:R-:W-:Y:S01]  /*19710*/  F2FP.F16.F32.PACK_AB R5, R15, R14 ;  /* 0x0000000e0f05723e */ /* 0x000fe200000000ff */
[----:B------:R1:W-:Y:S01]  /*19720*/  ST.E.128 desc[UR44][R32.64], R8 ;  /* 0x0000000820007985 */ /* 0x0003e2000c101d2c */
        /* <DEDUP_REMOVED lines=8> */
[----:B--2---:R-:W2:Y:S01]  /*197b0*/  FENCE.VIEW.ASYNC.S ;  /* 0x00000000000073c6 */ /* 0x004ea20000000000 */
[----:B------:R-:W-:Y:S05]  /*197c0*/  @!P0 BRA `(.L_x_288) ;  /* 0x00000004003c8947 */ /* 0x000fea0003800000 */
[C---:B------:R-:W-:Y:S01]  /*197d0*/  FSETP.GEU.AND P1, PT, R24.reuse, 1.175494350822287508e-38, PT ;  /* 0x008000001800780b */ /* 0x040fe20003f2e000 */
[----:B------:R-:W3:Y:S01]  /*197e0*/  LDC R3, c[0x0][0x904] ;  /* 0x00024100ff037b82 */ /* 0x000ee20000000800 */
[----:B------:R-:W-:Y:S01]  /*197f0*/  MOV R0, 0x3e055027 ;  /* 0x3e05502700007802 */ /* 0x000fe20000000f00 */
[----:B------:R-:W5:Y:S01]  /*19800*/  LDCU.64 UR4, c[0x0][0x908] ;  /* 0x00012100ff0477ac */ /* 0x000f620008000a00 */
[----:B-1----:R-:W-:Y:S01]  /*19810*/  FSEL R7, RZ, -23, P1 ;  /* 0xc1b80000ff077808 */ /* 0x002fe20000800000 */
[----:B------:R-:W-:Y:S08]  /*19820*/  BSSY.RECONVERGENT B0, `(.L_x_288) ;  /* 0x0000049000007945 */ /* 0x000ff00003800200 */
[----:B------:R-:W-:-:S05]  /*19830*/  @!P1 FMUL R24, R24, 8388608 ;  /* 0x4b00000018189820 */ /* 0x000fca0000400000 */
[C---:B------:R-:W-:Y:S02]  /*19840*/  IADD3 R9, PT, PT, R24.reuse, -0x3f2aaaab, RZ ;  /* 0xc0d5555518097810 */ /* 0x040fe40007ffe0ff */
[C---:B------:R-:W-:Y:S02]  /*19850*/  FSETP.NEU.AND P1, PT, R24.reuse, RZ, PT ;  /* 0x000000ff1800720b */ /* 0x040fe40003f2d000 */
[----:B------:R-:W-:Y:S02]  /*19860*/  LOP3.LUT R9, R9, 0xff800000, RZ, 0xc0, !PT ;  /* 0xff80000009097812 */ /* 0x000fe400078ec0ff */
[----:B---3--:R-:W-:Y:S02]  /*19870*/  ISETP.NE.AND P0, PT, R3, 0x1, PT ;  /* 0x000000010300780c */ /* 0x008fe40003f05270 */
[-C--:B------:R-:W-:Y:S02]  /*19880*/  IADD3 R5, PT, PT, R24, -R9.reuse, RZ ;  /* 0x8000000918057210 */ /* 0x080fe40007ffe0ff */
[----:B------:R-:W-:-:S03]  /*19890*/  I2FP.F32.S32 R6, R9 ;  /* 0x0000000900067245 */ /* 0x000fc60000201400 */
[----:B------:R-:W-:Y:S02]  /*198a0*/  FADD R5, R5, -1 ;  /* 0xbf80000005057421 */ /* 0x000fe40000000000 */
[----:B------:R-:W-:Y:S01]  /*198b0*/  FFMA R6, R6, 1.1920928955078125e-07, R7 ;  /* 0x3400000006067823 */ /* 0x000fe20000000007 */
[----:B------:R-:W-:Y:S01]  /*198c0*/  LOP3.LUT R7, R26, 0x7f, RZ, 0xc0, !PT ;  /* 0x0000007f1a077812 */ /* 0x000fe200078ec0ff */
[----:B------:R-:W-:-:S04]  /*198d0*/  FFMA R0, R5, -R0, 0.14084610342979431152 ;  /* 0x3e1039f605007423 */ /* 0x000fc80000000800 */
[----:B------:R-:W-:Y:S01]  /*198e0*/  FFMA R4, R5, R0, -0.12148627638816833496 ;  /* 0xbdf8cdcc05047423 */ /* 0x000fe20000000000 */
[----:B-----5:R-:W-:Y:S01]  /*198f0*/  IMAD.HI.U32 R0, R57, UR4, RZ ;  /* 0x0000000439007c27 */ /* 0x020fe2000f8e00ff */
[----:B------:R-:W1:Y:S03]  /*19900*/  LDCU UR4, c[0x0][0x380] ;  /* 0x00007000ff0477ac */ /* 0x000e660008000800 */
[C---:B------:R-:W-:Y:S01]  /*19910*/  FFMA R4, R5.reuse, R4, 0.13980610668659210205 ;  /* 0x3e0f295505047423 */ /* 0x040fe20000000004 */
[----:B------:R-:W-:Y:S01]  /*19920*/  SHF.R.U32.HI R0, RZ, UR5, R0 ;  /* 0x00000005ff007c19 */ /* 0x000fe20008011600 */
[----:B------:R-:W3:Y:S02]  /*19930*/  LDCU UR5, c[0x0][0x700] ;  /* 0x0000e000ff0577ac */ /* 0x000ee40008000800 */
[----:B------:R-:W-:Y:S01]  /*19940*/  FFMA R4, R5, R4, -0.16684235632419586182 ;  /* 0xbe2ad8b905047423 */ /* 0x000fe20000000004 */
[----:B------:R-:W-:-:S03]  /*19950*/  SEL R0, R57, R0, !P0 ;  /* 0x0000000039007207 */ /* 0x000fc60004000000 */
[C---:B------:R-:W-:Y:S01]  /*19960*/  FFMA R4, R5.reuse, R4, 0.20012299716472625732 ;  /* 0x3e4ced0b05047423 */ /* 0x040fe20000000004 */
[----:B------:R-:W-:Y:S02]  /*19970*/  ISETP.GT.U32.AND P0, PT, R24, 0x7f7fffff, PT ;  /* 0x7f7fffff1800780c */ /* 0x000fe40003f04070 */
[----:B------:R-:W-:Y:S01]  /*19980*/  IADD3 R0, PT, PT, -R0, RZ, RZ ;  /* 0x000000ff00007210 */ /* 0x000fe20007ffe1ff */
[----:B------:R-:W-:-:S04]  /*19990*/  FFMA R4, R5, R4, -0.24999669194221496582 ;  /* 0xbe7fff2205047423 */ /* 0x000fc80000000004 */
[----:B------:R-:W-:Y:S01]  /*199a0*/  FFMA R4, R5, R4, 0.33333182334899902344 ;  /* 0x3eaaaa7805047423 */ /* 0x000fe20000000004 */
[----:B------:R-:W-:Y:S01]  /*199b0*/  IMAD R0, R3, R0, R57 ;  /* 0x0000000003007224 */ /* 0x000fe200078e0239 */
[----:B------:R-:W-:Y:S02]  /*199c0*/  MOV R3, 0x7f800000 ;  /* 0x7f80000000037802 */ /* 0x000fe40000000f00 */
[C---:B------:R-:W-:Y:S02]  /*199d0*/  FFMA R4, R5.reuse, R4, -0.5 ;  /* 0xbf00000005047423 */ /* 0x040fe40000000004 */
[----:B------:R-:W-:Y:S02]  /*199e0*/  LEA R0, R0, R7, 0x8 ;  /* 0x0000000700007211 */ /* 0x000fe400078e40ff */
[----:B------:R-:W-:-:S04]  /*199f0*/  FMUL R4, R5, R4 ;  /* 0x0000000405047220 */ /* 0x000fc80000400000 */
[----:B------:R-:W-:-:S04]  /*19a00*/  FFMA R5, R5, R4, R5 ;  /* 0x0000000405057223 */ /* 0x000fc80000000005 */
[----:B------:R-:W-:Y:S01]  /*19a10*/  FFMA R5, R6, 0.69314718246459960938, R5 ;  /* 0x3f31721806057823 */ /* 0x000fe20000000005 */
[----:B------:R-:W-:Y:S01]  /*19a20*/  @P0 FFMA R5, R24, R3, +INF ;  /* 0x7f80000018050423 */ /* 0x000fe20000000003 */
[----:B------:R-:W-:-:S04]  /*19a30*/  IADD3 R3, PT, PT, R0, 0x80, RZ ;  /* 0x0000008000037810 */ /* 0x000fc80007ffe0ff */
[----:B-1----:R-:W-:Y:S02]  /*19a40*/  ISETP.GE.AND P0, PT, R3, UR4, PT ;  /* 0x0000000403007c0c */ /* 0x002fe4000bf06270 */
[----:B------:R-:W-:-:S05]  /*19a50*/  FSEL R0, R5, -INF , P1 ;  /* 0xff80000005007808 */ /* 0x000fca0000800000 */
[----:B---3--:R-:W-:-:S06]  /*19a60*/  FFMA R25, R25, UR5, R0 ;  /* 0x0000000519197c23 */ /* 0x008fcc0008000000 */
[----:B------:R-:W-:Y:S05]  /*19a70*/  @P0 BRA `(.L_x_289) ;  /* 0x00000000008c0947 */ /* 0x000fea0003800000 */
[----:B------:R-:W1:Y:S01]  /*19a80*/  LDC R7, c[0x0][0x38c] ;  /* 0x0000e300ff077b82 */ /* 0x000e620000000800 */
[----:B------:R-:W3:Y:S01]  /*19a90*/  LDCU UR6, c[0x0][0x890] ;  /* 0x00011200ff0677ac */ /* 0x000ee20008000800 */
[----:B------:R-:W5:Y:S01]  /*19aa0*/  LDCU.64 UR4, c[0x0][0x888] ;  /* 0x00011100ff0477ac */ /* 0x000f620008000a00 */
[----:B---3--:R-:W-:Y:S01]  /*19ab0*/  IMAD R3, R22, UR6, R3 ;  /* 0x0000000616037c24 */ /* 0x008fe2000f8e0203 */
[----:B-1----:R-:W-:-:S04]  /*19ac0*/  IABS R5, R7 ;  /* 0x0000000700057213 */ /* 0x002fc80000000000 */
[----:B------:R-:W1:Y:S08]  /*19ad0*/  I2F.RP R10, R5 ;  /* 0x00000005000a7306 */ /* 0x000e700000209400 */
[----:B-1----:R-:W1:Y:S02]  /*19ae0*/  MUFU.RCP R8, R10 ;  /* 0x0000000a00087308 */ /* 0x002e640000001000 */
[----:B-1----:R-:W-:-:S06]  /*19af0*/  IADD3 R8, PT, PT, R8, 0xffffffe, RZ ;  /* 0x0ffffffe08087810 */ /* 0x002fcc0007ffe0ff */
[----:B------:R1:W3:Y:S02]  /*19b00*/  F2I.FTZ.U32.TRUNC.NTZ R9, R8 ;  /* 0x0000000800097305 */ /* 0x0002e4000021f000 */
[----:B-1----:R-:W-:Y:S02]  /*19b10*/  HFMA2 R8, -RZ, RZ, 0, 0 ;  /* 0x00000000ff087431 */ /* 0x002fe400000001ff */
[----:B---3--:R-:W-:-:S04]  /*19b20*/  IMAD.MOV R0, RZ, RZ, -R9 ;  /* 0x000000ffff007224 */ /* 0x008fc800078e0a09 */
[----:B------:R-:W-:Y:S01]  /*19b30*/  IMAD R4, R0, R5, RZ ;  /* 0x0000000500047224 */ /* 0x000fe200078e02ff */
[----:B------:R-:W-:-:S03]  /*19b40*/  IABS R0, R2 ;  /* 0x0000000200007213 */ /* 0x000fc60000000000 */
[----:B------:R-:W-:-:S04]  /*19b50*/  IMAD.HI.U32 R9, R9, R4, R8 ;  /* 0x0000000409097227 */ /* 0x000fc800078e0008 */
[----:B------:R-:W-:-:S04]  /*19b60*/  IMAD.MOV.U32 R6, RZ, RZ, R0 ;  /* 0x000000ffff067224 */ /* 0x000fc800078e0000 */
[----:B------:R-:W-:Y:S02]  /*19b70*/  IMAD.HI.U32 R4, R9, R6, RZ ;  /* 0x0000000609047227 */ /* 0x000fe400078e00ff */
[----:B------:R-:W1:Y:S03]  /*19b80*/  LDC.64 R8, c[0x0][0x880] ;  /* 0x00022000ff087b82 */ /* 0x000e660000000a00 */
        /* <DEDUP_REMOVED lines=16> */
[----:B-1----:R-:W-:-:S05]  /*19c90*/  IMAD.WIDE R8, R3, 0x4, R8 ;  /* 0x0000000403087825 */ /* 0x002fca00078e0208 */
[----:B------:R1:W-:Y:S02]  /*19ca0*/  STG.E desc[UR44][R8.64], R25 ;  /* 0x0000001908007986 */ /* 0x0003e4000c10192c */
.L_x_289:
[----:B------:R-:W-:Y:S05]  /*19cb0*/  BSYNC.RECONVERGENT B0 ;  /* 0x0000000000007941 */ /* 0x000fea0003800200 */
.L_x_288:
[----:B------:R-:W-:Y:S01]  /*19cc0*/  UISETP.NE.AND UP0, UPT, UR41, URZ, UPT ;  /* 0x000000ff2900728c */ /* 0x000fe2000bf05270 */
[----:B------:R-:W-:-:S08]  /*19cd0*/  NOP ;  /* 0x0000000000007918 */ /* 0x000fd00000000000 */
[----:B------:R-:W-:Y:S05]  /*19ce0*/  BRA.U UP0, `(.L_x_290) ;  /* 0x0000000100087547 */ /* 0x000fea000b800000 */
[----:B------:R-:W-:Y:S05]  /*19cf0*/  BPT.TRAP 0x1 ;  /* 0x000000040000795c */ /* 0x000fea0000300000 */
[----:B------:R-:W-:Y:S05]  /*19d00*/  BPT.TRAP 0x1 ;  /* 0x000000040000795c */ /* 0x000fea0000300000 */
.L_x_290:
[----:B------:R-:W-:Y:S01]  /*19d10*/  IADD3 R3, PT, PT, R59, 0x580a8, RZ ;  /* 0x000580a83b037810 */ /* 0x000fe20007ffe0ff */
[----:B------:R-:W-:-:S03]  /*19d20*/  UISETP.NE.AND UP0, UPT, UR41, URZ, UPT ;  /* 0x000000ff2900728c */ /* 0x000fc6000bf05270 */
[----:B------:R-:W-:-:S04]  /*19d30*/  PRMT R3, R60, 0x654, R3 ;  /* 0x000006543c037816 */ /* 0x000fc80000000003 */
[----:B--2---:R2:W-:Y:S02]  /*19d40*/  SYNCS.ARRIVE.TRANS64.RED.A1T0 RZ, [R3+URZ], RZ ;  /* 0x000000ff03ff79a7 */ /* 0x0045e400081004ff */
[----:B------:R-:W-:Y:S05]  /*19d50*/  BRA.U UP0, `(.L_x_291) ;  /* 0x0000000100047547 */ /* 0x000fea000b800000 */
[----:B------:R-:W-:Y:S05]  /*19d60*/  BPT.TRAP 0x1 ;  /* 0x000000040000795c */ /* 0x000fea0000300000 */
.L_x_291:
[----:B------:R3:W-:Y:S01]  /*19d70*/  SYNCS.ARRIVE.TRANS64.A1T0 RZ, [R59+URZ+0x580b8], RZ ;  /* 0x0580b8ff3bff79a7 */ /* 0x0007e200081000ff */
[----:B------:R-:W-:Y:S01]  /*19d80*/  LOP3.LUT R56, R56, 0x1, RZ, 0x3c, !PT ;  /* 0x0000000138387812 */ /* 0x000fe200078e3cff */
[----:B------:R-:W-:-:S12]  /*19d90*/  ULOP3.LUT UR42, UR42, 0x1, URZ, 0x3c, !UPT ;  /* 0x000000012a2a7892 */ /* 0x000fd8000f8e3cff */
.L_x_92:
[----:B------:R-:W-:Y:S05]  /*19da0*/  BSYNC B7 ;  /* 0x0000000000077941 */ /* 0x000fea0003800000 */
.L_x_91:
[----:B------:R-:W5:Y:S01]  /*19db0*/  LDCU UR5, c[0x0][0x370] ;  /* 0x00006e00ff0577ac */ /* 0x000f620008000800 */
[----:B------:R-:W1:Y:S01]  /*19dc0*/  LDCU UR4, c[0x0][0x900] ;  /* 0x00012000ff0477ac */ /* 0x000e620008000800 */
[----:B-----5:R-:W-:-:S04]  /*19dd0*/  IADD3 R57, PT, PT, R57, UR5, RZ ;  /* 0x0000000539397c10 */ /* 0x020fc8000fffe0ff */
[----:B-1----:R-:W-:-:S13]  /*19de0*/  ISETP.GE.AND P0, PT, R57, UR4, PT ;  /* 0x0000000439007c0c */ /* 0x002fda000bf06270 */
[----:B------:R-:W-:Y:S05]  /*19df0*/  @!P0 BRA `(.L_x_292) ;  /* 0xfffffec000ec8947 */ /* 0x000fea000383ffff */
[----:B------:R-:W-:Y:S05]  /*19e00*/  BSYNC B8 ;  /* 0x0000000000087941 */ /* 0x000fea0003800000 */
.L_x_90:
[----:B------:R-:W-:Y:S05]  /*19e10*/  EXIT ;  /* 0x000000000000794d */ /* 0x000fea0003800000 */
.L_x_27:
[----:B------:R-:W-:-:S08]  /*19e20*/  NOP ;  /* 0x0000000000007918 */ /* 0x000fd00000000000 */
[----:B------:R-:W1:Y:S02]  /*19e30*/  USETMAXREG.TRY_ALLOC.CTAPOOL UP0, 0xc0 ;  /* 0x000000c0000079c8 */ /* 0x000e640008000600 */
[----:B-1----:R-:W-:Y:S05]  /*19e40*/  BRA.U !UP0, `(.L_x_27) ;  /* 0xfffffffd08f47547 */ /* 0x002fea000b83ffff */
[----:B------:R-:W1:Y:S08]  /*19e50*/  LDC R0, c[0x0][0x900] ;  /* 0x00024000ff007b82 */ /* 0x000e700000000800 */
[----:B------:R-:W2:Y:S01]  /*19e60*/  S2UR UR37, SR_CgaCtaId ;  /* 0x00000000002579c3 */ /* 0x000ea20000008800 */
[----:B-1----:R-:W-:-:S13]  /*19e70*/  ISETP.LE.AND P0, PT, R0, UR39, PT ;  /* 0x0000002700007c0c */ /* 0x002fda000bf03270 */
[----:B--2---:R-:W-:Y:S05]  /*19e80*/  @P0 EXIT ;  /* 0x000000000000094d */ /* 0x004fea0003800000 */
[----:B------:R-:W1:Y:S01]  /*19e90*/  S2R R90, SR_TID.X ;  /* 0x00000000005a7919 */ /* 0x000e620000002100 */
[----:B------:R-:W-:Y:S02]  /*19ea0*/  UISETP.NE.AND UP0, UPT, UR57, URZ, UPT ;  /* 0x000000ff3900728c */ /* 0x000fe4000bf05270 */
[----:B------:R-:W-:Y:S02]  /*19eb0*/  USHF.L.U32 UR43, UR8, 0x3, URZ ;  /* 0x00000003082b7899 */ /* 0x000fe400080006ff */
[----:B------:R-:W-:Y:S01]  /*19ec0*/  USEL UR10, URZ, 0x80, UP0 ;  /* 0x00000080ff0a7887 */ /* 0x000fe20008000000 */
[----:B------:R-:W-:Y:S01]  /*19ed0*/  UMOV UR9, 0x400 ;  /* 0x0000040000097882 */ /* 0x000fe20000000000 */
[----:B------:R-:W-:Y:S02]  /*19ee0*/  USEL UR49, UR6, UR5, UP0 ;  /* 0x0000000506317287 */ /* 0x000fe40008000000 */
[----:B------:R-:W-:Y:S02]  /*19ef0*/  ULEA UR9, UR37, UR9, 0x18 ;  /* 0x0000000925097291 */ /* 0x000fe4000f8ec0ff */
[----:B------:R-:W-:Y:S01]  /*19f00*/  IMAD.U32 R93, RZ, RZ, UR10 ;  /* 0x0000000aff5d7e24 */ /* 0x000fe2000f8e00ff */
[----:B------:R-:W-:Y:S01]  /*19f10*/  ULOP3.LUT UR42, UR43, 0x8, URZ, 0x3c, !UPT ;  /* 0x000000082b2a7892 */ /* 0x000fe2000f8e3cff */
[----:B------:R-:W-:Y:S01]  /*19f20*/  UMOV UR47, 0x20 ;  /* 0x00000020002f7882 */ /* 0x000fe20000000000 */
[----:B------:R-:W-:-:S02]  /*19f30*/  UIADD3 UR48, UPT, UPT, UR9, 0x58088, URZ ;  /* 0x0005808809307890 */ /* 0x000fc4000fffe0ff */
[----:B------:R-:W-:Y:S02]  /*19f40*/  UIADD3 UR45, UPT, UPT, UR9, 0x58060, URZ ;  /* 0x00058060092d7890 */ /* 0x000fe4000fffe0ff */
[----:B------:R-:W-:Y:S02]  /*19f50*/  UIADD3 UR44, UPT, UPT, UR9, 0x58080, URZ ;  /* 0x00058080092c7890 */ /* 0x000fe4000fffe0ff */
[----:B------:R-:W-:Y:S02]  /*19f60*/  UIADD3 UR41, UPT, UPT, UR9, 0x58068, URZ ;  /* 0x0005806809297890 */ /* 0x000fe4000fffe0ff */
[----:B------:R-:W-:Y:S01]  /*19f70*/  USEL UR46, UR4, UR7, UP0 ;  /* 0x00000007042e7287 */ /* 0x000fe20008000000 */
[----:B------:R-:W2:Y:S01]  /*19f80*/  LDCU UR50, c[0x0][0x370] ;  /* 0x00006e00ff3277ac */ /* 0x000ea20008000800 */
[----:B------:R-:W-:Y:S01]  /*19f90*/  UMOV UR56, URZ ;  /* 0x000000ff00387c82 */ /* 0x000fe20008000000 */
[----:B------:R-:W-:Y:S01]  /*19fa0*/  ULOP3.LUT UR49, UR49, 0x1, URZ, 0xc0, !UPT ;  /* 0x0000000131317892 */ /* 0x000fe2000f8ec0ff */
[----:B-1----:R-:W-:Y:S01]  /*19fb0*/  IMAD.U32 R91, R90, 0x10000, RZ ;  /* 0x000100005a5b7824 */ /* 0x002fe200078e00ff */
[--C-:B------:R-:W-:Y:S01]  /*19fc0*/  LOP3.LUT R93, R93, 0x7f, R90.reuse, 0xf8, !PT ;  /* 0x0000007f5d5d7812 */ /* 0x100fe200078ef85a */
[----:B------:R-:W-:Y:S01]  /*19fd0*/  USEL UR47, UR47, 0xa0, UP0 ;  /* 0x000000a02f2f7887 */ /* 0x000fe20008000000 */
[----:B------:R-:W-:Y:S01]  /*19fe0*/  SHF.R.U32.HI R90, RZ, 0x5, R90 ;  /* 0x00000005ff5a7819 */ /* 0x000fe2000001165a */
[----:B------:R-:W-:Y:S01]  /*19ff0*/  UIADD3 UR43, UPT, UPT, UR43, 0x580d0, UR9 ;  /* 0x000580d02b2b7890 */ /* 0x000fe2000fffe009 */
[----:B------:R-:W-:Y:S01]  /*1a000*/  LOP3.LUT R91, R91, 0x600000, RZ, 0xc0, !PT ;  /* 0x006000005b5b7812 */ /* 0x000fe200078ec0ff */
[----:B------:R-:W-:Y:S01]  /*1a010*/  UIADD3 UR42, UPT, UPT, UR42, 0x580d0, UR9 ;  /* 0x000580d02a2a7890 */ /* 0x000fe2000fffe009 */
[----:B------:R-:W-:Y:S01]  /*1a020*/  LOP3.LUT R89, R90, 0x3, RZ, 0xc0, !PT ;  /* 0x000000035a597812 */ /* 0x000fe200078ec0ff */
[----:B------:R-:W-:Y:S01]  /*1a030*/  @UP0 UIADD3 UR48, UPT, UPT, UR9, 0x58078, URZ ;  /* 0x0005807809300890 */ /* 0x000fe2000fffe0ff */
[----:B------:R-:W-:Y:S01]  /*1a040*/  LOP3.LUT R94, R91, UR10, RZ, 0xfc, !PT ;  /* 0x0000000a5b5e7c12 */ /* 0x000fe2000f8efcff */
[----:B------:R-:W-:Y:S01]  /*1a050*/  @UP0 UIADD3 UR45, UPT, UPT, UR9, 0x58050, URZ ;  /* 0x00058050092d0890 */ /* 0x000fe2000fffe0ff */
[----:B------:R-:W-:Y:S01]  /*1a060*/  SHF.R.U32.HI R88, RZ, 0x15, R91 ;  /* 0x00000015ff587819 */ /* 0x000fe2000001165b */
[----:B------:R-:W-:Y:S01]  /*1a070*/  @UP0 UIADD3 UR44, UPT, UPT, UR9, 0x58070, URZ ;  /* 0x00058070092c0890 */ /* 0x000fe2000fffe0ff */
[----:B------:R-:W-:Y:S01]  /*1a080*/  LOP3.LUT R92, R94, 0x20, RZ, 0xfc, !PT ;  /* 0x000000205e5c7812 */ /* 0x000fe200078efcff */
[----:B------:R-:W-:Y:S01]  /*1a090*/  @UP0 UIADD3 UR41, UPT, UPT, UR9, 0x58058, URZ ;  /* 0x0005805809290890 */ /* 0x000fe2000fffe0ff */
[----:B------:R-:W-:Y:S01]  /*1a0a0*/  UMOV UR55, 0x1 ;  /* 0x0000000100377882 */ /* 0x000fe20000000000 */
[----:B------:R-:W-:Y:S01]  /*1a0b0*/  UMOV UR54, 0x1 ;  /* 0x0000000100367882 */ /* 0x000fe20000000000 */
[----:B--2---:R-:W-:-:S09]  /*1a0c0*/  UMOV UR53, URZ ;  /* 0x000000ff00357c82 */ /* 0x004fd20008000000 */
.L_x_338:
[----:B-1----:R-:W1:Y:S01]  /*1a0d0*/  LDCU.64 UR6, c[0x0][0x908] ;  /* 0x00012100ff0677ac */ /* 0x002e620008000a00 */
[----:B------:R-:W2:Y:S01]  /*1a0e0*/  LDCU UR8, c[0x0][0x904] ;  /* 0x00012080ff0877ac */ /* 0x000ea20008000800 */
[----:B---3--:R-:W3:Y:S01]  /*1a0f0*/  LDCU.64 UR4, c[0x0][0x380] ;  /* 0x00007000ff0477ac */ /* 0x008ee20008000a00 */
[----:B-1----:R-:W-:Y:S02]  /*1a100*/  UIMAD.WIDE.U32 UR10, UR39, UR6, URZ ;  /* 0x00000006270a72a5 */ /* 0x002fe4000f8e00ff */
[----:B--2---:R-:W-:-:S05]  /*1a110*/  UISETP.NE.AND UP0, UPT, UR8, 0x1, UPT ;  /* 0x000000010800788c */ /* 0x004fca000bf05270 */
[----:B------:R-:W-:Y:S02]  /*1a120*/  UMOV UR10, UR11 ;  /* 0x0000000b000a7c82 */ /* 0x000fe40008000000 */
[----:B------:R-:W-:-:S04]  /*1a130*/  USHF.R.U32.HI UR6, URZ, UR7, UR10 ;  /* 0x00000007ff067299 */ /* 0x000fc8000801160a */
[----:B------:R-:W-:Y:S02]  /*1a140*/  USEL UR6, UR39, UR6, !UP0 ;  /* 0x0000000627067287 */ /* 0x000fe4000c000000 */
[----:B---3--:R-:W-:Y:S02]  /*1a150*/  UISETP.NE.AND UP0, UPT, UR5, URZ, UPT ;  /* 0x000000ff0500728c */ /* 0x008fe4000bf05270 */
[----:B------:R-:W-:-:S04]  /*1a160*/  UIADD3 UR6, UPT, UPT, -UR6, URZ, URZ ;  /* 0x000000ff06067290 */ /* 0x000fc8000fffe1ff */
[----:B------:R-:W-:-:S04]  /*1a170*/  UIMAD UR6, UR8, UR6, UR39 ;  /* 0x00000006080672a4 */ /* 0x000fc8000f8e0227 */
[----:B------:R-:W-:-:S04]  /*1a180*/  USHF.L.U32 UR38, UR6, 0x8, URZ ;  /* 0x0000000806267899 */ /* 0x000fc800080006ff */
[----:B------:R-:W-:-:S09]  /*1a190*/  UISETP.GE.OR UP0, UPT, UR38, UR4, !UP0 ;  /* 0x000000042600728c */ /* 0x000fd2000c706670 */
[----:B------:R-:W-:Y:S05]  /*1a1a0*/  BRA.U UP0, `(.L_x_293) ;  /* 0x0000005d00f07547 */ /* 0x000fea000b800000 */
[----:B------:R-:W-:Y:S02]  /*1a1b0*/  UIADD3 UR4, UPT, UPT, UR38, 0x100, URZ ;  /* 0x0000010026047890 */ /* 0x000fe4000fffe0ff */
        /* <DEDUP_REMOVED lines=9> */
[----:B------:R-:W-:-:S04]  /*1a250*/  USEL UR60, UR7, UR5, UP0 ;  /* 0x00000005073c7287 */ /* 0x000fc80008000000 */
[----:B------:R-:W-:-:S04]  /*1a260*/  UISETP.LT.AND UP0, UPT, UR60, 0x4, UPT ;  /* 0x000000043c00788c */ /* 0x000fc8000bf01270 */
[----:B------:R-:W-:Y:S02]  /*1a270*/  USEL UR52, UR60, 0x4, UP0 ;  /* 0x000000043c347887 */ /* 0x000fe40008000000 */
[----:B------:R-:W-:Y:S02]  /*1a280*/  UISETP.NE.AND UP0, UPT, UR49, URZ, UPT ;  /* 0x000000ff3100728c */ /* 0x000fe4000bf05270 */
[----:B------:R-:W-:-:S07]  /*1a290*/  UIADD3 UR4, UPT, UPT, UR60, -UR52, URZ ;  /* 0x800000343c047290 */ /* 0x000fce000fffe0ff */
[----:B------:R-:W-:Y:S05]  /*1a2a0*/  BRA.U UP0, `(.L_x_294) ;  /* 0x0000000100047547 */ /* 0x000fea000b800000 */
[----:B------:R-:W-:Y:S05]  /*1a2b0*/  BPT.TRAP 0x1 ;  /* 0x000000040000795c */ /* 0x000fea0000300000 */
.L_x_294:
[----:B------:R-:W-:-:S04]  /*1a2c0*/  UISETP.NE.AND UP0, UPT, UR57, URZ, UPT ;  /* 0x000000ff3900728c */ /* 0x000fc8000bf05270 */
[----:B------:R-:W-:-:S06]  /*1a2d0*/  USEL UR5, UR54, UR55, UP0 ;  /* 0x0000003736057287 */ /* 0x000fcc0008000000 */
[----:B------:R-:W-:-:S04]  /*1a2e0*/  MOV R3, UR5 ;  /* 0x0000000500037c02 */ /* 0x000fc80008000f00 */
[----:B------:R-:W-:-:S04]  /*1a2f0*/  SHF.L.U32 R3, R3, 0x1f, RZ ;  /* 0x0000001f03037819 */ /* 0x000fc800000006ff */
[----:B------:R-:W1:Y:S02]  /*1a300*/  SYNCS.PHASECHK.TRANS64.TRYWAIT P0, [UR48], R3 ;  /* 0x00000003ff0075a7 */ /* 0x000e640008001130 */
[----:B-1----:R-:W-:Y:S05]  /*1a310*/  @!P0 BRA `(.L_x_295) ;  /* 0x000000c400748947 */ /* 0x002fea0003800000 */
.L_x_459:
[----:B------:R-:W-:Y:S01]  /*1a320*/  UISETP.GE.AND UP0, UPT, UR4, 0x1, UPT ;  /* 0x000000010400788c */ /* 0x000fe2000bf06270 */
[----:B------:R-:W-:Y:S01]  /*1a330*/  HFMA2 R16, -RZ, RZ, 0, 0 ;  /* 0x00000000ff107431 */ /* 0x000fe200000001ff */
[----:B------:R-:W-:Y:S01]  /*1a340*/  MOV R17, 0xff800000 ;  /* 0xff80000000117802 */ /* 0x000fe20000000f00 */
[----:B------:R-:W-:-:S06]  /*1a350*/  UMOV UR51, URZ ;  /* 0x000000ff00337c82 */ /* 0x000fcc0008000000 */
[----:B------:R-:W-:Y:S05]  /*1a360*/  BRA.U !UP0, `(.L_x_296) ;  /* 0x0000002508047547 */ /* 0x000fea000b800000 */
[----:B------:R-:W-:Y:S01]  /*1a370*/  ULOP3.LUT UR61, URZ, UR52, URZ, 0x33, !UPT ;  /* 0x00000034ff3d7292 */ /* 0x000fe2000f8e33ff */
[----:B------:R-:W-:Y:S01]  /*1a380*/  MOV R16, RZ ;  /* 0x000000ff00107202 */ /* 0x000fe20000000f00 */
[----:B------:R-:W2:Y:S01]  /*1a390*/  LDCU UR36, c[0x0][0x704] ;  /* 0x0000e080ff2477ac */ /* 0x000ea20008000800 */
[----:B------:R-:W-:Y:S01]  /*1a3a0*/  MOV R18, 0xff800000 ;  /* 0xff80000000127802 */ /* 0x000fe20000000f00 */
[----:B------:R-:W-:Y:S02]  /*1a3b0*/  USHF.L.U32 UR51, UR4, 0x6, URZ ;  /* 0x0000000604337899 */ /* 0x000fe400080006ff */
[----:B------:R-:W-:-:S04]  /*1a3c0*/  UIADD3 UR61, UPT, UPT, UR60, UR61, URZ ;  /* 0x0000003d3c3d7290 */ /* 0x000fc8000fffe0ff */
.L_x_314:
[----:B-12---:R-:W-:Y:S01]  /*1a3d0*/  IADD3 R0, PT, PT, R91, UR47, RZ ;  /* 0x0000002f5b007c10 */ /* 0x006fe2000fffe0ff */
[----:B------:R-:W-:-:S04]  /*1a3e0*/  UISETP.NE.AND UP0, UPT, UR57, URZ, UPT ;  /* 0x000000ff3900728c */ /* 0x000fc8000bf05270 */
[----:B------:R-:W-:Y:S01]  /*1a3f0*/  USEL UR58, UR53, UR56, UP0 ;  /* 0x00000038353a7287 */ /* 0x000fe20008000000 */
[----:B------:R-:W1:Y:S01]  /*1a400*/  SHFL.IDX PT, R0, R0, RZ, 0x1f ;  /* 0x00001fff00007589 */ /* 0x000e6200000e0000 */
[----:B------:R-:W-:Y:S01]  /*1a410*/  UISETP.GT.U32.AND UP0, UPT, UR46, 0x1, UPT ;  /* 0x000000012e00788c */ /* 0x000fe2000bf04070 */
[----:B-1----:R-:W-:-:S08]  /*1a420*/  R2UR UR59, R0 ;  /* 0x00000000003b72ca */ /* 0x002fd000000e0000 */
[----:B---3--:R-:W-:Y:S07]  /*1a430*/  BRA.U UP0, `(.L_x_297) ;  /* 0x0000000100047547 */ /* 0x008fee000b800000 */
[----:B--2---:R-:W-:Y:S05]  /*1a440*/  BPT.TRAP 0x1 ;  /* 0x000000040000795c */ /* 0x004fea0000300000 */
.L_x_297:
[----:B------:R-:W-:Y:S01]  /*1a450*/  IMAD.U32 R3, RZ, RZ, UR58 ;  /* 0x0000003aff037e24 */ /* 0x000fe2000f8e00ff */
[----:B------:R-:W-:-:S04]  /*1a460*/  ISETP.NE.AND P0, PT, R89, R88, PT ;  /* 0x000000585900720c */ /* 0x000fc80003f05270 */
[----:B------:R-:W-:-:S04]  /*1a470*/  SHF.L.U32 R3, R3, 0x1f, RZ ;  /* 0x0000001f03037819 */ /* 0x000fc800000006ff */
[----:B------:R-:W1:Y:S02]  /*1a480*/  SYNCS.PHASECHK.TRANS64.TRYWAIT P1, [UR45], R3 ;  /* 0x00000003ff0075a7 */ /* 0x000e64000802112d */
[----:B-1----:R-:W-:Y:S05]  /*1a490*/  @!P1 BRA `(.L_x_298) ;  /* 0x000000c4002c9947 */ /* 0x002fea0003800000 */
.L_x_461:
        /* <DEDUP_REMOVED lines=17> */
.L_x_299:
[----:B------:R-:W-:Y:S05]  /*1a5b0*/  WARPSYNC.ALL ;  /* 0x0000000000007948 */ /* 0x000fea0003800000 */
[----:B------:R-:W-:Y:S02]  /*1a5c0*/  R2UR UR4, R94 ;  /* 0x000000005e0472ca */ /* 0x000fe400000e0000 */
[----:B------:R-:W-:-:S11]  /*1a5d0*/  ISETP.NE.AND P0, PT, R89, R88, PT ;  /* 0x000000585900720c */ /* 0x000fd60003f05270 */
[----:B------:R-:W3:Y:S02]  /*1a5e0*/  LDTM.x32 R56, tmem[UR4] ;  /* 0x00000004003879ee */ /* 0x000ee400082c0000 */
[----:B---3--:R-:W-:Y:S05]  /*1a5f0*/  @!P0 BRA `(.L_x_300) ;  /* 0x0000000000408947 */ /* 0x008fea0003800000 */
        /* <DEDUP_REMOVED lines=16> */
.L_x_300:
[----:B------:R-:W-:Y:S05]  /*1a700*/  WARPSYNC.ALL ;  /* 0x0000000000007948 */ /* 0x000fea0003800000 */
[----:B------:R-:W-:Y:S02]  /*1a710*/  R2UR UR4, R92 ;  /* 0x000000005c0472ca */ /* 0x000fe400000e0000 */
[C---:B-1----:R-:W-:Y:S02]  /*1a720*/  FMNMX3 R3, R18.reuse, R56, R60, !PT ;  /* 0x0000003812037276 */ /* 0x042fe4000780003c */
[C---:B------:R-:W-:Y:S02]  /*1a730*/  FMNMX3 R0, R18.reuse, R57, R61, !PT ;  /* 0x0000003912007276 */ /* 0x040fe4000780003d */
[----:B------:R-:W-:-:S02]  /*1a740*/  FMNMX3 R5, R18, R58, R62, !PT ;  /* 0x0000003a12057276 */ /* 0x000fc4000780003e */
[----:B------:R-:W-:Y:S02]  /*1a750*/  FMNMX3 R3, R3, R64, R68, !PT ;  /* 0x0000004003037276 */ /* 0x000fe40007800044 */
[----:B------:R-:W-:Y:S02]  /*1a760*/  FMNMX3 R0, R0, R65, R69, !PT ;  /* 0x0000004100007276 */ /* 0x000fe40007800045 */
[----:B------:R-:W-:Y:S01]  /*1a770*/  FMNMX3 R6, R18, R59, R63, !PT ;  /* 0x0000003b12067276 */ /* 0x000fe2000780003f */
[----:B------:R-:W1:Y:S01]  /*1a780*/  LDTM.x32 R24, tmem[UR4] ;  /* 0x00000004001879ee */ /* 0x000e6200082c0000 */
[----:B------:R-:W-:Y:S02]  /*1a790*/  FMNMX3 R5, R5, R66, R70, !PT ;  /* 0x0000004205057276 */ /* 0x000fe40007800046 */
[----:B------:R-:W-:Y:S02]  /*1a7a0*/  FMNMX3 R3, R3, R72, R76, !PT ;  /* 0x0000004803037276 */ /* 0x000fe4000780004c */
[----:B------:R-:W-:-:S02]  /*1a7b0*/  FMNMX3 R0, R0, R73, R77, !PT ;  /* 0x0000004900007276 */ /* 0x000fc4000780004d */
[----:B------:R-:W-:Y:S02]  /*1a7c0*/  FMNMX3 R6, R6, R67, R71, !PT ;  /* 0x0000004306067276 */ /* 0x000fe40007800047 */
[----:B------:R-:W-:Y:S02]  /*1a7d0*/  FMNMX3 R5, R5, R74, R78, !PT ;  /* 0x0000004a05057276 */ /* 0x000fe4000780004e */
[----:B------:R-:W-:Y:S02]  /*1a7e0*/  FMNMX3 R3, R3, R80, R84, !PT ;  /* 0x0000005003037276 */ /* 0x000fe40007800054 */
[----:B------:R-:W-:Y:S02]  /*1a7f0*/  FMNMX3 R0, R0, R81, R85, !PT ;  /* 0x0000005100007276 */ /* 0x000fe40007800055 */
[----:B------:R-:W-:Y:S02]  /*1a800*/  FMNMX3 R6, R6, R75, R79, !PT ;  /* 0x0000004b06067276 */ /* 0x000fe4000780004f */
[----:B------:R-:W-:-:S02]  /*1a810*/  FMNMX3 R5, R5, R82, R86, !PT ;  /* 0x0000005205057276 */ /* 0x000fc40007800056 */
[----:B------:R-:W-:Y:S02]  /*1a820*/  FMNMX3 R6, R6, R83, R87, !PT ;  /* 0x0000005306067276 */ /* 0x000fe40007800057 */
[----:B------:R-:W-:Y:S02]  /*1a830*/  ISETP.NE.AND P0, PT, R89, R88, PT ;  /* 0x000000585900720c */ /* 0x000fe40003f05270 */
[----:B-1----:R-:W-:Y:S02]  /*1a840*/  FMNMX3 R3, R3, R24, R28, !PT ;  /* 0x0000001803037276 */ /* 0x002fe4000780001c */
        /* <DEDUP_REMOVED lines=15> */
[----:B------:R-:W-:-:S04]  /*1a940*/  FMNMX3 R0, R4, R3, R0, !PT ;  /* 0x0000000304007276 */ /* 0x000fc80007800000 */
[----:B------:R-:W-:-:S04]  /*1a950*/  FMNMX R17, R17, R0, !PT ;  /* 0x0000000011117209 */ /* 0x000fc80007800000 */
[----:B------:R-:W-:-:S04]  /*1a960*/  FSETP.NEU.AND P1, PT, R17, -INF , PT ;  /* 0xff8000001100780b */ /* 0x000fc80003f2d000 */
[----:B------:R-:W-:Y:S01]  /*1a970*/  FSEL R19, R17, RZ, P1 ;  /* 0x000000ff11137208 */ /* 0x000fe20000800000 */
[----:B------:R-:W-:Y:S08]  /*1a980*/  @!P0 BRA `(.L_x_301) ;  /* 0x0000000000408947 */ /* 0x000ff00003800000 */
[----:B------:R-:W-:Y:S01]  /*1a990*/  MOV R14, 0x8 ;  /* 0x00000008000e7802 */ /* 0x000fe20000000f00 */
[----:B------:R-:W1:Y:S01]  /*1a9a0*/  LDCU.64 UR6, c[0x4][0xb0] ;  /* 0x01001600ff0677ac */ /* 0x000e620008000a00 */
[----:B------:R-:W-:Y:S02]  /*1a9b0*/  HFMA2 R12, -RZ, RZ, 0, 5.9604644775390625e-08 ;  /* 0x00000001ff0c7431 */ /* 0x000fe400000001ff */
[----:B------:R-:W-:Y:S01]  /*1a9c0*/  IMAD.MOV.U32 R8, RZ, RZ, 0x1be ;  /* 0x000001beff087424 */ /* 0x000fe200078e00ff */
[----:B------:R-:W3:Y:S01]  /*1a9d0*/  LDCU.64 UR4, c[0x4][0xb8] ;  /* 0x01001700ff0477ac */ /* 0x000ee20008000a00 */
[----:B------:R-:W4:Y:S01]  /*1a9e0*/  LDC.64 R14, c[0x4][R14] ;  /* 0x010000000e0e7b82 */ /* 0x000f220000000a00 */
[----:B------:R-:W-:Y:S01]  /*1a9f0*/  IMAD.MOV.U32 R13, RZ, RZ, RZ ;  /* 0x000000ffff0d7224 */ /* 0x000fe200078e00ff */
[----:B------:R-:W5:Y:S01]  /*1aa00*/  LDCU.64 UR8, c[0x4][0x18] ;  /* 0x01000300ff0877ac */ /* 0x000f620008000a00 */
[----:B-1----:R-:W-:Y:S01]  /*1aa10*/  IMAD.U32 R4, RZ, RZ, UR6 ;  /* 0x00000006ff047e24 */ /* 0x002fe2000f8e00ff */
[----:B------:R-:W-:Y:S01]  /*1aa20*/  MOV R5, UR7 ;  /* 0x0000000700057c02 */ /* 0x000fe20008000f00 */
[----:B---3--:R-:W-:Y:S01]  /*1aa30*/  IMAD.U32 R6, RZ, RZ, UR4 ;  /* 0x00000004ff067e24 */ /* 0x008fe2000f8e00ff */
[----:B------:R-:W-:Y:S01]  /*1aa40*/  MOV R7, UR5 ;  /* 0x0000000500077c02 */ /* 0x000fe20008000f00 */
[----:B-----5:R-:W-:Y:S01]  /*1aa50*/  IMAD.U32 R10, RZ, RZ, UR8 ;  /* 0x00000008ff0a7e24 */ /* 0x020fe2000f8e00ff */
[----:B------:R-:W-:-:S02]  /*1aa60*/  MOV R11, UR9 ;  /* 0x00000009000b7c02 */ /* 0x000fc40008000f00 */
[----:B------:R-:W-:-:S07]  /*1aa70*/  LEPC R20, `(.L_x_301) ;  /* 0x000000001014794e */ /* 0x000fce0000000000 */
[----:B--2-4-:R-:W-:Y:S05]  /*1aa80*/  CALL.ABS.NOINC R14 ;  /* 0x000000000e007343 */ /* 0x014fea0003c00000 */
.L_x_301:
[----:B------:R-:W-:Y:S05]  /*1aa90*/  WARPSYNC.ALL ;  /* 0x0000000000007948 */ /* 0x000fea0003800000 */
[----:B------:R-:W-:Y:S02]  /*1aaa0*/  R2UR UR4, R94 ;  /* 0x000000005e0472ca */ /* 0x000fe400000e0000 */
[----:B------:R-:W-:-:S11]  /*1aab0*/  ISETP.NE.AND P0, PT, RZ, UR49, PT ;  /* 0x00000031ff007c0c */ /* 0x000fd6000bf05270 */
[----:B------:R1:W-:Y:S02]  /*1aac0*/  STTM.x2 tmem[UR4], R18 ;  /* 0x00000012000079ed */ /* 0x0003e400080c0004 */
[----:B------:R-:W-:Y:S05]  /*1aad0*/  @P0 BRA `(.L_x_302) ;  /* 0x0000000000040947 */ /* 0x000fea0003800000 */
[----:B--2---:R-:W-:Y:S05]  /*1aae0*/  BPT.TRAP 0x1 ;  /* 0x000000040000795c */ /* 0x004fea0000300000 */
.L_x_302:
[----:B------:R-:W-:Y:S01]  /*1aaf0*/  SHF.L.U32 R3, R2, 0x1f, RZ ;  /* 0x0000001f02037819 */ /* 0x000fe200000006ff */
[----:B------:R-:W-:Y:S01]  /*1ab00*/  SYNCS.ARRIVE.TRANS64.A1T0 RZ, [UR44], RZ ;  /* 0x000000ffffff79a7 */ /* 0x000fe2000810002c */
[----:B--2---:R-:W-:Y:S01]  /*1ab10*/  FMUL R0, R19, -UR36 ;  /* 0x8000002413007c20 */ /* 0x004fe20008400000 */
[----:B------:R-:W-:-:S03]  /*1ab20*/  UISETP.NE.AND UP0, UPT, UR57, URZ, UPT ;  /* 0x000000ff3900728c */ /* 0x000fc6000bf05270 */
[--C-:B------:R-:W-:Y:S01]  /*1ab30*/  FFMA2 R22, R56.F32x2.HI_LO, UR36.F32, R0.reuse.F32 ;  /* 0x0000002438167c49 */ /* 0x100fe20009200000 */
[----:B------:R-:W-:Y:S01]  /*1ab40*/  USEL UR40, UR54, UR55, UP0 ;  /* 0x0000003736287287 */ /* 0x000fe20008000000 */
[--C-:B------:R-:W-:Y:S01]  /*1ab50*/  FFMA2 R56, R58.F32x2.HI_LO, UR36.F32, R0.reuse.F32 ;  /* 0x000000243a387c49 */ /* 0x100fe20009200000 */
[----:B------:R-:W2:Y:S01]  /*1ab60*/  SYNCS.PHASECHK.TRANS64.TRYWAIT P2, [UR43], R3 ;  /* 0x00000003ff0075a7 */ /* 0x000ea2000804112b */
[--C-:B------:R-:W-:Y:S01]  /*1ab70*/  FFMA2 R58, R60.F32x2.HI_LO, UR36.F32, R0.reuse.F32 ;  /* 0x000000243c3a7c49 */ /* 0x100fe20009200000 */
[----:B------:R-:W-:Y:S01]  /*1ab80*/  FSETP.GEU.AND P1, PT, R22, -126, PT ;  /* 0xc2fc00001600780b */ /* 0x000fe20003f2e000 */
[----:B------:R-:W-:Y:S01]  /*1ab90*/  ULOP3.LUT UR40, UR40, 0x1, URZ, 0x3c, !UPT ;  /* 0x0000000128287892 */ /* 0x000fe2000f8e3cff */
[----:B------:R-:W-:Y:S01]  /*1aba0*/  FSETP.GEU.AND P0, PT, R23, -126, PT ;  /* 0xc2fc00001700780b */ /* 0x000fe20003f0e000 */
[----:B------:R-:W-:Y:S01]  /*1abb0*/  FFMA2 R60, R62.F32x2.HI_LO, UR36.F32, R0.F32 ;  /* 0x000000243e3c7c49 */ /* 0x000fe20009200000 */
[----:B------:R-:W-:Y:S02]  /*1abc0*/  FSETP.GEU.AND P6, PT, R56, -126, PT ;  /* 0xc2fc00003800780b */ /* 0x000fe40003fce000 */
[----:B------:R-:W-:-:S02]  /*1abd0*/  FSETP.GEU.AND P5, PT, R57, -126, PT ;  /* 0xc2fc00003900780b */ /* 0x000fc40003fae000 */
[----:B------:R-:W-:Y:S02]  /*1abe0*/  FSETP.GEU.AND P4, PT, R58, -126, PT ;  /* 0xc2fc00003a00780b */ /* 0x000fe40003f8e000 */
[----:B------:R-:W-:-:S03]  /*1abf0*/  FSETP.GEU.AND P3, PT, R59, -126, PT ;  /* 0xc2fc00003b00780b */ /* 0x000fc60003f6e000 */
[----:B------:R-:W-:Y:S02]  /*1ac00*/  @!P1 FMUL R22, R22, 0.5 ;  /* 0x3f00000016169820 */ /* 0x000fe40000400000 */
[----:B------:R-:W-:Y:S02]  /*1ac10*/  @!P0 FMUL R23, R23, 0.5 ;  /* 0x3f00000017178820 */ /* 0x000fe40000400000 */
[----:B------:R-:W-:Y:S02]  /*1ac20*/  @!P6 FMUL R56, R56, 0.5 ;  /* 0x3f0000003838e820 */ /* 0x000fe40000400000 */
[----:B------:R-:W-:Y:S01]  /*1ac30*/  @!P5 FMUL R57, R57, 0.5 ;  /* 0x3f0000003939d820 */ /* 0x000fe20000400000 */
[----:B------:R-:W3:Y:S08]  /*1ac40*/  MUFU.EX2 R22, R22 ;  /* 0x0000001600167308 */ /* 0x000ef00000000800 */
[----:B------:R-:W4:Y:S08]  /*1ac50*/  MUFU.EX2 R23, R23 ;  /* 0x0000001700177308 */ /* 0x000f300000000800 */
[----:B------:R-:W1:Y:S08]  /*1ac60*/  MUFU.EX2 R56, R56 ;  /* 0x0000003800387308 */ /* 0x000e700000000800 */
[----:B------:R-:W1:Y:S02]  /*1ac70*/  MUFU.EX2 R57, R57 ;  /* 0x0000003900397308 */ /* 0x000e640000000800 */
[----:B-1234-:R-:W-:Y:S05]  /*1ac80*/  @!P2 BRA `(.L_x_303) ;  /* 0x000000bc0048a947 */ /* 0x01efea0003800000 */
.L_x_463:
[----:B------:R-:W-:Y:S01]  /*1ac90*/  @!P1 FMUL R22, R22, R22 ;  /* 0x0000001616169220 */ /* 0x000fe20000400000 */
[----:B------:R-:W-:Y:S01]  /*1aca0*/  FSETP.GEU.AND P2, PT, R60, -126, PT ;  /* 0xc2fc00003c00780b */ /* 0x000fe20003f4e000 */
[----:B------:R-:W-:Y:S01]  /*1acb0*/  @!P4 FMUL R58, R58, 0.5 ;  /* 0x3f0000003a3ac820 */ /* 0x000fe20000400000 */
[----:B------:R-:W-:Y:S01]  /*1acc0*/  FSETP.GEU.AND P1, PT, R61, -126, PT ;  /* 0xc2fc00003d00780b */ /* 0x000fe20003f2e000 */
[----:B------:R-:W-:Y:S01]  /*1acd0*/  @!P3 FMUL R59, R59, 0.5 ;  /* 0x3f0000003b3bb820 */ /* 0x000fe20000400000 */
[--C-:B------:R-:W-:Y:S01]  /*1ace0*/  FFMA2 R62, R64.F32x2.HI_LO, UR36.F32, R0.reuse.F32 ;  /* 0x00000024403e7c49 */ /* 0x100fe20009200000 */
[----:B------:R-:W-:Y:S01]  /*1acf0*/  USHF.R.U32.HI UR4, URZ, 0x15, UR59 ;  /* 0x00000015ff047899 */ /* 0x000fe2000801163b */
[----:B------:R-:W-:Y:S01]  /*1ad00*/  @!P0 FMUL R23, R23, R23 ;  /* 0x0000001717178220 */ /* 0x000fe20000400000 */
[----:B------:R-:W2:Y:S01]  /*1ad10*/  MUFU.EX2 R58, R58 ;  /* 0x0000003a003a7308 */ /* 0x000ea20000000800 */
[--C-:B------:R-:W-:Y:S01]  /*1ad20*/  FFMA2 R64, R66.F32x2.HI_LO, UR36.F32, R0.reuse.F32 ;  /* 0x0000002442407c49 */ /* 0x100fe20009200000 */
[----:B------:R-:W-:Y:S01]  /*1ad30*/  FSETP.GEU.AND P0, PT, R62, -126, PT ;  /* 0xc2fc00003e00780b */ /* 0x000fe20003f0e000 */
[--C-:B------:R-:W-:Y:S01]  /*1ad40*/  FFMA2 R66, R68.F32x2.HI_LO, UR36.F32, R0.reuse.F32 ;  /* 0x0000002444427c49 */ /* 0x100fe20009200000 */
[----:B-1----:R-:W-:Y:S01]  /*1ad50*/  MOV R3, UR4 ;  /* 0x0000000400037c02 */ /* 0x002fe20008000f00 */
[--C-:B------:R-:W-:Y:S01]  /*1ad60*/  FFMA2 R68, R70.F32x2.HI_LO, UR36.F32, R0.reuse.F32 ;  /* 0x0000002446447c49 */ /* 0x100fe20009200000 */
[----:B------:R-:W-:Y:S01]  /*1ad70*/  UISETP.NE.AND UP0, UPT, UR57, URZ, UPT ;  /* 0x000000ff3900728c */ /* 0x000fe2000bf05270 */
[----:B------:R-:W-:Y:S01]  /*1ad80*/  @!P2 FMUL R60, R60, 0.5 ;  /* 0x3f0000003c3ca820 */ /* 0x000fe20000400000 */
[----:B------:R-:W-:Y:S01]  /*1ad90*/  @!P1 FMUL R61, R61, 0.5 ;  /* 0x3f0000003d3d9820 */ /* 0x000fe20000400000 */
[----:B------:R-:W1:Y:S01]  /*1ada0*/  MUFU.EX2 R59, R59 ;  /* 0x0000003b003b7308 */ /* 0x000e620000000800 */
[----:B------:R-:W-:Y:S01]  /*1adb0*/  @!P6 FMUL R56, R56, R56 ;  /* 0x000000383838e220 */ /* 0x000fe20000400000 */
[----:B------:R-:W-:Y:S01]  /*1adc0*/  @!P5 FMUL R57, R57, R57 ;  /* 0x000000393939d220 */ /* 0x000fe20000400000 */
[----:B------:R-:W-:Y:S01]  /*1add0*/  FSETP.GEU.AND P6, PT, R63, -126, PT ;  /* 0xc2fc00003f00780b */ /* 0x000fe20003fce000 */
[--C-:B------:R-:W-:Y:S01]  /*1ade0*/  FFMA2 R70, R72.F32x2.HI_LO, UR36.F32, R0.reuse.F32 ;  /* 0x0000002448467c49 */ /* 0x100fe20009200000 */
[----:B------:R-:W-:Y:S01]  /*1adf0*/  FSETP.GEU.AND P5, PT, R64, -126, PT ;  /* 0xc2fc00004000780b */ /* 0x000fe20003fae000 */
[----:B------:R-:W-:Y:S01]  /*1ae00*/  @!P0 FMUL R62, R62, 0.5 ;  /* 0x3f0000003e3e8820 */ /* 0x000fe20000400000 */
[--C-:B------:R-:W-:Y:S01]  /*1ae10*/  FFMA2 R72, R74.F32x2.HI_LO, UR36.F32, R0.reuse.F32 ;  /* 0x000000244a487c49 */ /* 0x100fe20009200000 */
[----:B------:R-:W3:Y:S01]  /*1ae20*/  MUFU.EX2 R60, R60 ;  /* 0x0000003c003c7308 */ /* 0x000ee20000000800 */
[----:B--2---:R-:W-:Y:S01]  /*1ae30*/  @!P4 FMUL R58, R58, R58 ;  /* 0x0000003a3a3ac220 */ /* 0x004fe20000400000 */
[----:B------:R-:W-:Y:S01]  /*1ae40*/  FSETP.GEU.AND P4, PT, R65, -126, PT ;  /* 0xc2fc00004100780b */ /* 0x000fe20003f8e000 */
[--C-:B------:R-:W-:Y:S01]  /*1ae50*/  FFMA2 R74, R76.F32x2.HI_LO, UR36.F32, R0.reuse.F32 ;  /* 0x000000244c4a7c49 */ /* 0x100fe20009200000 */
[----:B------:R-:W-:Y:S01]  /*1ae60*/  USEL UR54, UR40, UR54, UP0 ;  /* 0x0000003628367287 */ /* 0x000fe20008000000 */
[--C-:B------:R-:W-:Y:S01]  /*1ae70*/  FFMA2 R76, R78.F32x2.HI_LO, UR36.F32, R0.reuse.F32 ;  /* 0x000000244e4c7c49 */ /* 0x100fe20009200000 */
[----:B------:R-:W-:Y:S01]  /*1ae80*/  USEL UR55, UR55, UR40, UP0 ;  /* 0x0000002837377287 */ /* 0x000fe20008000000 */
[--C-:B------:R-:W-:Y:S01]  /*1ae90*/  FFMA2 R78, R80.F32x2.HI_LO, UR36.F32, R0.reuse.F32 ;  /* 0x00000024504e7c49 */ /* 0x100fe20009200000 */
[----:B------:R-:W2:Y:S01]  /*1aea0*/  MUFU.EX2 R61, R61 ;  /* 0x0000003d003d7308 */ /* 0x000ea20000000800 */
[----:B-1----:R-:W-:Y:S01]  /*1aeb0*/  @!P3 FMUL R59, R59, R59 ;  /* 0x0000003b3b3bb220 */ /* 0x002fe20000400000 */
[----:B------:R-:W-:Y:S01]  /*1aec0*/  FSETP.GEU.AND P3, PT, R66, -126, PT ;  /* 0xc2fc00004200780b */ /* 0x000fe20003f6e000 */
[----:B------:R-:W-:Y:S01]  /*1aed0*/  @!P6 FMUL R63, R63, 0.5 ;  /* 0x3f0000003f3fe820 */ /* 0x000fe20000400000 */
[----:B------:R-:W-:Y:S01]  /*1aee0*/  @!P5 FMUL R64, R64, 0.5 ;  /* 0x3f0000004040d820 */ /* 0x000fe20000400000 */
[--C-:B------:R-:W-:Y:S01]  /*1aef0*/  FFMA2 R80, R82.F32x2.HI_LO, UR36.F32, R0.reuse.F32 ;  /* 0x0000002452507c49 */ /* 0x100fe20009200000 */
[----:B------:R-:W-:Y:S01]  /*1af00*/  SYNCS.ARRIVE.TRANS64.A1T0 RZ, [UR42], RZ ;  /* 0x000000ffffff79a7 */ /* 0x000fe2000810002a */
[----:B------:R-:W-:Y:S01]  /*1af10*/  @!P4 FMUL R65, R65, 0.5 ;  /* 0x3f0000004141c820 */ /* 0x000fe20000400000 */
[----:B------:R-:W1:Y:S01]  /*1af20*/  MUFU.EX2 R62, R62 ;  /* 0x0000003e003e7308 */ /* 0x000e620000000800 */
[----:B---3--:R-:W-:Y:S01]  /*1af30*/  @!P2 FMUL R60, R60, R60 ;  /* 0x0000003c3c3ca220 */ /* 0x008fe20000400000 */
[----:B------:R-:W-:Y:S01]  /*1af40*/  FSETP.GEU.AND P2, PT, R67, -126, PT ;  /* 0xc2fc00004300780b */ /* 0x000fe20003f4e000 */
[--C-:B------:R-:W-:Y:S01]  /*1af50*/  FFMA2 R82, R84.F32x2.HI_LO, UR36.F32, R0.reuse.F32 ;  /* 0x0000002454527c49 */ /* 0x100fe20009200000 */
[----:B------:R-:W-:Y:S01]  /*1af60*/  LOP3.LUT R2, R2, 0x1, RZ, 0x3c, !PT ;  /* 0x0000000102027812 */ /* 0x000fe200078e3cff */
[----:B------:R-:W-:-:S02]  /*1af70*/  FFMA2 R84, R86.F32x2.HI_LO, UR36.F32, R0.F32 ;  /* 0x0000002456547c49 */ /* 0x000fc40009200000 */
[----:B------:R-:W-:Y:S01]  /*1af80*/  @!P3 FMUL R66, R66, 0.5 ;  /* 0x3f0000004242b820 */ /* 0x000fe20000400000 */
[----:B------:R-:W3:Y:S01]  /*1af90*/  MUFU.EX2 R63, R63 ;  /* 0x0000003f003f7308 */ /* 0x000ee20000000800 */
[----:B--2---:R-:W-:Y:S01]  /*1afa0*/  @!P1 FMUL R61, R61, R61 ;  /* 0x0000003d3d3d9220 */ /* 0x004fe20000400000 */
[----:B------:R-:W-:Y:S01]  /*1afb0*/  FSETP.GEU.AND P1, PT, R68, -126, PT ;  /* 0xc2fc00004400780b */ /* 0x000fe20003f2e000 */
[--C-:B------:R-:W-:Y:S02]  /*1afc0*/  FFMA2 R24, R24.F32x2.HI_LO, UR36.F32, R0.reuse.F32 ;  /* 0x0000002418187c49 */ /* 0x100fe40009200000 */
[--C-:B------:R-:W-:Y:S02]  /*1afd0*/  FFMA2 R26, R26.F32x2.HI_LO, UR36.F32, R0.reuse.F32 ;  /* 0x000000241a1a7c49 */ /* 0x100fe40009200000 */
[----:B------:R-:W-:Y:S01]  /*1afe0*/  @!P2 FMUL R67, R67, 0.5 ;  /* 0x3f0000004343a820 */ /* 0x000fe20000400000 */
[----:B------:R-:W2:Y:S01]  /*1aff0*/  MUFU.EX2 R64, R64 ;  /* 0x0000004000407308 */ /* 0x000ea20000000800 */
[----:B-1----:R-:W-:Y:S01]  /*1b000*/  @!P0 FMUL R62, R62, R62 ;  /* 0x0000003e3e3e8220 */ /* 0x002fe20000400000 */
[----:B------:R-:W-:Y:S01]  /*1b010*/  FSETP.GEU.AND P0, PT, R69, -126, PT ;  /* 0xc2fc00004500780b */ /* 0x000fe20003f0e000 */
[----:B------:R-:W-:-:S02]  /*1b020*/  FFMA2 R28, R28.F32x2.HI_LO, UR36.F32, R0.F32 ;  /* 0x000000241c1c7c49 */ /* 0x000fc40009200000 */
[--C-:B------:R-:W-:Y:S02]  /*1b030*/  FFMA2 R30, R30.F32x2.HI_LO, UR36.F32, R0.reuse.F32 ;  /* 0x000000241e1e7c49 */ /* 0x100fe40009200000 */
[----:B------:R-:W-:Y:S01]  /*1b040*/  @!P1 FMUL R68, R68, 0.5 ;  /* 0x3f00000044449820 */ /* 0x000fe20000400000 */
[----:B------:R-:W1:Y:S01]  /*1b050*/  MUFU.EX2 R65, R65 ;  /* 0x0000004100417308 */ /* 0x000e620000000800 */
[----:B---3--:R-:W-:Y:S01]  /*1b060*/  @!P6 FMUL R63, R63, R63 ;  /* 0x0000003f3f3fe220 */ /* 0x008fe20000400000 */
[----:B------:R-:W-:Y:S01]  /*1b070*/  FSETP.GEU.AND P6, PT, R70, -126, PT ;  /* 0xc2fc00004600780b */ /* 0x000fe20003fce000 */
[--C-:B------:R-:W-:Y:S02]  /*1b080*/  FFMA2 R32, R32.F32x2.HI_LO, UR36.F32, R0.reuse.F32 ;  /* 0x0000002420207c49 */ /* 0x100fe40009200000 */
[--C-:B------:R-:W-:Y:S02]  /*1b090*/  FFMA2 R34, R34.F32x2.HI_LO, UR36.F32, R0.reuse.F32 ;  /* 0x0000002422227c49 */ /* 0x100fe40009200000 */
[----:B------:R-:W-:Y:S01]  /*1b0a0*/  @!P0 FMUL R69, R69, 0.5 ;  /* 0x3f00000045458820 */ /* 0x000fe20000400000 */
[----:B------:R-:W3:Y:S01]  /*1b0b0*/  MUFU.EX2 R66, R66 ;  /* 0x0000004200427308 */ /* 0x000ee20000000800 */
[----:B--2---:R-:W-:Y:S01]  /*1b0c0*/  @!P5 FMUL R64, R64, R64 ;  /* 0x000000404040d220 */ /* 0x004fe20000400000 */
[----:B------:R-:W-:Y:S01]  /*1b0d0*/  FSETP.GEU.AND P5, PT, R71, -126, PT ;  /* 0xc2fc00004700780b */ /* 0x000fe20003fae000 */
[----:B------:R-:W-:-:S02]  /*1b0e0*/  FFMA2 R36, R36.F32x2.HI_LO, UR36.F32, R0.F32 ;  /* 0x0000002424247c49 */ /* 0x000fc40009200000 */
[--C-:B------:R-:W-:Y:S02]  /*1b0f0*/  FFMA2 R38, R38.F32x2.HI_LO, UR36.F32, R0.reuse.F32 ;  /* 0x0000002426267c49 */ /* 0x100fe40009200000 */
[----:B------:R-:W-:Y:S01]  /*1b100*/  @!P6 FMUL R70, R70, 0.5 ;  /* 0x3f0000004646e820 */ /* 0x000fe20000400000 */
[----:B------:R-:W2:Y:S01]  /*1b110*/  MUFU.EX2 R67, R67 ;  /* 0x0000004300437308 */ /* 0x000ea20000000800 */
[----:B-1----:R-:W-:Y:S01]  /*1b120*/  @!P4 FMUL R65, R65, R65 ;  /* 0x000000414141c220 */ /* 0x002fe20000400000 */
[----:B------:R-:W-:Y:S01]  /*1b130*/  FSETP.GEU.AND P4, PT, R72, -126, PT ;  /* 0xc2fc00004800780b */ /* 0x000fe20003f8e000 */
[--C-:B------:R-:W-:Y:S02]  /*1b140*/  FFMA2 R40, R40.F32x2.HI_LO, UR36.F32, R0.reuse.F32 ;  /* 0x0000002428287c49 */ /* 0x100fe40009200000 */
[--C-:B------:R-:W-:Y:S02]  /*1b150*/  FFMA2 R42, R42.F32x2.HI_LO, UR36.F32, R0.reuse.F32 ;  /* 0x000000242a2a7c49 */ /* 0x100fe40009200000 */
[----:B------:R-:W-:Y:S01]  /*1b160*/  @!P5 FMUL R71, R71, 0.5 ;  /* 0x3f0000004747d820 */ /* 0x000fe20000400000 */
[----:B------:R-:W1:Y:S01]  /*1b170*/  MUFU.EX2 R68, R68 ;  /* 0x0000004400447308 */ /* 0x000e620000000800 */
[----:B---3--:R-:W-:Y:S01]  /*1b180*/  @!P3 FMUL R66, R66, R66 ;  /* 0x000000424242b220 */ /* 0x008fe20000400000 */
[----:B------:R-:W-:Y:S01]  /*1b190*/  FSETP.GEU.AND P3, PT, R73, -126, PT ;  /* 0xc2fc00004900780b */ /* 0x000fe20003f6e000 */
[----:B------:R-:W-:-:S02]  /*1b1a0*/  FFMA2 R44, R44.F32x2.HI_LO, UR36.F32, R0.F32 ;  /* 0x000000242c2c7c49 */ /* 0x000fc40009200000 */
[--C-:B------:R-:W-:Y:S02]  /*1b1b0*/  FFMA2 R46, R46.F32x2.HI_LO, UR36.F32, R0.reuse.F32 ;  /* 0x000000242e2e7c49 */ /* 0x100fe40009200000 */
        /* <DEDUP_REMOVED lines=11> */
[----:B------:R-:W-:Y:S02]  /*1b270*/  FFMA2 R54, R54.F32x2.HI_LO, UR36.F32, R0.F32 ;  /* 0x0000002436367c49 */ /* 0x000fe40009200000 */
[----:B------:R-:W-:Y:S01]  /*1b280*/  @!P2 FMUL R74, R74, 0.5 ;  /* 0x3f0000004a4aa820 */ /* 0x000fe20000400000 */
[----:B------:R-:W1:Y:S01]  /*1b290*/  MUFU.EX2 R71, R71 ;  /* 0x0000004700477308 */ /* 0x000e620000000800 */
[----:B---3--:R-:W-:Y:S01]  /*1b2a0*/  @!P0 FMUL R69, R69, R69 ;  /* 0x0000004545458220 */ /* 0x008fe20000400000 */
[----:B------:R-:W-:-:S05]  /*1b2b0*/  FSETP.GEU.AND P0, PT, R76, -126, PT ;  /* 0xc2fc00004c00780b */ /* 0x000fca0003f0e000 */
[----:B------:R-:W-:Y:S01]  /*1b2c0*/  @!P1 FMUL R75, R75, 0.5 ;  /* 0x3f0000004b4b9820 */ /* 0x000fe20000400000 */
[----:B------:R-:W3:Y:S01]  /*1b2d0*/  MUFU.EX2 R72, R72 ;  /* 0x0000004800487308 */ /* 0x000ee20000000800 */
[----:B--2---:R-:W-:Y:S01]  /*1b2e0*/  @!P6 FMUL R70, R70, R70 ;  /* 0x000000464646e220 */ /* 0x004fe20000400000 */
[----:B------:R-:W-:-:S05]  /*1b2f0*/  FSETP.GEU.AND P6, PT, R77, -126, PT ;  /* 0xc2fc00004d00780b */ /* 0x000fca0003fce000 */
[----:B------:R-:W-:Y:S01]  /*1b300*/  @!P0 FMUL R76, R76, 0.5 ;  /* 0x3f0000004c4c8820 */ /* 0x000fe20000400000 */
[----:B------:R-:W2:Y:S01]  /*1b310*/  MUFU.EX2 R73, R73 ;  /* 0x0000004900497308 */ /* 0x000ea20000000800 */
[----:B-1----:R-:W-:Y:S01]  /*1b320*/  @!P5 FMUL R71, R71, R71 ;  /* 0x000000474747d220 */ /* 0x002fe20000400000 */
[----:B------:R-:W-:-:S05]  /*1b330*/  FSETP.GEU.AND P5, PT, R78, -126, PT ;  /* 0xc2fc00004e00780b */ /* 0x000fca0003fae000 */
        /* <DEDUP_REMOVED lines=59> */
[----:B------:R-:W-:Y:S02]  /*1b6f0*/  FSETP.GEU.AND P4, PT, R31, -126, PT ;  /* 0xc2fc00001f00780b */ /* 0x000fe40003f8e000 */
[----:B------:R-:W-:-:S03]  /*1b700*/  F2FP.F16.F32.PACK_AB R24, R23, R22 ;  /* 0x000000161718723e */ /* 0x000fc600000000ff */
[----:B------:R-:W-:Y:S01]  /*1b710*/  @!P5 FMUL R30, R30, 0.5 ;  /* 0x3f0000001e1ed820 */ /* 0x000fe20000400000 */
[----:B------:R-:W1:Y:S01]  /*1b720*/  MUFU.EX2 R97, R27 ;  /* 0x0000001b00617308 */ /* 0x000e620000000800 */
[----:B---3--:R-:W-:Y:S01]  /*1b730*/  @!P3 FMUL R87, R87, R87 ;  /* 0x000000575757b220 */ /* 0x008fe20000400000 */
[----:B------:R-:W-:Y:S02]  /*1b740*/  FSETP.GEU.AND P3, PT, R32, -126, PT ;  /* 0xc2fc00002000780b */ /* 0x000fe40003f6e000 */
[----:B------:R-:W-:-:S03]  /*1b750*/  F2FP.F16.F32.PACK_AB R25, R57, R56 ;  /* 0x000000383919723e */ /* 0x000fc600000000ff */
[----:B------:R-:W-:Y:S01]  /*1b760*/  @!P4 FMUL R31, R31, 0.5 ;  /* 0x3f0000001f1fc820 */ /* 0x000fe20000400000 */
[----:B------:R-:W3:Y:S01]  /*1b770*/  MUFU.EX2 R98, R28 ;  /* 0x0000001c00627308 */ /* 0x000ee20000000800 */
[----:B--2---:R-:W-:Y:S01]  /*1b780*/  @!P2 FMUL R96, R96, R96 ;  /* 0x000000606060a220 */ /* 0x004fe20000400000 */
[----:B------:R-:W-:Y:S02]  /*1b790*/  FSETP.GEU.AND P2, PT, R33, -126, PT ;  /* 0xc2fc00002100780b */ /* 0x000fe40003f4e000 */
[----:B------:R-:W-:-:S03]  /*1b7a0*/  F2FP.F16.F32.PACK_AB R26, R59, R58 ;  /* 0x0000003a3b1a723e */ /* 0x000fc600000000ff */
        /* <DEDUP_REMOVED lines=113> */
[----:B------:R-:W-:Y:S02]  /*1bec0*/  LOP3.LUT P0, RZ, R3, 0x3, R90, 0x48, !PT ;  /* 0x0000000303ff7812 */ /* 0x000fe4000780485a */
[----:B------:R-:W-:-:S03]  /*1bed0*/  F2FP.F16.F32.PACK_AB R49, R113, R112 ;  /* 0x000000707131723e */ /* 0x000fc600000000ff */
[----:B------:R-:W-:Y:S01]  /*1bee0*/  @!P1 FMUL R55, R55, 0.5 ;  /* 0x3f00000037379820 */ /* 0x000fe20000400000 */
[----:B------:R-:W3:Y:S01]  /*1bef0*/  MUFU.EX2 R124, R52 ;  /* 0x00000034007c7308 */ /* 0x000ee20000000800 */
[----:B--2---:R-:W-:Y:S01]  /*1bf00*/  @!P6 FMUL R120, R120, R120 ;  /* 0x000000787878e220 */ /* 0x004fe20000400000 */
[----:B------:R-:W-:-:S06]  /*1bf10*/  F2FP.F16.F32.PACK_AB R50, R115, R114 ;  /* 0x000000727332723e */ /* 0x000fcc00000000ff */
[----:B------:R-:W2:Y:S01]  /*1bf20*/  MUFU.EX2 R125, R53 ;  /* 0x00000035007d7308 */ /* 0x000ea20000000800 */
[----:B-1----:R-:W-:Y:S01]  /*1bf30*/  @!P5 FMUL R121, R121, R121 ;  /* 0x000000797979d220 */ /* 0x002fe20000400000 */
[----:B------:R-:W-:-:S06]  /*1bf40*/  F2FP.F16.F32.PACK_AB R51, R117, R116 ;  /* 0x000000747533723e */ /* 0x000fcc00000000ff */
[----:B------:R-:W1:Y:S01]  /*1bf50*/  MUFU.EX2 R122, R54 ;  /* 0x00000036007a7308 */ /* 0x000e620000000800 */
[----:B---3--:R-:W-:Y:S01]  /*1bf60*/  @!P4 FMUL R124, R124, R124 ;  /* 0x0000007c7c7cc220 */ /* 0x008fe20000400000 */
[----:B------:R-:W-:-:S06]  /*1bf70*/  F2FP.F16.F32.PACK_AB R52, R119, R118 ;  /* 0x000000767734723e */ /* 0x000fcc00000000ff */
[----:B------:R-:W3:Y:S01]  /*1bf80*/  MUFU.EX2 R123, R55 ;  /* 0x00000037007b7308 */ /* 0x000ee20000000800 */
[----:B--2---:R-:W-:Y:S01]  /*1bf90*/  @!P3 FMUL R125, R125, R125 ;  /* 0x0000007d7d7db220 */ /* 0x004fe20000400000 */
[----:B------:R-:W-:Y:S01]  /*1bfa0*/  F2FP.F16.F32.PACK_AB R53, R121, R120 ;  /* 0x000000787935723e */ /* 0x000fe200000000ff */
[----:B-1----:R-:W-:-:S03]  /*1bfb0*/  @!P2 FMUL R122, R122, R122 ;  /* 0x0000007a7a7aa220 */ /* 0x002fc60000400000 */
[----:B------:R-:W-:Y:S01]  /*1bfc0*/  F2FP.F16.F32.PACK_AB R54, R125, R124 ;  /* 0x0000007c7d36723e */ /* 0x000fe200000000ff */
[----:B---3--:R-:W-:-:S05]  /*1bfd0*/  @!P1 FMUL R123, R123, R123 ;  /* 0x0000007b7b7b9220 */ /* 0x008fca0000400000 */
[----:B------:R-:W-:Y:S01]  /*1bfe0*/  F2FP.F16.F32.PACK_AB R55, R123, R122 ;  /* 0x0000007a7b37723e */ /* 0x000fe200000000ff */
[----:B------:R-:W-:Y:S06]  /*1bff0*/  @!P0 BRA `(.L_x_304) ;  /* 0x0000000000408947 */ /* 0x000fec0003800000 */
[----:B------:R-:W-:Y:S01]  /*1c000*/  MOV R14, 0x8 ;  /* 0x00000008000e7802 */ /* 0x000fe20000000f00 */
        /* <DEDUP_REMOVED lines=15> */
.L_x_304:
[----:B------:R-:W-:Y:S01]  /*1c100*/  MOV R0, UR46 ;  /* 0x0000002e00007c02 */ /* 0x000fe20008000f00 */
[----:B------:R-:W-:Y:S05]  /*1c110*/  WARPSYNC.ALL ;  /* 0x0000000000007948 */ /* 0x000fea0003800000 */
[----:B------:R-:W-:Y:S01]  /*1c120*/  ISETP.GT.U32.AND P0, PT, R0, 0x1, PT ;  /* 0x000000010000780c */ /* 0x000fe20003f04070 */
[----:B------:R1:W-:Y:S01]  /*1c130*/  STTM.x32 tmem[UR59], R24 ;  /* 0x00000018000079ed */ /* 0x0003e200082c003b */
[----:B------:R-:W2:Y:S11]  /*1c140*/  FENCE.VIEW.ASYNC.T ;  /* 0x00000000000073c6 */ /* 0x000eb60000000200 */
[----:B------:R-:W-:Y:S05]  /*1c150*/  @P0 BRA `(.L_x_305) ;  /* 0x0000000000080947 */ /* 0x000fea0003800000 */
[----:B------:R-:W-:Y:S05]  /*1c160*/  BPT.TRAP 0x1 ;  /* 0x000000040000795c */ /* 0x000fea0000300000 */
[----:B------:R-:W-:Y:S05]  /*1c170*/  BPT.TRAP 0x1 ;  /* 0x000000040000795c */ /* 0x000fea0000300000 */
.L_x_305:
[----:B------:R-:W-:Y:S02]  /*1c180*/  UPRMT UR4, UR37, 0x654, UR41 ;  /* 0x0000065425047896 */ /* 0x000fe40008000029 */
[----:B------:R-:W-:Y:S02]  /*1c190*/  UISETP.NE.AND UP0, UPT, UR57, URZ, UPT ;  /* 0x000000ff3900728c */ /* 0x000fe4000bf05270 */
[----:B------:R-:W-:-:S04]  /*1c1a0*/  ULOP3.LUT UR58, UR58, 0x1, URZ, 0x3c, !UPT ;  /* 0x000000013a3a7892 */ /* 0x000fc8000f8e3cff */
[----:B------:R-:W-:Y:S01]  /*1c1b0*/  USEL UR53, UR58, UR53, UP0 ;  /* 0x000000353a357287 */ /* 0x000fe20008000000 */
[----:B--2---:R-:W-:Y:S01]  /*1c1c0*/  SYNCS.ARRIVE.TRANS64.RED.A1T0 RZ, [UR4], RZ ;  /* 0x000000ffffff79a7 */ /* 0x004fe20008100404 */
[----:B------:R-:W-:Y:S02]  /*1c1d0*/  USEL UR56, UR56, UR58, UP0 ;  /* 0x0000003a38387287 */ /* 0x000fe40008000000 */
[----:B------:R-:W-:-:S09]  /*1c1e0*/  UISETP.NE.AND UP0, UPT, UR49, URZ, UPT ;  /* 0x000000ff3100728c */ /* 0x000fd2000bf05270 */
[----:B------:R-:W-:Y:S05]  /*1c1f0*/  BRA.U UP0, `(.L_x_306) ;  /* 0x0000000100047547 */ /* 0x000fea000b800000 */
[----:B------:R-:W-:Y:S05]  /*1c200*/  BPT.TRAP 0x1 ;  /* 0x000000040000795c */ /* 0x000fea0000300000 */
.L_x_306:
[----:B------:R-:W-:Y:S01]  /*1c210*/  MOV R0, UR40 ;  /* 0x0000002800007c02 */ /* 0x000fe20008000f00 */
[----:B------:R-:W-:Y:S01]  /*1c220*/  FADD2 R56, R56.F32x2.HI_LO, RZ.F32 ;  /* 0x000000ff3838724b */ /* 0x000fe20000200000 */
[----:B------:R-:W-:Y:S01]  /*1c230*/  FSETP.NEU.AND P1, PT, R18, R19, PT ;  /* 0x000000131200720b */ /* 0x000fe20003f2d000 */
[----:B------:R-:W-:Y:S01]  /*1c240*/  FADD2 R58, R58.F32x2.HI_LO, RZ.F32 ;  /* 0x000000ff3a3a724b */ /* 0x000fe20000200000 */
[----:B------:R-:W-:Y:S01]  /*1c250*/  SHF.L.U32 R0, R0, 0x1f, RZ ;  /* 0x0000001f00007819 */ /* 0x000fe200000006ff */
[----:B------:R-:W-:Y:S02]  /*1c260*/  FADD2 R56, R56.F32x2.HI_LO, R64.F32x2.HI_LO ;  /* 0x000000403838724b */ /* 0x000fe40000000000 */
[----:B------:R-:W-:Y:S01]  /*1c270*/  FADD2 R60, R60.F32x2.HI_LO, RZ.F32 ;  /* 0x000000ff3c3c724b */ /* 0x000fe20000200000 */
[----:B------:R-:W2:Y:S01]  /*1c280*/  SYNCS.PHASECHK.TRANS64.TRYWAIT P2, [UR48], R0 ;  /* 0x00000000ff0075a7 */ /* 0x000ea20008041130 */
[----:B------:R-:W-:Y:S02]  /*1c290*/  FADD2 R58, R58.F32x2.HI_LO, R66.F32x2.HI_LO ;  /* 0x000000423a3a724b */ /* 0x000fe40000000000 */
[----:B------:R-:W-:-:S02]  /*1c2a0*/  FADD2 R60, R60.F32x2.HI_LO, R68.F32x2.HI_LO ;  /* 0x000000443c3c724b */ /* 0x000fc40000000000 */
[----:B------:R-:W-:Y:S02]  /*1c2b0*/  FADD2 R56, R56.F32x2.HI_LO, R72.F32x2.HI_LO ;  /* 0x000000483838724b */ /* 0x000fe40000000000 */
[----:B------:R-:W-:Y:S01]  /*1c2c0*/  FADD2 R58, R58.F32x2.HI_LO, R74.F32x2.HI_LO ;  /* 0x0000004a3a3a724b */ /* 0x000fe20000000000 */
[----:B--2---:R-:W-:Y:S06]  /*1c2d0*/  @!P2 BRA `(.L_x_307) ;  /* 0x000000a400cca947 */ /* 0x004fec0003800000 */
.L_x_465:
[----:B------:R-:W-:Y:S01]  /*1c2e0*/  BSSY.RECONVERGENT B0, `(.L_x_308) ;  /* 0x000000a000007945 */ /* 0x000fe20003800200 */
[----:B--2---:R-:W-:-:S03]  /*1c2f0*/  MOV R3, 0x3f000000 ;  /* 0x3f00000000037802 */ /* 0x004fc60000000f00 */
[----:B------:R-:W-:Y:S05]  /*1c300*/  @!P1 BRA `(.L_x_309) ;  /* 0x00000000001c9947 */ /* 0x000fea0003800000 */
[----:B------:R-:W-:-:S04]  /*1c310*/  FADD R0, -R19, R18 ;  /* 0x0000001213007221 */ /* 0x000fc80000000100 */
[----:B------:R-:W-:-:S05]  /*1c320*/  FMUL R0, R0, UR36 ;  /* 0x0000002400007c20 */ /* 0x000fca0008400000 */
[----:B------:R-:W-:-:S13]  /*1c330*/  FSETP.GEU.AND P1, PT, R0, -126, PT ;  /* 0xc2fc00000000780b */ /* 0x000fda0003f2e000 */
[----:B------:R-:W-:-:S04]  /*1c340*/  @!P1 FMUL R0, R0, 0.5 ;  /* 0x3f00000000009820 */ /* 0x000fc80000400000 */
[----:B------:R-:W2:Y:S02]  /*1c350*/  MUFU.EX2 R3, R0 ;  /* 0x0000000000037308 */ /* 0x000ea40000000800 */
[----:B--2---:R-:W-:-:S04]  /*1c360*/  @!P1 FMUL R3, R3, R3 ;  /* 0x0000000303039220 */ /* 0x004fc80000400000 */
[----:B------:R-:W-:Y:S02]  /*1c370*/  FMUL R3, R3, 0.5 ;  /* 0x3f00000003037820 */ /* 0x000fe40000400000 */
.L_x_309:
[----:B------:R-:W-:Y:S05]  /*1c380*/  BSYNC.RECONVERGENT B0 ;  /* 0x0000000000007941 */ /* 0x000fea0003800200 */
.L_x_308:
[----:B------:R-:W-:Y:S01]  /*1c390*/  FMUL R16, R3, R16 ;  /* 0x0000001003107220 */ /* 0x000fe20000400000 */
[----:B------:R-:W-:Y:S01]  /*1c3a0*/  FADD2 R60, R60.F32x2.HI_LO, R76.F32x2.HI_LO ;  /* 0x0000004c3c3c724b */ /* 0x000fe20000000000 */
[----:B------:R-:W-:Y:S01]  /*1c3b0*/  ULOP3.LUT UP0, URZ, UR61, UR60, URZ, 0xfc, !UPT ;  /* 0x0000003c3dff7292 */ /* 0x000fe2000f80fcff */
[----:B------:R-:W-:Y:S02]  /*1c3c0*/  FADD2 R56, R56.F32x2.HI_LO, R80.F32x2.HI_LO ;  /* 0x000000503838724b */ /* 0x000fe40000000000 */
[----:B------:R-:W-:Y:S02]  /*1c3d0*/  FADD2 R22, R16.F32, R22.F32x2.HI_LO ;  /* 0x000000161016724b */ /* 0x000fe40000040000 */
[----:B------:R-:W-:Y:S02]  /*1c3e0*/  FADD2 R58, R58.F32x2.HI_LO, R82.F32x2.HI_LO ;  /* 0x000000523a3a724b */ /* 0x000fe40000000000 */
[----:B------:R-:W-:Y:S02]  /*1c3f0*/  FADD2 R22, R22.F32x2.HI_LO, R62.F32x2.HI_LO ;  /* 0x0000003e1616724b */ /* 0x000fe40000000000 */
[----:B------:R-:W-:-:S02]  /*1c400*/  FADD2 R60, R60.F32x2.HI_LO, R84.F32x2.HI_LO ;  /* 0x000000543c3c724b */ /* 0x000fc40000000000 */
[----:B------:R-:W-:Y:S02]  /*1c410*/  FADD2 R22, R22.F32x2.HI_LO, R70.F32x2.HI_LO ;  /* 0x000000461616724b */ /* 0x000fe40000000000 */
[----:B------:R-:W-:Y:S02]  /*1c420*/  FADD2 R56, R56.F32x2.HI_LO, R96.F32x2.HI_LO ;  /* 0x000000603838724b */ /* 0x000fe40000000000 */
[----:B------:R-:W-:Y:S02]  /*1c430*/  FADD2 R22, R22.F32x2.HI_LO, R78.F32x2.HI_LO ;  /* 0x0000004e1616724b */ /* 0x000fe40000000000 */
        /* <DEDUP_REMOVED lines=16> */
[----:B------:R-:W-:-:S04]  /*1c540*/  FADD2 R22, R22.F32x2.HI_LO, R56.F32x2.HI_LO ;  /* 0x000000381616724b */ /* 0x000fc80000000000 */
[----:B------:R-:W-:-:S04]  /*1c550*/  FADD2 R22, R22.F32x2.HI_LO, R58.F32x2.HI_LO ;  /* 0x0000003a1616724b */ /* 0x000fc80000000000 */
[----:B------:R-:W-:Y:S01]  /*1c560*/  FADD R16, R22, R23 ;  /* 0x0000001716107221 */ /* 0x000fe20000000000 */
[----:B------:R-:W-:Y:S06]  /*1c570*/  BRA.U UP0, `(.L_x_310) ;  /* 0x00000001006c7547 */ /* 0x000fec000b800000 */
[----:B------:R-:W-:Y:S05]  /*1c580*/  @P0 BRA `(.L_x_311) ;  /* 0x0000000000040947 */ /* 0x000fea0003800000 */
[----:B------:R-:W-:Y:S05]  /*1c590*/  BPT.TRAP 0x1 ;  /* 0x000000040000795c */ /* 0x000fea0000300000 */
.L_x_311:
[----:B------:R-:W-:Y:S01]  /*1c5a0*/  IMAD.U32 R3, RZ, RZ, UR58 ;  /* 0x0000003aff037e24 */ /* 0x000fe2000f8e00ff */
[----:B------:R-:W-:-:S04]  /*1c5b0*/  ISETP.NE.AND P0, PT, R89, R88, PT ;  /* 0x000000585900720c */ /* 0x000fc80003f05270 */
[----:B------:R-:W-:-:S04]  /*1c5c0*/  SHF.L.U32 R3, R3, 0x1f, RZ ;  /* 0x0000001f03037819 */ /* 0x000fc800000006ff */
[----:B------:R-:W2:Y:S02]  /*1c5d0*/  SYNCS.PHASECHK.TRANS64.TRYWAIT P1, [UR45], R3 ;  /* 0x00000003ff0075a7 */ /* 0x000ea4000802112d */
[----:B--2---:R-:W-:Y:S05]  /*1c5e0*/  @!P1 BRA `(.L_x_312) ;  /* 0x000000a400209947 */ /* 0x004fea0003800000 */
.L_x_467:
        /* <DEDUP_REMOVED lines=17> */
.L_x_313:
[----:B------:R-:W-:Y:S05]  /*1c700*/  WARPSYNC.ALL ;  /* 0x0000000000007948 */ /* 0x000fea0003800000 */
[----:B------:R-:W-:-:S13]  /*1c710*/  R2UR UR4, R94 ;  /* 0x000000005e0472ca */ /* 0x000fda00000e0000 */
[----:B------:R3:W-:Y:S02]  /*1c720*/  STTM.x2 tmem[UR4], R16 ;  /* 0x00000010000079ed */ /* 0x0007e400080c0004 */
.L_x_310:
[----:B------:R-:W-:Y:S01]  /*1c730*/  UIADD3 UR4, UPT, UPT, UR61, 0x1, URZ ;  /* 0x000000013d047890 */ /* 0x000fe2000fffe0ff */
[----:B------:R-:W-:Y:S01]  /*1c740*/  MOV R18, R17 ;  /* 0x0000001100127202 */ /* 0x000fe20000000f00 */
[----:B------:R-:W-:Y:S02]  /*1c750*/  UIADD3 UR61, UPT, UPT, UR61, -0x1, URZ ;  /* 0xffffffff3d3d7890 */ /* 0x000fe4000fffe0ff */
[----:B------:R-:W-:-:S09]  /*1c760*/  UISETP.GT.U32.AND UP0, UPT, UR4, 0x1, UPT ;  /* 0x000000010400788c */ /* 0x000fd2000bf04070 */
[----:B------:R-:W-:Y:S05]  /*1c770*/  BRA.U UP0, `(.L_x_314) ;  /* 0xffffffdd00147547 */ /* 0x000fea000b83ffff */
.L_x_296:
[----:B------:R-:W-:-:S09]  /*1c780*/  UISETP.GE.AND UP0, UPT, UR60, 0x1, UPT ;  /* 0x000000013c00788c */ /* 0x000fd2000bf06270 */
[----:B------:R-:W-:Y:S05]  /*1c790*/  BRA.U !UP0, `(.L_x_315) ;  /* 0x00000039080c7547 */ /* 0x000fea000b800000 */
[----:B------:R-:W-:Y:S01]  /*1c7a0*/  IADD3 R95, PT, PT, R93, UR38, RZ ;  /* 0x000000265d5f7c10 */ /* 0x000fe2000fffe0ff */
[----:B------:R-:W4:Y:S06]  /*1c7b0*/  LDCU UR36, c[0x0][0x704] ;  /* 0x0000e080ff2477ac */ /* 0x000f2c0008000800 */
.L_x_333:
[----:B-12---:R-:W-:Y:S01]  /*1c7c0*/  IADD3 R0, PT, PT, R91, UR47, RZ ;  /* 0x0000002f5b007c10 */ /* 0x006fe2000fffe0ff */
[----:B------:R-:W-:-:S04]  /*1c7d0*/  UISETP.NE.AND UP0, UPT, UR57, URZ, UPT ;  /* 0x000000ff3900728c */ /* 0x000fc8000bf05270 */
[----:B------:R-:W-:Y:S01]  /*1c7e0*/  USEL UR38, UR53, UR56, UP0 ;  /* 0x0000003835267287 */ /* 0x000fe20008000000 */
[----:B------:R-:W1:Y:S01]  /*1c7f0*/  SHFL.IDX PT, R0, R0, RZ, 0x1f ;  /* 0x00001fff00007589 */ /* 0x000e6200000e0000 */
[----:B------:R-:W-:Y:S01]  /*1c800*/  UISETP.GT.U32.AND UP0, UPT, UR46, 0x1, UPT ;  /* 0x000000012e00788c */ /* 0x000fe2000bf04070 */
[----:B-1----:R-:W-:-:S08]  /*1c810*/  R2UR UR40, R0 ;  /* 0x00000000002872ca */ /* 0x002fd000000e0000 */
[----:B---3--:R-:W-:Y:S07]  /*1c820*/  BRA.U UP0, `(.L_x_316) ;  /* 0x0000000100047547 */ /* 0x008fee000b800000 */
[----:B----4-:R-:W-:Y:S05]  /*1c830*/  BPT.TRAP 0x1 ;  /* 0x000000040000795c */ /* 0x010fea0000300000 */
.L_x_316:
[----:B------:R-:W-:Y:S01]  /*1c840*/  IMAD.U32 R3, RZ, RZ, UR38 ;  /* 0x00000026ff037e24 */ /* 0x000fe2000f8e00ff */
[----:B------:R-:W-:-:S04]  /*1c850*/  ISETP.NE.AND P0, PT, R89, R88, PT ;  /* 0x000000585900720c */ /* 0x000fc80003f05270 */
[----:B------:R-:W-:-:S04]  /*1c860*/  SHF.L.U32 R3, R3, 0x1f, RZ ;  /* 0x0000001f03037819 */ /* 0x000fc800000006ff */
[----:B------:R-:W1:Y:S02]  /*1c870*/  SYNCS.PHASECHK.TRANS64.TRYWAIT P1, [UR45], R3 ;  /* 0x00000003ff0075a7 */ /* 0x000e64000802112d */
[----:B-1----:R-:W-:Y:S05]  /*1c880*/  @!P1 BRA `(.L_x_317) ;  /* 0x000000a000909947 */ /* 0x002fea0003800000 */
.L_x_469:
[----:B------:R-:W-:Y:S05]  /*1c890*/  @!P0 BRA `(.L_x_318) ;  /* 0x0000000000408947 */ /* 0x000fea0003800000 */
[----:B------:R-:W-:Y:S01]  /*1c8a0*/  MOV R14, 0x8 ;  /* 0x00000008000e7802 */ /* 0x000fe20000000f00 */
[----:B------:R-:W2:Y:S01]  /*1c8b0*/  LDCU.64 UR8, c[0x4][0xb0] ;  /* 0x01001600ff0877ac */ /* 0x000ea20008000a00 */
[----:B------:R-:W-:Y:S02]  /*1c8c0*/  HFMA2 R12, -RZ, RZ, 0, 5.9604644775390625e-08 ;  /* 0x00000001ff0c7431 */ /* 0x000fe400000001ff */
[----:B------:R-:W-:Y:S01]  /*1c8d0*/  IMAD.MOV.U32 R8, RZ, RZ, 0x192 ;  /* 0x00000192ff087424 */ /* 0x000fe200078e00ff */
[----:B------:R-:W5:Y:S01]  /*1c8e0*/  LDCU.64 UR6, c[0x4][0xb8] ;  /* 0x01001700ff0677ac */ /* 0x000f620008000a00 */
[----:B------:R-:W1:Y:S01]  /*1c8f0*/  LDC.64 R14, c[0x4][R14] ;  /* 0x010000000e0e7b82 */ /* 0x000e620000000a00 */
[----:B------:R-:W-:Y:S01]  /*1c900*/  IMAD.MOV.U32 R13, RZ, RZ, RZ ;  /* 0x000000ffff0d7224 */ /* 0x000fe200078e00ff */
[----:B------:R-:W3:Y:S01]  /*1c910*/  LDCU.64 UR4, c[0x4][0x10] ;  /* 0x01000200ff0477ac */ /* 0x000ee20008000a00 */
[----:B--2---:R-:W-:Y:S01]  /*1c920*/  IMAD.U32 R4, RZ, RZ, UR8 ;  /* 0x00000008ff047e24 */ /* 0x004fe2000f8e00ff */
[----:B------:R-:W-:Y:S01]  /*1c930*/  MOV R5, UR9 ;  /* 0x0000000900057c02 */ /* 0x000fe20008000f00 */
[----:B-----5:R-:W-:Y:S01]  /*1c940*/  IMAD.U32 R6, RZ, RZ, UR6 ;  /* 0x00000006ff067e24 */ /* 0x020fe2000f8e00ff */
[----:B------:R-:W-:Y:S01]  /*1c950*/  MOV R7, UR7 ;  /* 0x0000000700077c02 */ /* 0x000fe20008000f00 */
[----:B---3--:R-:W-:Y:S01]  /*1c960*/  IMAD.U32 R10, RZ, RZ, UR4 ;  /* 0x00000004ff0a7e24 */ /* 0x008fe2000f8e00ff */
[----:B------:R-:W-:-:S02]  /*1c970*/  MOV R11, UR5 ;  /* 0x00000005000b7c02 */ /* 0x000fc40008000f00 */
[----:B------:R-:W-:-:S07]  /*1c980*/  LEPC R20, `(.L_x_318) ;  /* 0x000000001014794e */ /* 0x000fce0000000000 */
[----:B-1--4-:R-:W-:Y:S05]  /*1c990*/  CALL.ABS.NOINC R14 ;  /* 0x000000000e007343 */ /* 0x012fea0003c00000 */
.L_x_318:
[----:B------:R-:W-:Y:S05]  /*1c9a0*/  WARPSYNC.ALL ;  /* 0x0000000000007948 */ /* 0x000fea0003800000 */
[----:B------:R-:W-:Y:S02]  /*1c9b0*/  R2UR UR4, R94 ;  /* 0x000000005e0472ca */ /* 0x000fe400000e0000 */
[----:B------:R-:W-:-:S11]  /*1c9c0*/  ISETP.NE.AND P0, PT, R89, R88, PT ;  /* 0x000000585900720c */ /* 0x000fd60003f05270 */
[----:B------:R-:W2:Y:S02]  /*1c9d0*/  LDTM.x32 R24, tmem[UR4] ;  /* 0x00000004001879ee */ /* 0x000ea400082c0000 */
[----:B--2---:R-:W-:Y:S05]  /*1c9e0*/  @!P0 BRA `(.L_x_319) ;  /* 0x0000000000408947 */ /* 0x004fea0003800000 */
        /* <DEDUP_REMOVED lines=16> */
.L_x_319:
[----:B-1----:R-:W1:Y:S01]  /*1caf0*/  LDC R0, c[0x0][0x384] ;  /* 0x0000e100ff007b82 */ /* 0x002e620000000800 */
[----:B------:R-:W-:Y:S05]  /*1cb00*/  WARPSYNC.ALL ;  /* 0x0000000000007948 */ /* 0x000fea0003800000 */
[----:B------:R-:W-:Y:S01]  /*1cb10*/  UIADD3 UR11, UPT, UPT, UR51, 0x2, URZ ;  /* 0x00000002330b7890 */ /* 0x000fe2000fffe0ff */
[----:B----4-:R-:W-:Y:S01]  /*1cb20*/  MOV.SPILL R3, UR36 ;  /* 0x0000002400037c02 */ /* 0x010fe20009000f00 */
[----:B------:R-:W-:Y:S01]  /*1cb30*/  UIADD3 UR9, UPT, UPT, UR51, 0x4, URZ ;  /* 0x0000000433097890 */ /* 0x000fe2000fffe0ff */
[----:B------:R-:W-:Y:S01]  /*1cb40*/  R2UR UR4, R92 ;  /* 0x000000005c0472ca */ /* 0x000fe200000e0000 */
[----:B------:R-:W-:-:S02]  /*1cb50*/  UIADD3 UR7, UPT, UPT, UR51, 0x6, URZ ;  /* 0x0000000633077890 */ /* 0x000fc4000fffe0ff */
[C---:B------:R-:W-:Y:S01]  /*1cb60*/  ISETP.GE.AND P1, PT, R95.reuse, UR11, PT ;  /* 0x0000000b5f007c0c */ /* 0x040fe2000bf26270 */
[----:B------:R-:W-:Y:S01]  /*1cb70*/  UIADD3 UR36, UPT, UPT, UR51, 0x9, URZ ;  /* 0x0000000933247890 */ /* 0x000fe2000fffe0ff */
[----:B------:R-:W-:Y:S01]  /*1cb80*/  ISETP.GE.AND P0, PT, R95, UR9, PT ;  /* 0x000000095f007c0c */ /* 0x000fe2000bf06270 */
[----:B------:R-:W-:Y:S02]  /*1cb90*/  UIADD3 UR5, UPT, UPT, UR51, 0x8, URZ ;  /* 0x0000000833057890 */ /* 0x000fe4000fffe0ff */
[----:B------:R-:W-:Y:S02]  /*1cba0*/  UIADD3 UR6, UPT, UPT, UR51, 0x7, URZ ;  /* 0x0000000733067890 */ /* 0x000fe4000fffe0ff */
[----:B------:R-:W-:Y:S02]  /*1cbb0*/  UIADD3 UR75, UPT, UPT, UR51, 0xc, URZ ;  /* 0x0000000c334b7890 */ /* 0x000fe4000fffe0ff */
[----:B------:R-:W-:Y:S01]  /*1cbc0*/  UIADD3 UR76, UPT, UPT, UR51, 0xb, URZ ;  /* 0x0000000b334c7890 */ /* 0x000fe2000fffe0ff */
[----:B------:R-:W2:Y:S01]  /*1cbd0*/  LDTM.x32 R56, tmem[UR4] ;  /* 0x00000004003879ee */ /* 0x000ea200082c0000 */
[----:B------:R-:W-:Y:S01]  /*1cbe0*/  UIADD3 UR77, UPT, UPT, UR51, 0xa, URZ ;  /* 0x0000000a334d7890 */ /* 0x000fe2000fffe0ff */
[C---:B-1----:R-:W-:Y:S01]  /*1cbf0*/  ISETP.LE.AND P3, PT, R0.reuse, UR11, PT ;  /* 0x0000000b00007c0c */ /* 0x042fe2000bf63270 */
[----:B------:R-:W-:Y:S01]  /*1cc00*/  UIADD3 UR72, UPT, UPT, UR51, 0xf, URZ ;  /* 0x0000000f33487890 */ /* 0x000fe2000fffe0ff */
[----:B------:R-:W-:Y:S01]  /*1cc10*/  ISETP.LE.AND P2, PT, R0, UR9, PT ;  /* 0x0000000900007c0c */ /* 0x000fe2000bf43270 */
[----:B------:R-:W-:Y:S01]  /*1cc20*/  UIADD3 UR73, UPT, UPT, UR51, 0xe, URZ ;  /* 0x0000000e33497890 */ /* 0x000fe2000fffe0ff */
[----:B------:R-:W-:Y:S01]  /*1cc30*/  FSEL R18, R26, -INF , !P3 ;  /* 0xff8000001a127808 */ /* 0x000fe20005800000 */
[----:B------:R-:W-:Y:S01]  /*1cc40*/  UIADD3 UR74, UPT, UPT, UR51, 0xd, URZ ;  /* 0x0000000d334a7890 */ /* 0x000fe2000fffe0ff */
[----:B------:R-:W-:Y:S01]  /*1cc50*/  FSEL R28, R28, -INF , !P2 ;  /* 0xff8000001c1c7808 */ /* 0x000fe20005000000 */
[----:B------:R-:W-:Y:S01]  /*1cc60*/  UIADD3 UR69, UPT, UPT, UR51, 0x12, URZ ;  /* 0x0000001233457890 */ /* 0x000fe2000fffe0ff */
[----:B------:R-:W-:Y:S01]  /*1cc70*/  FSEL R18, R18, -INF , P1 ;  /* 0xff80000012127808 */ /* 0x000fe20000800000 */
[----:B------:R-:W-:Y:S01]  /*1cc80*/  UIADD3 UR70, UPT, UPT, UR51, 0x11, URZ ;  /* 0x0000001133467890 */ /* 0x000fe2000fffe0ff */
[----:B------:R-:W-:Y:S01]  /*1cc90*/  ISETP.LE.AND P1, PT, R0, UR7, PT ;  /* 0x0000000700007c0c */ /* 0x000fe2000bf23270 */
[----:B------:R-:W-:Y:S01]  /*1cca0*/  UIADD3 UR71, UPT, UPT, UR51, 0x10, URZ ;  /* 0x0000001033477890 */ /* 0x000fe2000fffe0ff */
[----:B------:R-:W-:Y:S01]  /*1ccb0*/  FSEL R96, R28, -INF , P0 ;  /* 0xff8000001c607808 */ /* 0x000fe20000000000 */
[----:B------:R-:W-:Y:S01]  /*1ccc0*/  UIADD3 UR66, UPT, UPT, UR51, 0x15, URZ ;  /* 0x0000001533427890 */ /* 0x000fe2000fffe0ff */
[----:B------:R-:W-:Y:S01]  /*1ccd0*/  FSEL R106, R30, -INF , !P1 ;  /* 0xff8000001e6a7808 */ /* 0x000fe20004800000 */
[----:B------:R-:W-:Y:S01]  /*1cce0*/  UIADD3 UR67, UPT, UPT, UR51, 0x14, URZ ;  /* 0x0000001433437890 */ /* 0x000fe2000fffe0ff */
[C---:B------:R-:W-:Y:S01]  /*1ccf0*/  ISETP.LE.AND P1, PT, R0.reuse, UR36, PT ;  /* 0x0000002400007c0c */ /* 0x040fe2000bf23270 */
[----:B------:R-:W-:Y:S01]  /*1cd00*/  UIADD3 UR68, UPT, UPT, UR51, 0x13, URZ ;  /* 0x0000001333447890 */ /* 0x000fe2000fffe0ff */
[C---:B------:R-:W-:Y:S01]  /*1cd10*/  ISETP.LE.AND P0, PT, R0.reuse, UR5, PT ;  /* 0x0000000500007c0c */ /* 0x040fe2000bf03270 */
[----:B------:R-:W-:Y:S01]  /*1cd20*/  UIADD3 UR63, UPT, UPT, UR51, 0x18, URZ ;  /* 0x00000018333f7890 */ /* 0x000fe2000fffe0ff */
[----:B------:R-:W-:Y:S01]  /*1cd30*/  FSEL R103, R33, -INF , !P1 ;  /* 0xff80000021677808 */ /* 0x000fe20004800000 */
[----:B------:R-:W-:Y:S01]  /*1cd40*/  UIADD3 UR64, UPT, UPT, UR51, 0x17, URZ ;  /* 0x0000001733407890 */ /* 0x000fe2000fffe0ff */
[C---:B------:R-:W-:Y:S01]  /*1cd50*/  ISETP.LE.AND P2, PT, R0.reuse, UR6, PT ;  /* 0x0000000600007c0c */ /* 0x040fe2000bf43270 */
[----:B------:R-:W-:Y:S01]  /*1cd60*/  UIADD3 UR65, UPT, UPT, UR51, 0x16, URZ ;  /* 0x0000001633417890 */ /* 0x000fe2000fffe0ff */
[----:B------:R-:W-:Y:S01]  /*1cd70*/  ISETP.LE.AND P1, PT, R0, UR75, PT ;  /* 0x0000004b00007c0c */ /* 0x000fe2000bf23270 */
[----:B------:R-:W-:Y:S01]  /*1cd80*/  UIADD3 UR60, UPT, UPT, UR51, 0x1b, URZ ;  /* 0x0000001b333c7890 */ /* 0x000fe2000fffe0ff */
[----:B------:R-:W-:Y:S01]  /*1cd90*/  FSEL R104, R32, -INF , !P0 ;  /* 0xff80000020687808 */ /* 0x000fe20004000000 */
[----:B------:R-:W-:Y:S01]  /*1cda0*/  UIADD3 UR61, UPT, UPT, UR51, 0x1a, URZ ;  /* 0x0000001a333d7890 */ /* 0x000fe2000fffe0ff */
[----:B------:R-:W-:Y:S01]  /*1cdb0*/  FSEL R105, R31, -INF , !P2 ;  /* 0xff8000001f697808 */ /* 0x000fe20005000000 */
[----:B------:R-:W-:Y:S01]  /*1cdc0*/  UIADD3 UR62, UPT, UPT, UR51, 0x19, URZ ;  /* 0x00000019333e7890 */ /* 0x000fe2000fffe0ff */
[----:B------:R-:W-:Y:S01]  /*1cdd0*/  ISETP.LE.AND P0, PT, R0, UR76, PT ;  /* 0x0000004c00007c0c */ /* 0x000fe2000bf03270 */
        /* <DEDUP_REMOVED lines=61> */
[----:B------:R-:W-:-:S02]  /*1d1b0*/  FSEL R6, R51, -INF , !P1 ;  /* 0xff80000033067808 */ /* 0x000fc40004800000 */
[C---:B------:R-:W-:Y:S02]  /*1d1c0*/  ISETP.LE.AND P2, PT, R0.reuse, UR62, PT ;  /* 0x0000003e00007c0c */ /* 0x040fe4000bf43270 */
[----:B------:R-:W-:Y:S02]  /*1d1d0*/  ISETP.LE.AND P1, PT, R0, UR35, PT ;  /* 0x0000002300007c0c */ /* 0x000fe4000bf23270 */
[----:B------:R-:W-:Y:S02]  /*1d1e0*/  FSEL R7, R50, -INF , !P0 ;  /* 0xff80000032077808 */ /* 0x000fe40004000000 */
[----:B------:R-:W-:Y:S02]  /*1d1f0*/  FSEL R8, R49, -INF , !P2 ;  /* 0xff80000031087808 */ /* 0x000fe40005000000 */
[----:B------:R-:W-:Y:S02]  /*1d200*/  ISETP.LE.AND P0, PT, R0, UR58, PT ;  /* 0x0000003a00007c0c */ /* 0x000fe4000bf03270 */
[----:B------:R-:W-:-:S02]  /*1d210*/  FSEL R54, R54, -INF , !P1 ;  /* 0xff80000036367808 */ /* 0x000fc40004800000 */
[C---:B------:R-:W-:Y:S02]  /*1d220*/  ISETP.LE.AND P2, PT, R0.reuse, UR59, PT ;  /* 0x0000003b00007c0c */ /* 0x040fe4000bf43270 */
[----:B------:R-:W-:Y:S02]  /*1d230*/  ISETP.LE.AND P1, PT, R0, UR32, PT ;  /* 0x0000002000007c0c */ /* 0x000fe4000bf23270 */
[----:B------:R-:W-:Y:S02]  /*1d240*/  FSEL R4, R53, -INF , !P0 ;  /* 0xff80000035047808 */ /* 0x000fe40004000000 */
[----:B------:R-:W-:Y:S02]  /*1d250*/  FSEL R5, R52, -INF , !P2 ;  /* 0xff80000034057808 */ /* 0x000fe40005000000 */
[----:B--2---:R-:W-:Y:S02]  /*1d260*/  FSEL R53, R57, -INF , !P1 ;  /* 0xff80000039357808 */ /* 0x004fe40004800000 */
[----:B------:R-:W-:-:S02]  /*1d270*/  ISETP.LE.AND P2, PT, R0, UR34, PT ;  /* 0x0000002200007c0c */ /* 0x000fc4000bf43270 */
[C---:B------:R-:W-:Y:S02]  /*1d280*/  ISETP.LE.AND P1, PT, R0.reuse, UR29, PT ;  /* 0x0000001d00007c0c */ /* 0x040fe4000bf23270 */
[----:B------:R-:W-:Y:S02]  /*1d290*/  ISETP.LE.AND P0, PT, R0, UR33, PT ;  /* 0x0000002100007c0c */ /* 0x000fe4000bf03270 */
[----:B------:R-:W-:Y:S02]  /*1d2a0*/  FSEL R55, R55, -INF , !P2 ;  /* 0xff80000037377808 */ /* 0x000fe40005000000 */
[----:B------:R-:W-:Y:S02]  /*1d2b0*/  FSEL R48, R60, -INF , !P1 ;  /* 0xff8000003c307808 */ /* 0x000fe40004800000 */
[C---:B------:R-:W-:Y:S02]  /*1d2c0*/  ISETP.LE.AND P2, PT, R0.reuse, UR31, PT ;  /* 0x0000001f00007c0c */ /* 0x040fe4000bf43270 */
[----:B------:R-:W-:-:S02]  /*1d2d0*/  ISETP.LE.AND P1, PT, R0, UR26, PT ;  /* 0x0000001a00007c0c */ /* 0x000fc4000bf23270 */
[----:B------:R-:W-:Y:S02]  /*1d2e0*/  FSEL R52, R56, -INF , !P0 ;  /* 0xff80000038347808 */ /* 0x000fe40004000000 */
        /* <DEDUP_REMOVED lines=18> */
[C---:B------:R-:W-:Y:S02]  /*1d410*/  ISETP.LE.AND P5, PT, R0.reuse, UR10, PT ;  /* 0x0000000a00007c0c */ /* 0x040fe4000bfa3270 */
[----:B------:R-:W-:Y:S02]  /*1d420*/  ISETP.LE.AND P0, PT, R0, UR21, PT ;  /* 0x0000001500007c0c */ /* 0x000fe4000bf03270 */
[----:B------:R-:W-:Y:S02]  /*1d430*/  FSEL R43, R67, -INF , !P2 ;  /* 0xff800000432b7808 */ /* 0x000fe40005000000 */
[----:B------:R-:W-:Y:S02]  /*1d440*/  FSEL R36, R72, -INF , !P1 ;  /* 0xff80000048247808 */ /* 0x000fe40004800000 */
[----:B------:R-:W-:-:S02]  /*1d450*/  ISETP.LE.AND P2, PT, R0, UR19, PT ;  /* 0x0000001300007c0c */ /* 0x000fc4000bf43270 */
[C---:B------:R-:W-:Y:S02]  /*1d460*/  ISETP.LE.AND P1, PT, R0.reuse, UR14, PT ;  /* 0x0000000e00007c0c */ /* 0x040fe4000bf23270 */
[C---:B------:R-:W-:Y:S01]  /*1d470*/  ISETP.GE.AND P4, PT, R95.reuse, UR10, PT ;  /* 0x0000000a5f007c0c */ /* 0x040fe2000bf86270 */
[----:B------:R-:W-:Y:S01]  /*1d480*/  UIADD3 UR10, UPT, UPT, UR51, 0x37, URZ ;  /* 0x00000037330a7890 */ /* 0x000fe2000fffe0ff */
[----:B------:R-:W-:Y:S02]  /*1d490*/  ISETP.LE.AND P3, PT, R0, UR8, PT ;  /* 0x0000000800007c0c */ /* 0x000fe4000bf63270 */
[----:B------:R-:W-:Y:S01]  /*1d4a0*/  ISETP.GE.AND P6, PT, R95, UR8, PT ;  /* 0x000000085f007c0c */ /* 0x000fe2000bfc6270 */
[----:B------:R-:W-:Y:S01]  /*1d4b0*/  UIADD3 UR8, UPT, UPT, UR51, 0x39, URZ ;  /* 0x0000003933087890 */ /* 0x000fe2000fffe0ff */
[----:B------:R-:W-:Y:S02]  /*1d4c0*/  FSEL R19, R27, -INF , !P5 ;  /* 0xff8000001b137808 */ /* 0x000fe40006800000 */
[----:B------:R-:W-:-:S02]  /*1d4d0*/  FSEL R40, R68, -INF , !P0 ;  /* 0xff80000044287808 */ /* 0x000fc40004000000 */
[----:B------:R-:W-:Y:S02]  /*1d4e0*/  ISETP.LE.AND P0, PT, R0, UR18, PT ;  /* 0x0000001200007c0c */ /* 0x000fe4000bf03270 */
[----:B------:R-:W-:Y:S02]  /*1d4f0*/  FSEL R38, R70, -INF , !P2 ;  /* 0xff80000046267808 */ /* 0x000fe40005000000 */
[----:B------:R-:W-:Y:S02]  /*1d500*/  FSEL R35, R75, -INF , !P1 ;  /* 0xff8000004b237808 */ /* 0x000fe40004800000 */
[C---:B------:R-:W-:Y:S02]  /*1d510*/  ISETP.LE.AND P2, PT, R0.reuse, UR16, PT ;  /* 0x0000001000007c0c */ /* 0x040fe4000bf43270 */
[----:B------:R-:W-:Y:S02]  /*1d520*/  ISETP.LE.AND P1, PT, R0, UR11, PT ;  /* 0x0000000b00007c0c */ /* 0x000fe4000bf23270 */
[----:B------:R-:W-:-:S02]  /*1d530*/  FSEL R19, R19, -INF , P4 ;  /* 0xff80000013137808 */ /* 0x000fc40002000000 */
[----:B------:R-:W-:Y:S01]  /*1d540*/  ISETP.GE.AND P4, PT, R95, UR6, PT ;  /* 0x000000065f007c0c */ /* 0x000fe2000bf86270 */
[----:B------:R-:W-:Y:S01]  /*1d550*/  UIADD3 UR6, UPT, UPT, UR51, 0x3b, URZ ;  /* 0x0000003b33067890 */ /* 0x000fe2000fffe0ff */
[----:B------:R-:W-:Y:S02]  /*1d560*/  FSEL R39, R71, -INF , !P0 ;  /* 0xff80000047277808 */ /* 0x000fe40004000000 */
[----:B------:R-:W-:Y:S02]  /*1d570*/  ISETP.LE.AND P0, PT, R0, UR15, PT ;  /* 0x0000000f00007c0c */ /* 0x000fe4000bf03270 */
[----:B------:R-:W-:Y:S02]  /*1d580*/  FSEL R37, R73, -INF , !P2 ;  /* 0xff80000049257808 */ /* 0x000fe40005000000 */
[----:B------:R-:W-:Y:S02]  /*1d590*/  FSEL R30, R78, -INF , !P1 ;  /* 0xff8000004e1e7808 */ /* 0x000fe40004800000 */
[----:B------:R-:W-:-:S02]  /*1d5a0*/  ISETP.LE.AND P2, PT, R0, UR13, PT ;  /* 0x0000000d00007c0c */ /* 0x000fc4000bf43270 */
[----:B------:R-:W-:Y:S02]  /*1d5b0*/  ISETP.LE.AND P1, PT, R0, UR8, PT ;  /* 0x0000000800007c0c */ /* 0x000fe4000bf23270 */
[----:B------:R-:W-:Y:S02]  /*1d5c0*/  FSEL R97, R29, -INF , !P3 ;  /* 0xff8000001d617808 */ /* 0x000fe40005800000 */
[----:B------:R-:W-:Y:S02]  /*1d5d0*/  FSEL R34, R74, -INF , !P0 ;  /* 0xff8000004a227808 */ /* 0x000fe40004000000 */
[----:B------:R-:W-:Y:S02]  /*1d5e0*/  ISETP.LE.AND P0, PT, R0, UR12, PT ;  /* 0x0000000c00007c0c */ /* 0x000fe4000bf03270 */
[----:B------:R-:W-:Y:S02]  /*1d5f0*/  FSEL R32, R76, -INF , !P2 ;  /* 0xff8000004c207808 */ /* 0x000fe40005000000 */
[----:B------:R-:W-:-:S02]  /*1d600*/  FSEL R29, R81, -INF , !P1 ;  /* 0xff800000511d7808 */ /* 0x000fc40004800000 */
[C---:B------:R-:W-:Y:S02]  /*1d610*/  ISETP.LE.AND P2, PT, R0.reuse, UR10, PT ;  /* 0x0000000a00007c0c */ /* 0x040fe4000bf43270 */
[C---:B------:R-:W-:Y:S02]  /*1d620*/  ISETP.LE.AND P1, PT, R0.reuse, UR6, PT ;  /* 0x0000000600007c0c */ /* 0x040fe4000bf23270 */
[----:B------:R-:W-:Y:S01]  /*1d630*/  ISETP.GE.AND P5, PT, R95, UR7, PT ;  /* 0x000000075f007c0c */ /* 0x000fe2000bfa6270 */
[----:B------:R-:W-:Y:S01]  /*1d640*/  UIADD3 UR7, UPT, UPT, UR51, 0x3a, URZ ;  /* 0x0000003a33077890 */ /* 0x000fe2000fffe0ff */
[----:B------:R-:W-:Y:S02]  /*1d650*/  FSEL R33, R77, -INF , !P0 ;  /* 0xff8000004d217808 */ /* 0x000fe40004000000 */
[----:B------:R-:W-:Y:S01]  /*1d660*/  ISETP.GE.AND P3, PT, R95, UR5, PT ;  /* 0x000000055f007c0c */ /* 0x000fe2000bf66270 */
[----:B------:R-:W-:Y:S01]  /*1d670*/  UIADD3 UR5, UPT, UPT, UR51, 0x3c, URZ ;  /* 0x0000003c33057890 */ /* 0x000fe2000fffe0ff */
[----:B------:R-:W-:-:S02]  /*1d680*/  ISETP.LE.AND P0, PT, R0, UR9, PT ;  /* 0x0000000900007c0c */ /* 0x000fc4000bf03270 */
[----:B------:R-:W-:Y:S02]  /*1d690*/  FSEL R31, R79, -INF , !P2 ;  /* 0xff8000004f1f7808 */ /* 0x000fe40005000000 */
[----:B------:R-:W-:Y:S02]  /*1d6a0*/  FSEL R27, R83, -INF , !P1 ;  /* 0xff800000531b7808 */ /* 0x000fe40004800000 */
[----:B------:R-:W-:Y:S01]  /*1d6b0*/  ISETP.GE.AND P2, PT, R95, UR36, PT ;  /* 0x000000245f007c0c */ /* 0x000fe2000bf46270 */
[----:B------:R-:W-:Y:S01]  /*1d6c0*/  UIADD3 UR36, UPT, UPT, UR51, 0x3e, URZ ;  /* 0x0000003e33247890 */ /* 0x000fe2000fffe0ff */
[----:B------:R-:W-:Y:S02]  /*1d6d0*/  ISETP.LE.AND P1, PT, R0, UR4, PT ;  /* 0x0000000400007c0c */ /* 0x000fe4000bf23270 */
[----:B------:R-:W-:Y:S02]  /*1d6e0*/  FSEL R28, R80, -INF , !P0 ;  /* 0xff800000501c7808 */ /* 0x000fe40004000000 */
[----:B------:R-:W-:-:S02]  /*1d6f0*/  FSEL R76, R104, -INF , P3 ;  /* 0xff800000684c7808 */ /* 0x000fc40001800000 */
[----:B------:R-:W-:Y:S02]  /*1d700*/  ISETP.LE.AND P0, PT, R0, UR7, PT ;  /* 0x0000000700007c0c */ /* 0x000fe4000bf03270 */
[----:B------:R-:W-:Y:S02]  /*1d710*/  FSEL R85, R85, -INF , !P1 ;  /* 0xff80000055557808 */ /* 0x000fe40004800000 */
[----:B------:R-:W-:Y:S02]  /*1d720*/  ISETP.GE.AND P3, PT, R95, UR75, PT ;  /* 0x0000004b5f007c0c */ /* 0x000fe4000bf66270 */
[----:B------:R-:W-:Y:S02]  /*1d730*/  FSEL R77, R103, -INF , P2 ;  /* 0xff800000674d7808 */ /* 0x000fe40001000000 */
[C---:B------:R-:W-:Y:S01]  /*1d740*/  ISETP.GE.AND P1, PT, R95.reuse, UR77, PT ;  /* 0x0000004d5f007c0c */ /* 0x040fe2000bf26270 */
[----:B------:R-:W-:Y:S01]  /*1d750*/  UIADD3 UR77, UPT, UPT, UR51, 0x1, URZ ;  /* 0x00000001334d7890 */ /* 0x000fe2000fffe0ff */
[----:B------:R-:W-:-:S02]  /*1d760*/  ISETP.GE.AND P2, PT, R95, UR74, PT ;  /* 0x0000004a5f007c0c */ /* 0x000fc4000bf46270 */
[----:B------:R-:W-:Y:S02]  /*1d770*/  FSEL R26, R82, -INF , !P0 ;  /* 0xff800000521a7808 */ /* 0x000fe40004000000 */
[----:B------:R-:W-:Y:S02]  /*1d780*/  FSEL R72, R100, -INF , P3 ;  /* 0xff80000064487808 */ /* 0x000fe40001800000 */
[----:B------:R-:W-:Y:S02]  /*1d790*/  ISETP.LE.AND P0, PT, R0, UR5, PT ;  /* 0x0000000500007c0c */ /* 0x000fe4000bf03270 */
[----:B------:R-:W-:Y:S02]  /*1d7a0*/  FSEL R79, R105, -INF , P4 ;  /* 0xff800000694f7808 */ /* 0x000fe40002000000 */
[----:B------:R-:W-:Y:S02]  /*1d7b0*/  FSEL R74, R102, -INF , P1 ;  /* 0xff800000664a7808 */ /* 0x000fe40000800000 */
[----:B------:R-:W-:-:S02]  /*1d7c0*/  ISETP.GE.AND P3, PT, R95, UR71, PT ;  /* 0x000000475f007c0c */ /* 0x000fc4000bf66270 */
[----:B------:R-:W-:Y:S02]  /*1d7d0*/  FSEL R73, R99, -INF , P2 ;  /* 0xff80000063497808 */ /* 0x000fe40001000000 */
[C---:B------:R-:W-:Y:S01]  /*1d7e0*/  ISETP.GE.AND P4, PT, R95.reuse, UR76, PT ;  /* 0x0000004c5f007c0c */ /* 0x040fe2000bf86270 */
[----:B------:R-:W-:Y:S01]  /*1d7f0*/  UIADD3 UR76, UPT, UPT, UR51, 0x3e, URZ ;  /* 0x0000003e334c7890 */ /* 0x000fe2000fffe0ff */
[C---:B------:R-:W-:Y:S02]  /*1d800*/  ISETP.GE.AND P1, PT, R95.reuse, UR73, PT ;  /* 0x000000495f007c0c */ /* 0x040fe4000bf26270 */
[----:B------:R-:W-:Y:S02]  /*1d810*/  ISETP.GE.AND P2, PT, R95, UR70, PT ;  /* 0x000000465f007c0c */ /* 0x000fe4000bf46270 */
[----:B------:R-:W-:Y:S02]  /*1d820*/  FSEL R84, R84, -INF , !P0 ;  /* 0xff80000054547808 */ /* 0x000fe40004000000 */
[----:B------:R-:W-:-:S02]  /*1d830*/  FSEL R68, R21, -INF , P3 ;  /* 0xff80000015447808 */ /* 0x000fc40001800000 */
[----:B------:R-:W-:Y:S02]  /*1d840*/  ISETP.LE.AND P0, PT, R0, UR36, PT ;  /* 0x0000002400007c0c */ /* 0x000fe4000bf03270 */
[----:B------:R-:W-:Y:S02]  /*1d850*/  FSEL R75, R101, -INF , P4 ;  /* 0xff800000654b7808 */ /* 0x000fe40002000000 */
[----:B------:R-:W-:Y:S02]  /*1d860*/  FSEL R70, R98, -INF , P1 ;  /* 0xff80000062467808 */ /* 0x000fe40000800000 */
[C---:B------:R-:W-:Y:S02]  /*1d870*/  ISETP.GE.AND P3, PT, R95.reuse, UR67, PT ;  /* 0x000000435f007c0c */ /* 0x040fe4000bf66270 */
[----:B------:R-:W-:Y:S02]  /*1d880*/  FSEL R69, R20, -INF , P2 ;  /* 0xff80000014457808 */ /* 0x000fe40001000000 */
[----:B------:R-:W-:-:S02]  /*1d890*/  ISETP.GE.AND P4, PT, R95, UR72, PT ;  /* 0x000000485f007c0c */ /* 0x000fc4000bf86270 */
[C---:B------:R-:W-:Y:S02]  /*1d8a0*/  ISETP.GE.AND P1, PT, R95.reuse, UR69, PT ;  /* 0x000000455f007c0c */ /* 0x040fe4000bf26270 */
[----:B------:R-:W-:Y:S02]  /*1d8b0*/  ISETP.GE.AND P2, PT, R95, UR66, PT ;  /* 0x000000425f007c0c */ /* 0x000fe4000bf46270 */
[----:B------:R-:W-:Y:S02]  /*1d8c0*/  FSEL R22, R86, -INF , !P0 ;  /* 0xff80000056167808 */ /* 0x000fe40004000000 */
[----:B------:R-:W-:Y:S02]  /*1d8d0*/  FSEL R64, R13, -INF , P3 ;  /* 0xff8000000d407808 */ /* 0x000fe40001800000 */
[----:B------:R-:W-:Y:S02]  /*1d8e0*/  ISETP.LE.AND P0, PT, R0, UR51, PT ;  /* 0x0000003300007c0c */ /* 0x000fe4000bf03270 */
[----:B------:R-:W-:-:S02]  /*1d8f0*/  FSEL R71, R23, -INF , P4 ;  /* 0xff80000017477808 */ /* 0x000fc40002000000 */
[----:B------:R-:W-:Y:S02]  /*1d900*/  FSEL R66, R15, -INF , P1 ;  /* 0xff8000000f427808 */ /* 0x000fe40000800000 */
[C---:B------:R-:W-:Y:S02]  /*1d910*/  ISETP.GE.AND P3, PT, R95.reuse, UR63, PT ;  /* 0x0000003f5f007c0c */ /* 0x040fe4000bf66270 */
[----:B------:R-:W-:Y:S02]  /*1d920*/  FSEL R65, R12, -INF , P2 ;  /* 0xff8000000c417808 */ /* 0x000fe40001000000 */
[C---:B------:R-:W-:Y:S02]  /*1d930*/  ISETP.GE.AND P4, PT, R95.reuse, UR68, PT ;  /* 0x000000445f007c0c */ /* 0x040fe4000bf86270 */
[C---:B------:R-:W-:Y:S02]  /*1d940*/  ISETP.GE.AND P1, PT, R95.reuse, UR65, PT ;  /* 0x000000415f007c0c */ /* 0x040fe4000bf26270 */
[----:B------:R-:W-:-:S02]  /*1d950*/  ISETP.GE.AND P2, PT, R95, UR62, PT ;  /* 0x0000003e5f007c0c */ /* 0x000fc4000bf46270 */
[----:B------:R-:W-:Y:S02]  /*1d960*/  FSEL R24, R24, -INF , !P0 ;  /* 0xff80000018187808 */ /* 0x000fe40004000000 */
[----:B------:R-:W-:Y:S02]  /*1d970*/  FSEL R60, R9, -INF , P3 ;  /* 0xff800000093c7808 */ /* 0x000fe40001800000 */
[----:B------:R-:W-:Y:S01]  /*1d980*/  ISETP.LE.AND P0, PT, R0, UR77, PT ;  /* 0x0000004d00007c0c */ /* 0x000fe2000bf03270 */
[----:B------:R-:W-:Y:S01]  /*1d990*/  UIADD3 UR77, UPT, UPT, UR51, 0x3f, URZ ;  /* 0x0000003f334d7890 */ /* 0x000fe2000fffe0ff */
[----:B------:R-:W-:Y:S02]  /*1d9a0*/  FSEL R67, R14, -INF , P4 ;  /* 0xff8000000e437808 */ /* 0x000fe40002000000 */
[----:B------:R-:W-:Y:S02]  /*1d9b0*/  FSEL R62, R11, -INF , P1 ;  /* 0xff8000000b3e7808 */ /* 0x000fe40000800000 */
[----:B------:R-:W-:-:S02]  /*1d9c0*/  ISETP.GE.AND P3, PT, R95, UR59, PT ;  /* 0x0000003b5f007c0c */ /* 0x000fc4000bf66270 */
[----:B------:R-:W-:Y:S02]  /*1d9d0*/  FSEL R61, R8, -INF , P2 ;  /* 0xff800000083d7808 */ /* 0x000fe40001000000 */
[C---:B------:R-:W-:Y:S02]  /*1d9e0*/  ISETP.GE.AND P4, PT, R95.reuse, UR64, PT ;  /* 0x000000405f007c0c */ /* 0x040fe4000bf86270 */
[C---:B------:R-:W-:Y:S02]  /*1d9f0*/  ISETP.GE.AND P1, PT, R95.reuse, UR61, PT ;  /* 0x0000003d5f007c0c */ /* 0x040fe4000bf26270 */
[----:B------:R-:W-:Y:S02]  /*1da00*/  ISETP.GE.AND P2, PT, R95, UR58, PT ;  /* 0x0000003a5f007c0c */ /* 0x000fe4000bf46270 */
[----:B------:R-:W-:Y:S02]  /*1da10*/  FSEL R56, R5, -INF , P3 ;  /* 0xff80000005387808 */ /* 0x000fe40001800000 */
[----:B------:R-:W-:-:S02]  /*1da20*/  FSEL R63, R10, -INF , P4 ;  /* 0xff8000000a3f7808 */ /* 0x000fc40002000000 */
[----:B------:R-:W-:Y:S02]  /*1da30*/  FSEL R58, R7, -INF , P1 ;  /* 0xff800000073a7808 */ /* 0x000fe40000800000 */
[----:B------:R-:W-:Y:S02]  /*1da40*/  ISETP.GE.AND P3, PT, R95, UR33, PT ;  /* 0x000000215f007c0c */ /* 0x000fe4000bf66270 */
[----:B------:R-:W-:Y:S02]  /*1da50*/  FSEL R57, R4, -INF , P2 ;  /* 0xff80000004397808 */ /* 0x000fe40001000000 */
[----:B------:R-:W-:Y:S02]  /*1da60*/  FSEL R81, R25, -INF , !P0 ;  /* 0xff80000019517808 */ /* 0x000fe40004000000 */
[C---:B------:R-:W-:Y:S02]  /*1da70*/  ISETP.GE.AND P4, PT, R95.reuse, UR60, PT ;  /* 0x0000003c5f007c0c */ /* 0x040fe4000bf86270 */
[----:B------:R-:W-:-:S02]  /*1da80*/  ISETP.GE.AND P1, PT, R95, UR35, PT ;  /* 0x000000235f007c0c */ /* 0x000fc4000bf26270 */
[C---:B------:R-:W-:Y:S02]  /*1da90*/  ISETP.GE.AND P2, PT, R95.reuse, UR32, PT ;  /* 0x000000205f007c0c */ /* 0x040fe4000bf46270 */
[----:B------:R-:W-:Y:S02]  /*1daa0*/  ISETP.LE.AND P0, PT, R0, UR77, PT ;  /* 0x0000004d00007c0c */ /* 0x000fe4000bf03270 */
[----:B------:R-:W-:Y:S02]  /*1dab0*/  FSEL R52, R52, -INF , P3 ;  /* 0xff80000034347808 */ /* 0x000fe40001800000 */
[----:B------:R-:W-:Y:S02]  /*1dac0*/  FSEL R59, R6, -INF , P4 ;  /* 0xff800000063b7808 */ /* 0x000fe40002000000 */
[----:B------:R-:W-:Y:S02]  /*1dad0*/  FSEL R54, R54, -INF , P1 ;  /* 0xff80000036367808 */ /* 0x000fe40000800000 */
[----:B------:R-:W-:-:S02]  /*1dae0*/  ISETP.GE.AND P3, PT, R95, UR29, PT ;  /* 0x0000001d5f007c0c */ /* 0x000fc4000bf66270 */
[----:B------:R-:W-:Y:S02]  /*1daf0*/  FSEL R53, R53, -INF , P2 ;  /* 0xff80000035357808 */ /* 0x000fe40001000000 */
[----:B------:R-:W-:Y:S02]  /*1db00*/  FSEL R87, R87, -INF , !P0 ;  /* 0xff80000057577808 */ /* 0x000fe40004000000 */
[C---:B------:R-:W-:Y:S02]  /*1db10*/  ISETP.GE.AND P4, PT, R95.reuse, UR34, PT ;  /* 0x000000225f007c0c */ /* 0x040fe4000bf86270 */
[C---:B------:R-:W-:Y:S02]  /*1db20*/  ISETP.GE.AND P1, PT, R95.reuse, UR31, PT ;  /* 0x0000001f5f007c0c */ /* 0x040fe4000bf26270 */
[C---:B------:R-:W-:Y:S02]  /*1db30*/  ISETP.GE.AND P2, PT, R95.reuse, UR28, PT ;  /* 0x0000001c5f007c0c */ /* 0x040fe4000bf46270 */
[----:B------:R-:W-:-:S02]  /*1db40*/  ISETP.GE.AND P0, PT, R95, UR51, PT ;  /* 0x000000335f007c0c */ /* 0x000fc4000bf06270 */
[----:B------:R-:W-:Y:S02]  /*1db50*/  FSEL R78, R106, -INF , P5 ;  /* 0xff8000006a4e7808 */ /* 0x000fe40002800000 */
[----:B------:R-:W-:Y:S02]  /*1db60*/  ISETP.GT.AND P5, PT, R95, UR51, PT ;  /* 0x000000335f007c0c */ /* 0x000fe4000bfa4270 */
[----:B------:R-:W-:Y:S02]  /*1db70*/  FSEL R48, R48, -INF , P3 ;  /* 0xff80000030307808 */ /* 0x000fe40001800000 */
        /* <DEDUP_REMOVED lines=10> */
[----:B------:R-:W-:Y:S02]  /*1dc20*/  R2UR.FILL UR36, R3 ;  /* 0x00000000032472ca */ /* 0x000fe400004e0000 */
[----:B------:R-:W-:Y:S02]  /*1dc30*/  FSEL R44, R44, -INF , P3 ;  /* 0xff8000002c2c7808 */ /* 0x000fe40001800000 */
[----:B------:R-:W-:Y:S02]  /*1dc40*/  FSEL R51, R51, -INF , P4 ;  /* 0xff80000033337808 */ /* 0x000fe40002000000 */
[----:B------:R-:W-:Y:S02]  /*1dc50*/  FSEL R46, R46, -INF , P1 ;  /* 0xff8000002e2e7808 */ /* 0x000fe40000800000 */
[----:B------:R-:W-:-:S02]  /*1dc60*/  ISETP.GE.AND P3, PT, R95, UR21, PT ;  /* 0x000000155f007c0c */ /* 0x000fc4000bf66270 */
[----:B------:R-:W-:Y:S02]  /*1dc70*/  FSEL R45, R45, -INF , P2 ;  /* 0xff8000002d2d7808 */ /* 0x000fe40001000000 */
[----:B------:R-:W-:Y:S02]  /*1dc80*/  FMNMX3 R3, R17, R80, R96, !PT ;  /* 0x0000005011037276 */ /* 0x000fe40007800060 */
[C---:B------:R-:W-:Y:S02]  /*1dc90*/  ISETP.GE.AND P4, PT, R95.reuse, UR26, PT ;  /* 0x0000001a5f007c0c */ /* 0x040fe4000bf86270 */
[C---:B------:R-:W-:Y:S02]  /*1dca0*/  ISETP.GE.AND P1, PT, R95.reuse, UR23, PT ;  /* 0x000000175f007c0c */ /* 0x040fe4000bf26270 */
[----:B------:R-:W-:Y:S02]  /*1dcb0*/  ISETP.GE.AND P2, PT, R95, UR20, PT ;  /* 0x000000145f007c0c */ /* 0x000fe4000bf46270 */
[----:B------:R-:W-:-:S02]  /*1dcc0*/  FMNMX3 R0, R17, R81, R97, !PT ;  /* 0x0000005111007276 */ /* 0x000fc40007800061 */
[----:B------:R-:W-:Y:S02]  /*1dcd0*/  FMNMX3 R5, R17, R18, R78, !PT ;  /* 0x0000001211057276 */ /* 0x000fe4000780004e */
[----:B------:R-:W-:Y:S02]  /*1dce0*/  FSEL R40, R40, -INF , P3 ;  /* 0xff80000028287808 */ /* 0x000fe40001800000 */
[----:B------:R-:W-:Y:S02]  /*1dcf0*/  FMNMX3 R3, R3, R76, R72, !PT ;  /* 0x0000004c03037276 */ /* 0x000fe40007800048 */
        /* <DEDUP_REMOVED lines=10> */
[----:B------:R-:W-:Y:S02]  /*1dda0*/  FMNMX3 R3, R3, R68, R64, !PT ;  /* 0x0000004403037276 */ /* 0x000fe40007800040 */
[----:B------:R-:W-:Y:S02]  /*1ddb0*/  FSEL R36, R36, -INF , P3 ;  /* 0xff80000024247808 */ /* 0x000fe40001800000 */
[----:B------:R-:W-:Y:S02]  /*1ddc0*/  FMNMX3 R0, R0, R69, R65, !PT ;  /* 0x0000004500007276 */ /* 0x000fe40007800041 */
[----:B------:R-:W-:Y:S02]  /*1ddd0*/  FSEL R43, R43, -INF , P4 ;  /* 0xff8000002b2b7808 */ /* 0x000fe40002000000 */
[----:B------:R-:W-:-:S02]  /*1dde0*/  FSEL R38, R38, -INF , P1 ;  /* 0xff80000026267808 */ /* 0x000fc40000800000 */
[----:B------:R-:W-:Y:S02]  /*1ddf0*/  ISETP.GE.AND P3, PT, R95, UR13, PT ;  /* 0x0000000d5f007c0c */ /* 0x000fe4000bf66270 */
[----:B------:R-:W-:Y:S02]  /*1de00*/  FSEL R37, R37, -INF , P2 ;  /* 0xff80000025257808 */ /* 0x000fe40001000000 */
[----:B------:R-:W-:Y:S02]  /*1de10*/  FMNMX3 R6, R6, R75, R71, !PT ;  /* 0x0000004b06067276 */ /* 0x000fe40007800047 */
[----:B------:R-:W-:Y:S02]  /*1de20*/  FMNMX3 R5, R5, R66, R62, !PT ;  /* 0x0000004205057276 */ /* 0x000fe4000780003e */
[C---:B------:R-:W-:Y:S02]  /*1de30*/  ISETP.GE.AND P4, PT, R95.reuse, UR18, PT ;  /* 0x000000125f007c0c */ /* 0x040fe4000bf86270 */
[----:B------:R-:W-:-:S02]  /*1de40*/  ISETP.GE.AND P1, PT, R95, UR15, PT ;  /* 0x0000000f5f007c0c */ /* 0x000fc4000bf26270 */
[----:B------:R-:W-:Y:S02]  /*1de50*/  ISETP.GE.AND P2, PT, R95, UR12, PT ;  /* 0x0000000c5f007c0c */ /* 0x000fe4000bf46270 */
[----:B------:R-:W-:Y:S02]  /*1de60*/  FMNMX3 R3, R3, R60, R56, !PT ;  /* 0x0000003c03037276 */ /* 0x000fe40007800038 */
[----:B------:R-:W-:Y:S02]  /*1de70*/  FMNMX3 R0, R0, R61, R57, !PT ;  /* 0x0000003d00007276 */ /* 0x000fe40007800039 */
[----:B------:R-:W-:Y:S02]  /*1de80*/  FSEL R32, R32, -INF , P3 ;  /* 0xff80000020207808 */ /* 0x000fe40001800000 */
[----:B------:R-:W-:Y:S02]  /*1de90*/  FMNMX3 R6, R6, R67, R63, !PT ;  /* 0x0000004306067276 */ /* 0x000fe4000780003f */
[----:B------:R-:W-:-:S02]  /*1dea0*/  FMNMX3 R5, R5, R58, R54, !PT ;  /* 0x0000003a05057276 */ /* 0x000fc40007800036 */
[----:B------:R-:W-:Y:S02]  /*1deb0*/  FSEL R39, R39, -INF , P4 ;  /* 0xff80000027277808 */ /* 0x000fe40002000000 */
[----:B------:R-:W-:Y:S02]  /*1dec0*/  FSEL R34, R34, -INF , P1 ;  /* 0xff80000022227808 */ /* 0x000fe40000800000 */
[----:B------:R-:W-:Y:S02]  /*1ded0*/  ISETP.GE.AND P3, PT, R95, UR9, PT ;  /* 0x000000095f007c0c */ /* 0x000fe4000bf66270 */
[----:B------:R-:W-:Y:S02]  /*1dee0*/  FSEL R33, R33, -INF , P2 ;  /* 0xff80000021217808 */ /* 0x000fe40001000000 */
[C---:B------:R-:W-:Y:S02]  /*1def0*/  ISETP.GE.AND P4, PT, R95.reuse, UR14, PT ;  /* 0x0000000e5f007c0c */ /* 0x040fe4000bf86270 */
[----:B------:R-:W-:-:S02]  /*1df00*/  ISETP.GE.AND P1, PT, R95, UR11, PT ;  /* 0x0000000b5f007c0c */ /* 0x000fc4000bf26270 */
[----:B------:R-:W-:Y:S02]  /*1df10*/  ISETP.GE.AND P2, PT, R95, UR8, PT ;  /* 0x000000085f007c0c */ /* 0x000fe4000bf46270 */
[----:B------:R-:W-:Y:S02]  /*1df20*/  FMNMX3 R3, R3, R52, R48, !PT ;  /* 0x0000003403037276 */ /* 0x000fe40007800030 */
[----:B------:R-:W-:Y:S02]  /*1df30*/  FMNMX3 R0, R0, R53, R49, !PT ;  /* 0x0000003500007276 */ /* 0x000fe40007800031 */
[----:B------:R-:W-:Y:S02]  /*1df40*/  FMNMX3 R6, R6, R59, R55, !PT ;  /* 0x0000003b06067276 */ /* 0x000fe40007800037 */
[----:B------:R-:W-:Y:S02]  /*1df50*/  FMNMX3 R5, R5, R50, R46, !PT ;  /* 0x0000003205057276 */ /* 0x000fe4000780002e */
[----:B------:R-:W-:-:S02]  /*1df60*/  FSEL R28, R28, -INF , P3 ;  /* 0xff8000001c1c7808 */ /* 0x000fc40001800000 */
[----:B------:R-:W-:Y:S02]  /*1df70*/  FSEL R35, R35, -INF , P4 ;  /* 0xff80000023237808 */ /* 0x000fe40002000000 */
[----:B------:R-:W-:Y:S02]  /*1df80*/  FSEL R30, R30, -INF , P1 ;  /* 0xff8000001e1e7808 */ /* 0x000fe40000800000 */
[----:B------:R-:W-:Y:S02]  /*1df90*/  ISETP.GE.AND P3, PT, R95, UR5, PT ;  /* 0x000000055f007c0c */ /* 0x000fe4000bf66270 */
[----:B------:R-:W-:Y:S02]  /*1dfa0*/  FSEL R29, R29, -INF , P2 ;  /* 0xff8000001d1d7808 */ /* 0x000fe40001000000 */
[----:B------:R-:W-:Y:S02]  /*1dfb0*/  FMNMX3 R3, R3, R44, R40, !PT ;  /* 0x0000002c03037276 */ /* 0x000fe40007800028 */
[----:B------:R-:W-:-:S02]  /*1dfc0*/  ISETP.GE.AND P4, PT, R95, UR10, PT ;  /* 0x0000000a5f007c0c */ /* 0x000fc4000bf86270 */
[C---:B------:R-:W-:Y:S02]  /*1dfd0*/  ISETP.GE.AND P1, PT, R95.reuse, UR7, PT ;  /* 0x000000075f007c0c */ /* 0x040fe4000bf26270 */
[C---:B------:R-:W-:Y:S02]  /*1dfe0*/  ISETP.GE.AND P2, PT, R95.reuse, UR4, PT ;  /* 0x000000045f007c0c */ /* 0x040fe4000bf46270 */
[----:B------:R-:W-:Y:S02]  /*1dff0*/  FMNMX3 R0, R0, R45, R41, !PT ;  /* 0x0000002d00007276 */ /* 0x000fe40007800029 */
[----:B------:R-:W-:Y:S02]  /*1e000*/  ISETP.GE.AND P6, PT, R95, UR76, PT ;  /* 0x0000004c5f007c0c */ /* 0x000fe4000bfc6270 */
[----:B------:R-:W-:Y:S02]  /*1e010*/  FMNMX3 R6, R6, R51, R47, !PT ;  /* 0x0000003306067276 */ /* 0x000fe4000780002f */
[----:B------:R-:W-:-:S02]  /*1e020*/  FMNMX3 R5, R5, R42, R38, !PT ;  /* 0x0000002a05057276 */ /* 0x000fc40007800026 */
[----:B------:R-:W-:Y:S02]  /*1e030*/  FSEL R24, R84, -INF , P3 ;  /* 0xff80000054187808 */ /* 0x000fe40001800000 */
[----:B------:R-:W-:Y:S02]  /*1e040*/  FMNMX3 R3, R3, R36, R32, !PT ;  /* 0x0000002403037276 */ /* 0x000fe40007800020 */
[----:B------:R-:W-:Y:S02]  /*1e050*/  FSEL R31, R31, -INF , P4 ;  /* 0xff8000001f1f7808 */ /* 0x000fe40002000000 */
[----:B------:R-:W-:Y:S02]  /*1e060*/  FSEL R26, R26, -INF , P1 ;  /* 0xff8000001a1a7808 */ /* 0x000fe40000800000 */
[----:B------:R-:W-:Y:S02]  /*1e070*/  FSEL R25, R85, -INF , P2 ;  /* 0xff80000055197808 */ /* 0x000fe40001000000 */
[----:B------:R-:W-:-:S02]  /*1e080*/  FMNMX3 R0, R0, R37, R33, !PT ;  /* 0x0000002500007276 */ /* 0x000fc40007800021 */
[C---:B------:R-:W-:Y:S02]  /*1e090*/  ISETP.GE.AND P4, PT, R95.reuse, UR6, PT ;  /* 0x000000065f007c0c */ /* 0x040fe4000bf86270 */
[----:B------:R-:W-:Y:S02]  /*1e0a0*/  ISETP.GE.AND P1, PT, R95, UR77, PT ;  /* 0x0000004d5f007c0c */ /* 0x000fe4000bf26270 */
[----:B------:R-:W-:Y:S02]  /*1e0b0*/  FSEL R22, R22, -INF , P6 ;  /* 0xff80000016167808 */ /* 0x000fe40003000000 */
[----:B------:R-:W-:Y:S02]  /*1e0c0*/  FMNMX3 R6, R6, R43, R39, !PT ;  /* 0x0000002b06067276 */ /* 0x000fe40007800027 */
[----:B------:R-:W-:Y:S02]  /*1e0d0*/  FMNMX3 R5, R5, R34, R30, !PT ;  /* 0x0000002205057276 */ /* 0x000fe4000780001e */
[----:B------:R-:W-:-:S02]  /*1e0e0*/  FMNMX3 R4, R3, R28, R24, !PT ;  /* 0x0000001c03047276 */ /* 0x000fc40007800018 */
[----:B------:R-:W-:Y:S02]  /*1e0f0*/  FMNMX3 R3, R0, R29, R25, !PT ;  /* 0x0000001d00037276 */ /* 0x000fe40007800019 */
[----:B------:R-:W-:Y:S02]  /*1e100*/  FSEL R27, R27, -INF , P4 ;  /* 0xff8000001b1b7808 */ /* 0x000fe40002000000 */
[----:B------:R-:W-:Y:S02]  /*1e110*/  FSEL R23, R87, -INF , P1 ;  /* 0xff80000057177808 */ /* 0x000fe40000800000 */
[----:B------:R-:W-:Y:S02]  /*1e120*/  FMNMX3 R6, R6, R35, R31, !PT ;  /* 0x0000002306067276 */ /* 0x000fe4000780001f */
[----:B------:R-:W-:Y:S02]  /*1e130*/  FMNMX3 R0, R5, R26, R22, !PT ;  /* 0x0000001a05007276 */ /* 0x000fe40007800016 */
[----:B------:R-:W-:-:S02]  /*1e140*/  ISETP.NE.AND P0, PT, R89, R88, PT ;  /* 0x000000585900720c */ /* 0x000fc40003f05270 */
[----:B------:R-:W-:Y:S02]  /*1e150*/  FMNMX3 R127, R6, R27, R23, !PT ;  /* 0x0000001b067f7276 */ /* 0x000fe40007800017 */
        /* <DEDUP_REMOVED lines=9> */
[----:B------:R-:W2:Y:S01]  /*1e1f0*/  LDCU.64 UR6, c[0x4][0xb8] ;  /* 0x01001700ff0677ac */ /* 0x000ea20008000a00 */
[----:B------:R-:W4:Y:S01]  /*1e200*/  LDC.64 R14, c[0x4][R14] ;  /* 0x010000000e0e7b82 */ /* 0x000f220000000a00 */
[----:B------:R-:W-:Y:S01]  /*1e210*/  IMAD.MOV.U32 R13, RZ, RZ, RZ ;  /* 0x000000ffff0d7224 */ /* 0x000fe200078e00ff */
[----:B------:R-:W5:Y:S01]  /*1e220*/  LDCU.64 UR4, c[0x4][0x18] ;  /* 0x01000300ff0477ac */ /* 0x000f620008000a00 */
[----:B-1----:R-:W-:Y:S01]  /*1e230*/  IMAD.U32 R4, RZ, RZ, UR8 ;  /* 0x00000008ff047e24 */ /* 0x002fe2000f8e00ff */
[----:B------:R-:W-:Y:S01]  /*1e240*/  MOV R5, UR9 ;  /* 0x0000000900057c02 */ /* 0x000fe20008000f00 */
[----:B--2---:R-:W-:Y:S01]  /*1e250*/  IMAD.U32 R6, RZ, RZ, UR6 ;  /* 0x00000006ff067e24 */ /* 0x004fe2000f8e00ff */
[----:B------:R-:W-:Y:S01]  /*1e260*/  MOV R7, UR7 ;  /* 0x0000000700077c02 */ /* 0x000fe20008000f00 */
[----:B-----5:R-:W-:Y:S01]  /*1e270*/  IMAD.U32 R10, RZ, RZ, UR4 ;  /* 0x00000004ff0a7e24 */ /* 0x020fe2000f8e00ff */
[----:B------:R-:W-:-:S02]  /*1e280*/  MOV R11, UR5 ;  /* 0x00000005000b7c02 */ /* 0x000fc40008000f00 */
[----:B------:R-:W-:-:S07]  /*1e290*/  LEPC R20, `(.L_x_320) ;  /* 0x000000001014794e */ /* 0x000fce0000000000 */
[----:B---34-:R-:W-:Y:S05]  /*1e2a0*/  CALL.ABS.NOINC R14 ;  /* 0x000000000e007343 */ /* 0x018fea0003c00000 */
.L_x_320:
[----:B------:R-:W-:Y:S05]  /*1e2b0*/  WARPSYNC.ALL ;  /* 0x0000000000007948 */ /* 0x000fea0003800000 */
[----:B------:R-:W-:Y:S01]  /*1e2c0*/  R2UR UR4, R94 ;  /* 0x000000005e0472ca */ /* 0x000fe200000e0000 */
[----:B------:R-:W-:Y:S01]  /*1e2d0*/  IMAD.MOV.U32 R124, RZ, RZ, R17 ;  /* 0x000000ffff7c7224 */ /* 0x000fe200078e0011 */
[----:B------:R-:W-:-:S11]  /*1e2e0*/  ISETP.NE.AND P0, PT, RZ, UR49, PT ;  /* 0x00000031ff007c0c */ /* 0x000fd6000bf05270 */
[----:B------:R1:W-:Y:S02]  /*1e2f0*/  STTM.x2 tmem[UR4], R124 ;  /* 0x0000007c000079ed */ /* 0x0003e400080c0004 */
[----:B------:R-:W-:Y:S05]  /*1e300*/  @P0 BRA `(.L_x_321) ;  /* 0x0000000000040947 */ /* 0x000fea0003800000 */
[----:B------:R-:W-:Y:S05]  /*1e310*/  BPT.TRAP 0x1 ;  /* 0x000000040000795c */ /* 0x000fea0000300000 */
.L_x_321:
[----:B------:R-:W-:Y:S01]  /*1e320*/  SHF.L.U32 R3, R2, 0x1f, RZ ;  /* 0x0000001f02037819 */ /* 0x000fe200000006ff */
[----:B------:R-:W-:Y:S01]  /*1e330*/  SYNCS.ARRIVE.TRANS64.A1T0 RZ, [UR44], RZ ;  /* 0x000000ffffff79a7 */ /* 0x000fe2000810002c */
[----:B------:R-:W-:Y:S01]  /*1e340*/  FMUL R0, R125, -UR36 ;  /* 0x800000247d007c20 */ /* 0x000fe20008400000 */
        /* <DEDUP_REMOVED lines=16> */
[----:B------:R-:W-:Y:S01]  /*1e450*/  @!P6 FMUL R18, R18, 0.5 ;  /* 0x3f0000001212e820 */ /* 0x000fe20000400000 */
[----:B------:R4:W1:Y:S01]  /*1e460*/  MUFU.EX2 R122, R80 ;  /* 0x00000050007a7308 */ /* 0x0008620000000800 */
[----:B------:R-:W-:-:S07]  /*1e470*/  @!P5 FMUL R19, R19, 0.5 ;  /* 0x3f0000001313d820 */ /* 0x000fce0000400000 */
[----:B------:R4:W1:Y:S08]  /*1e480*/  MUFU.EX2 R123, R81 ;  /* 0x00000051007b7308 */ /* 0x0008700000000800 */
[----:B------:R4:W1:Y:S08]  /*1e490*/  MUFU.EX2 R120, R18 ;  /* 0x0000001200787308 */ /* 0x0008700000000800 */
[----:B------:R4:W1:Y:S02]  /*1e4a0*/  MUFU.EX2 R121, R19 ;  /* 0x0000001300797308 */ /* 0x0008640000000800 */
[----:B-12-4-:R-:W-:Y:S05]  /*1e4b0*/  @!P2 BRA `(.L_x_322) ;  /* 0x00000084009ca947 */ /* 0x016fea0003800000 */
.L_x_471:
[----:B------:R-:W-:Y:S01]  /*1e4c0*/  @!P1 FMUL R122, R122, R122 ;  /* 0x0000007a7a7a9220 */ /* 0x000fe20000400000 */
[----:B------:R-:W-:Y:S01]  /*1e4d0*/  FSETP.GEU.AND P2, PT, R78, -126, PT ;  /* 0xc2fc00004e00780b */ /* 0x000fe20003f4e000 */
[----:B------:R-:W-:Y:S01]  /*1e4e0*/  @!P4 FMUL R96, R96, 0.5 ;  /* 0x3f0000006060c820 */ /* 0x000fe20000400000 */
[----:B------:R-:W-:Y:S01]  /*1e4f0*/  FSETP.GEU.AND P1, PT, R79, -126, PT ;  /* 0xc2fc00004f00780b */ /* 0x000fe20003f2e000 */
[----:B------:R-:W-:Y:S01]  /*1e500*/  @!P3 FMUL R97, R97, 0.5 ;  /* 0x3f0000006161b820 */ /* 0x000fe20000400000 */
[--C-:B------:R-:W-:Y:S01]  /*1e510*/  FFMA2 R76, R76.F32x2.HI_LO, UR36.F32, R0.reuse.F32 ;  /* 0x000000244c4c7c49 */ /* 0x100fe20009200000 */
[----:B------:R-:W2:Y:S01]  /*1e520*/  MUFU.EX2 R118, R96 ;  /* 0x0000006000767308 */ /* 0x000ea20000000800 */
[----:B------:R-:W-:Y:S01]  /*1e530*/  @!P0 FMUL R123, R123, R123 ;  /* 0x0000007b7b7b8220 */ /* 0x000fe20000400000 */
[--C-:B------:R-:W-:Y:S01]  /*1e540*/  FFMA2 R72, R72.F32x2.HI_LO, UR36.F32, R0.reuse.F32 ;  /* 0x0000002448487c49 */ /* 0x100fe20009200000 */
[----:B------:R-:W-:Y:S01]  /*1e550*/  USHF.R.U32.HI UR4, URZ, 0x15, UR40 ;  /* 0x00000015ff047899 */ /* 0x000fe20008011628 */
[----:B------:R-:W-:Y:S01]  /*1e560*/  FSETP.GEU.AND P0, PT, R76, -126, PT ;  /* 0xc2fc00004c00780b */ /* 0x000fe20003f0e000 */
[--C-:B------:R-:W-:Y:S01]  /*1e570*/  FFMA2 R70, R70.F32x2.HI_LO, UR36.F32, R0.reuse.F32 ;  /* 0x0000002446467c49 */ /* 0x100fe20009200000 */
[----:B------:R-:W-:Y:S01]  /*1e580*/  UISETP.NE.AND UP0, UPT, UR57, URZ, UPT ;  /* 0x000000ff3900728c */ /* 0x000fe2000bf05270 */
[--C-:B------:R-:W-:Y:S01]  /*1e590*/  FFMA2 R74, R74.F32x2.HI_LO, UR36.F32, R0.reuse.F32 ;  /* 0x000000244a4a7c49 */ /* 0x100fe20009200000 */
[----:B------:R-:W4:Y:S01]  /*1e5a0*/  MUFU.EX2 R119, R97 ;  /* 0x0000006100777308 */ /* 0x000f220000000800 */
[----:B------:R-:W-:Y:S01]  /*1e5b0*/  @!P2 FMUL R78, R78, 0.5 ;  /* 0x3f0000004e4ea820 */ /* 0x000fe20000400000 */
[----:B------:R-:W-:Y:S01]  /*1e5c0*/  @!P1 FMUL R79, R79, 0.5 ;  /* 0x3f0000004f4f9820 */ /* 0x000fe20000400000 */
[----:B------:R-:W-:Y:S01]  /*1e5d0*/  @!P6 FMUL R120, R120, R120 ;  /* 0x000000787878e220 */ /* 0x000fe20000400000 */
[----:B------:R-:W-:Y:S01]  /*1e5e0*/  @!P5 FMUL R121, R121, R121 ;  /* 0x000000797979d220 */ /* 0x000fe20000400000 */
[----:B------:R-:W-:Y:S01]  /*1e5f0*/  FSETP.GEU.AND P6, PT, R77, -126, PT ;  /* 0xc2fc00004d00780b */ /* 0x000fe20003fce000 */
[--C-:B------:R-:W-:Y:S01]  /*1e600*/  FFMA2 R64, R64.F32x2.HI_LO, UR36.F32, R0.reuse.F32 ;  /* 0x0000002440407c49 */ /* 0x100fe20009200000 */
[----:B------:R-:W-:Y:S01]  /*1e610*/  FSETP.GEU.AND P5, PT, R74, -126, PT ;  /* 0xc2fc00004a00780b */ /* 0x000fe20003fae000 */
[----:B------:R-:W5:Y:S01]  /*1e620*/  MUFU.EX2 R116, R78 ;  /* 0x0000004e00747308 */ /* 0x000f620000000800 */
[----:B--2---:R-:W-:Y:S01]  /*1e630*/  @!P4 FMUL R118, R118, R118 ;  /* 0x000000767676c220 */ /* 0x004fe20000400000 */
[----:B------:R-:W-:Y:S01]  /*1e640*/  FSETP.GEU.AND P4, PT, R75, -126, PT ;  /* 0xc2fc00004b00780b */ /* 0x000fe20003f8e000 */
[----:B------:R-:W-:Y:S01]  /*1e650*/  @!P0 FMUL R76, R76, 0.5 ;  /* 0x3f0000004c4c8820 */ /* 0x000fe20000400000 */
[--C-:B------:R-:W-:Y:S01]  /*1e660*/  FFMA2 R68, R68.F32x2.HI_LO, UR36.F32, R0.reuse.F32 ;  /* 0x0000002444447c49 */ /* 0x100fe20009200000 */
[----:B-1----:R-:W-:Y:S01]  /*1e670*/  MOV R3, UR4 ;  /* 0x0000000400037c02 */ /* 0x002fe20008000f00 */
[--C-:B------:R-:W-:Y:S01]  /*1e680*/  FFMA2 R66, R66.F32x2.HI_LO, UR36.F32, R0.reuse.F32 ;  /* 0x0000002442427c49 */ /* 0x100fe20009200000 */
[----:B------:R-:W-:Y:S01]  /*1e690*/  USEL UR54, UR58, UR54, UP0 ;  /* 0x000000363a367287 */ /* 0x000fe20008000000 */
[----:B------:R-:W1:Y:S01]  /*1e6a0*/  MUFU.EX2 R117, R79 ;  /* 0x0000004f00757308 */ /* 0x000e620000000800 */
[----:B----4-:R-:W-:Y:S01]  /*1e6b0*/  @!P3 FMUL R119, R119, R119 ;  /* 0x000000777777b220 */ /* 0x010fe20000400000 */
[----:B------:R-:W-:Y:S01]  /*1e6c0*/  FSETP.GEU.AND P3, PT, R72, -126, PT ;  /* 0xc2fc00004800780b */ /* 0x000fe20003f6e000 */
[----:B------:R-:W-:Y:S01]  /*1e6d0*/  @!P6 FMUL R77, R77, 0.5 ;  /* 0x3f0000004d4de820 */ /* 0x000fe20000400000 */
[----:B------:R-:W-:Y:S01]  /*1e6e0*/  @!P5 FMUL R74, R74, 0.5 ;  /* 0x3f0000004a4ad820 */ /* 0x000fe20000400000 */
[--C-:B------:R-:W-:Y:S01]  /*1e6f0*/  FFMA2 R62, R62.F32x2.HI_LO, UR36.F32, R0.reuse.F32 ;  /* 0x000000243e3e7c49 */ /* 0x100fe20009200000 */
[----:B------:R-:W-:Y:S01]  /*1e700*/  USEL UR55, UR55, UR58, UP0 ;  /* 0x0000003a37377287 */ /* 0x000fe20008000000 */
[----:B------:R-:W-:Y:S01]  /*1e710*/  @!P4 FMUL R75, R75, 0.5 ;  /* 0x3f0000004b4bc820 */ /* 0x000fe20000400000 */
[----:B------:R-:W2:Y:S01]  /*1e720*/  MUFU.EX2 R114, R76 ;  /* 0x0000004c00727308 */ /* 0x000ea20000000800 */
[----:B-----5:R-:W-:Y:S01]  /*1e730*/  @!P2 FMUL R116, R116, R116 ;  /* 0x000000747474a220 */ /* 0x020fe20000400000 */
[----:B------:R-:W-:Y:S01]  /*1e740*/  FSETP.GEU.AND P2, PT, R73, -126, PT ;  /* 0xc2fc00004900780b */ /* 0x000fe20003f4e000 */
[--C-:B------:R-:W-:Y:S01]  /*1e750*/  FFMA2 R58, R58.F32x2.HI_LO, UR36.F32, R0.reuse.F32 ;  /* 0x000000243a3a7c49 */ /* 0x100fe20009200000 */
[----:B------:R-:W-:Y:S01]  /*1e760*/  SYNCS.ARRIVE.TRANS64.A1T0 RZ, [UR42], RZ ;  /* 0x000000ffffff79a7 */ /* 0x000fe2000810002a */
[--C-:B------:R-:W-:Y:S01]  /*1e770*/  FFMA2 R56, R56.F32x2.HI_LO, UR36.F32, R0.reuse.F32 ;  /* 0x0000002438387c49 */ /* 0x100fe20009200000 */
[----:B------:R-:W-:Y:S01]  /*1e780*/  LOP3.LUT R2, R2, 0x1, RZ, 0x3c, !PT ;  /* 0x0000000102027812 */ /* 0x000fe200078e3cff */
[----:B------:R-:W-:Y:S01]  /*1e790*/  @!P3 FMUL R72, R72, 0.5 ;  /* 0x3f0000004848b820 */ /* 0x000fe20000400000 */
[----:B------:R-:W4:Y:S01]  /*1e7a0*/  MUFU.EX2 R115, R77 ;  /* 0x0000004d00737308 */ /* 0x000f220000000800 */
[----:B-1----:R-:W-:Y:S01]  /*1e7b0*/  @!P1 FMUL R117, R117, R117 ;  /* 0x0000007575759220 */ /* 0x002fe20000400000 */
[----:B------:R-:W-:Y:S01]  /*1e7c0*/  FSETP.GEU.AND P1, PT, R70, -126, PT ;  /* 0xc2fc00004600780b */ /* 0x000fe20003f2e000 */
[----:B------:R-:W-:-:S02]  /*1e7d0*/  FFMA2 R60, R60.F32x2.HI_LO, UR36.F32, R0.F32 ;  /* 0x000000243c3c7c49 */ /* 0x000fc40009200000 */
[--C-:B------:R-:W-:Y:S02]  /*1e7e0*/  FFMA2 R50, R50.F32x2.HI_LO, UR36.F32, R0.reuse.F32 ;  /* 0x0000002432327c49 */ /* 0x100fe40009200000 */
[----:B------:R-:W-:Y:S01]  /*1e7f0*/  @!P2 FMUL R73, R73, 0.5 ;  /* 0x3f0000004949a820 */ /* 0x000fe20000400000 */
[----:B------:R-:W1:Y:S01]  /*1e800*/  MUFU.EX2 R112, R74 ;  /* 0x0000004a00707308 */ /* 0x000e620000000800 */
[----:B--2---:R-:W-:Y:S01]  /*1e810*/  @!P0 FMUL R114, R114, R114 ;  /* 0x0000007272728220 */ /* 0x004fe20000400000 */
[----:B------:R-:W-:Y:S01]  /*1e820*/  FSETP.GEU.AND P0, PT, R71, -126, PT ;  /* 0xc2fc00004700780b */ /* 0x000fe20003f0e000 */
[--C-:B------:R-:W-:Y:S02]  /*1e830*/  FFMA2 R54, R54.F32x2.HI_LO, UR36.F32, R0.reuse.F32 ;  /* 0x0000002436367c49 */ /* 0x100fe40009200000 */
[--C-:B------:R-:W-:Y:S02]  /*1e840*/  FFMA2 R52, R52.F32x2.HI_LO, UR36.F32, R0.reuse.F32 ;  /* 0x0000002434347c49 */ /* 0x100fe40009200000 */
[----:B------:R-:W-:Y:S01]  /*1e850*/  @!P1 FMUL R70, R70, 0.5 ;  /* 0x3f00000046469820 */ /* 0x000fe20000400000 */
[----:B------:R-:W2:Y:S01]  /*1e860*/  MUFU.EX2 R111, R73 ;  /* 0x00000049006f7308 */ /* 0x000ea20000000800 */
[----:B----4-:R-:W-:Y:S01]  /*1e870*/  @!P6 FMUL R115, R115, R115 ;  /* 0x000000737373e220 */ /* 0x010fe20000400000 */
[----:B------:R-:W-:Y:S01]  /*1e880*/  FSETP.GEU.AND P6, PT, R68, -126, PT ;  /* 0xc2fc00004400780b */ /* 0x000fe20003fce000 */
[----:B------:R-:W-:-:S02]  /*1e890*/  FFMA2 R48, R48.F32x2.HI_LO, UR36.F32, R0.F32 ;  /* 0x0000002430307c49 */ /* 0x000fc40009200000 */
[--C-:B------:R-:W-:Y:S02]  /*1e8a0*/  FFMA2 R44, R44.F32x2.HI_LO, UR36.F32, R0.reuse.F32 ;  /* 0x000000242c2c7c49 */ /* 0x100fe40009200000 */
[----:B------:R-:W-:Y:S01]  /*1e8b0*/  @!P0 FMUL R71, R71, 0.5 ;  /* 0x3f00000047478820 */ /* 0x000fe20000400000 */
[----:B------:R-:W4:Y:S01]  /*1e8c0*/  MUFU.EX2 R108, R70 ;  /* 0x00000046006c7308 */ /* 0x000f220000000800 */
[----:B-1----:R-:W-:Y:S01]  /*1e8d0*/  @!P5 FMUL R112, R112, R112 ;  /* 0x000000707070d220 */ /* 0x002fe20000400000 */
[----:B------:R-:W-:Y:S01]  /*1e8e0*/  FSETP.GEU.AND P5, PT, R69, -126, PT ;  /* 0xc2fc00004500780b */ /* 0x000fe20003fae000 */
[--C-:B------:R-:W-:Y:S02]  /*1e8f0*/  FFMA2 R42, R42.F32x2.HI_LO, UR36.F32, R0.reuse.F32 ;  /* 0x000000242a2a7c49 */ /* 0x100fe40009200000 */
[--C-:B------:R-:W-:Y:S02]  /*1e900*/  FFMA2 R46, R46.F32x2.HI_LO, UR36.F32, R0.reuse.F32 ;  /* 0x000000242e2e7c49 */ /* 0x100fe40009200000 */
[----:B------:R-:W-:Y:S01]  /*1e910*/  @!P6 FMUL R68, R68, 0.5 ;  /* 0x3f0000004444e820 */ /* 0x000fe20000400000 */
[----:B------:R-:W1:Y:S01]  /*1e920*/  MUFU.EX2 R113, R75 ;  /* 0x0000004b00717308 */ /* 0x000e620000000800 */
[----:B--2---:R-:W-:Y:S01]  /*1e930*/  @!P2 FMUL R111, R111, R111 ;  /* 0x0000006f6f6fa220 */ /* 0x004fe20000400000 */
[----:B------:R-:W-:Y:S01]  /*1e940*/  FSETP.GEU.AND P2, PT, R64, -126, PT ;  /* 0xc2fc00004000780b */ /* 0x000fe20003f4e000 */
[----:B------:R-:W-:-:S02]  /*1e950*/  FFMA2 R36, R36.F32x2.HI_LO, UR36.F32, R0.F32 ;  /* 0x0000002424247c49 */ /* 0x000fc40009200000 */
[--C-:B------:R-:W-:Y:S02]  /*1e960*/  FFMA2 R40, R40.F32x2.HI_LO, UR36.F32, R0.reuse.F32 ;  /* 0x0000002428287c49 */ /* 0x100fe40009200000 */
[----:B------:R-:W-:Y:S01]  /*1e970*/  @!P5 FMUL R69, R69, 0.5 ;  /* 0x3f0000004545d820 */ /* 0x000fe20000400000 */
[----:B------:R-:W2:Y:S01]  /*1e980*/  MUFU.EX2 R110, R72 ;  /* 0x00000048006e7308 */ /* 0x000ea20000000800 */
[----:B----4-:R-:W-:Y:S01]  /*1e990*/  @!P1 FMUL R108, R108, R108 ;  /* 0x0000006c6c6c9220 */ /* 0x010fe20000400000 */
[----:B------:R-:W-:Y:S01]  /*1e9a0*/  FSETP.GEU.AND P1, PT, R65, -126, PT ;  /* 0xc2fc00004100780b */ /* 0x000fe20003f2e000 */
[--C-:B------:R-:W-:Y:S02]  /*1e9b0*/  FFMA2 R38, R38.F32x2.HI_LO, UR36.F32, R0.reuse.F32 ;  /* 0x0000002426267c49 */ /* 0x100fe40009200000 */
[--C-:B------:R-:W-:Y:S02]  /*1e9c0*/  FFMA2 R34, R34.F32x2.HI_LO, UR36.F32, R0.reuse.F32 ;  /* 0x0000002422227c49 */ /* 0x100fe40009200000 */
        /* <DEDUP_REMOVED lines=17> */
[----:B------:R-:W-:Y:S02]  /*1eae0*/  FFMA2 R24, R24.F32x2.HI_LO, UR36.F32, R0.F32 ;  /* 0x0000002418187c49 */ /* 0x000fe40009200000 */
[----:B------:R-:W-:Y:S01]  /*1eaf0*/  @!P3 FMUL R67, R67, 0.5 ;  /* 0x3f0000004343b820 */ /* 0x000fe20000400000 */
[----:B------:R-:W4:Y:S01]  /*1eb00*/  MUFU.EX2 R106, R68 ;  /* 0x00000044006a7308 */ /* 0x000f220000000800 */
[----:B-1----:R-:W-:Y:S01]  /*1eb10*/  @!P2 FMUL R102, R102, R102 ;  /* 0x000000666666a220 */ /* 0x002fe20000400000 */
[----:B------:R-:W-:-:S05]  /*1eb20*/  FSETP.GEU.AND P2, PT, R59, -126, PT ;  /* 0xc2fc00003b00780b */ /* 0x000fca0003f4e000 */
[----:B------:R-:W-:Y:S01]  /*1eb30*/  @!P0 FMUL R62, R62, 0.5 ;  /* 0x3f0000003e3e8820 */ /* 0x000fe20000400000 */
[----:B------:R-:W1:Y:S01]  /*1eb40*/  MUFU.EX2 R107, R69 ;  /* 0x00000045006b7308 */ /* 0x000e620000000800 */
[----:B--2---:R-:W-:Y:S01]  /*1eb50*/  @!P1 FMUL R103, R103, R103 ;  /* 0x0000006767679220 */ /* 0x004fe20000400000 */
[----:B------:R-:W-:-:S05]  /*1eb60*/  FSETP.GEU.AND P1, PT, R56, -126, PT ;  /* 0xc2fc00003800780b */ /* 0x000fca0003f2e000 */
[----:B------:R-:W-:Y:S01]  /*1eb70*/  @!P2 FMUL R59, R59, 0.5 ;  /* 0x3f0000003b3ba820 */ /* 0x000fe20000400000 */
[----:B------:R-:W2:Y:S01]  /*1eb80*/  MUFU.EX2 R104, R66 ;  /* 0x0000004200687308 */ /* 0x000ea20000000800 */
[----:B----4-:R-:W-:Y:S01]  /*1eb90*/  @!P6 FMUL R106, R106, R106 ;  /* 0x0000006a6a6ae220 */ /* 0x010fe20000400000 */
[----:B------:R-:W-:-:S05]  /*1eba0*/  FSETP.GEU.AND P6, PT, R63, -126, PT ;  /* 0xc2fc00003f00780b */ /* 0x000fca0003fce000 */
        /* <DEDUP_REMOVED lines=83> */
[----:B------:R-:W-:-:S04]  /*1f0e0*/  FSETP.GEU.AND P6, PT, R40, -126, PT ;  /* 0xc2fc00002800780b */ /* 0x000fc80003fce000 */
[----:B------:R-:W-:Y:S01]  /*1f0f0*/  F2FP.F16.F32.PACK_AB R42, R79, R78 ;  /* 0x0000004e4f2a723e */ /* 0x000fe200000000ff */
        /* <DEDUP_REMOVED lines=16> */
[----:B------:R-:W-:Y:S02]  /*1f200*/  FSETP.GEU.AND P0, PT, R34, -126, PT ;  /* 0xc2fc00002200780b */ /* 0x000fe40003f0e000 */
[----:B------:R-:W-:Y:S02]  /*1f210*/  F2FP.F16.F32.PACK_AB R43, R77, R76 ;  /* 0x0000004c4d2b723e */ /* 0x000fe400000000ff */
[----:B------:R-:W-:Y:S01]  /*1f220*/  F2FP.F16.F32.PACK_AB R45, R73, R72 ;  /* 0x00000048492d723e */ /* 0x000fe200000000ff */
[----:B------:R-:W-:Y:S01]  /*1f230*/  @!P3 FMUL R39, R39, 0.5 ;  /* 0x3f0000002727b820 */ /* 0x000fe20000400000 */
[----:B------:R-:W1:Y:S01]  /*1f240*/  MUFU.EX2 R70, R40 ;  /* 0x0000002800467308 */ /* 0x000e620000000800 */
[----:B--2---:R-:W-:Y:S01]  /*1f250*/  @!P2 FMUL R66, R66, R66 ;  /* 0x000000424242a220 */ /* 0x004fe20000400000 */
[----:B------:R-:W-:-:S02]  /*1f260*/  FSETP.GEU.AND P2, PT, R31, -126, PT ;  /* 0xc2fc00001f00780b */ /* 0x000fc40003f4e000 */
[----:B------:R-:W-:-:S03]  /*1f270*/  F2FP.F16.F32.PACK_AB R36, R99, R98 ;  /* 0x000000626324723e */ /* 0x000fc600000000ff */
[----:B------:R-:W-:Y:S01]  /*1f280*/  @!P0 FMUL R34, R34, 0.5 ;  /* 0x3f00000022228820 */ /* 0x000fe20000400000 */
[----:B------:R-:W2:Y:S01]  /*1f290*/  MUFU.EX2 R71, R41 ;  /* 0x0000002900477308 */ /* 0x000ea20000000800 */
[----:B----4-:R-:W-:Y:S01]  /*1f2a0*/  @!P1 FMUL R67, R67, R67 ;  /* 0x0000004343439220 */ /* 0x010fe20000400000 */
[----:B------:R-:W-:Y:S02]  /*1f2b0*/  FSETP.GEU.AND P1, PT, R28, -126, PT ;  /* 0xc2fc00001c00780b */ /* 0x000fe40003f2e000 */
[----:B------:R-:W-:Y:S02]  /*1f2c0*/  F2FP.F16.F32.PACK_AB R37, R97, R96 ;  /* 0x000000606125723e */ /* 0x000fe400000000ff */
[----:B------:R-:W-:Y:S01]  /*1f2d0*/  F2FP.F16.F32.PACK_AB R48, R67, R66 ;  /* 0x000000424330723e */ /* 0x000fe200000000ff */
[----:B------:R-:W-:Y:S01]  /*1f2e0*/  @!P2 FMUL R31, R31, 0.5 ;  /* 0x3f0000001f1fa820 */ /* 0x000fe20000400000 */
[----:B------:R-:W4:Y:S01]  /*1f2f0*/  MUFU.EX2 R68, R38 ;  /* 0x0000002600447308 */ /* 0x000f220000000800 */
[----:B-1----:R-:W-:Y:S01]  /*1f300*/  @!P6 FMUL R70, R70, R70 ;  /* 0x000000464646e220 */ /* 0x002fe20000400000 */
[----:B------:R-:W-:-:S02]  /*1f310*/  FSETP.GEU.AND P6, PT, R35, -126, PT ;  /* 0xc2fc00002300780b */ /* 0x000fc40003fce000 */
[----:B------:R-:W-:-:S03]  /*1f320*/  F2FP.F16.F32.PACK_AB R40, R83, R82 ;  /* 0x000000525328723e */ /* 0x000fc600000000ff */
[----:B------:R-:W-:Y:S01]  /*1f330*/  @!P1 FMUL R28, R28, 0.5 ;  /* 0x3f0000001c1c9820 */ /* 0x000fe20000400000 */
[----:B------:R-:W1:Y:S01]  /*1f340*/  MUFU.EX2 R69, R39 ;  /* 0x0000002700457308 */ /* 0x000e620000000800 */
[----:B--2---:R-:W-:Y:S01]  /*1f350*/  @!P5 FMUL R71, R71, R71 ;  /* 0x000000474747d220 */ /* 0x004fe20000400000 */
[----:B------:R-:W-:Y:S02]  /*1f360*/  FSETP.GEU.AND P5, PT, R32, -126, PT ;  /* 0xc2fc00002000780b */ /* 0x000fe40003fae000 */
[----:B------:R-:W-:Y:S02]  /*1f370*/  F2FP.F16.F32.PACK_AB R41, R81, R80 ;  /* 0x000000505129723e */ /* 0x000fe400000000ff */
[----:B------:R-:W-:Y:S01]  /*1f380*/  F2FP.F16.F32.PACK_AB R46, R71, R70 ;  /* 0x00000046472e723e */ /* 0x000fe200000000ff */
[----:B------:R-:W-:Y:S01]  /*1f390*/  @!P6 FMUL R35, R35, 0.5 ;  /* 0x3f0000002323e820 */ /* 0x000fe20000400000 */
[----:B------:R-:W2:Y:S01]  /*1f3a0*/  MUFU.EX2 R64, R34 ;  /* 0x0000002200407308 */ /* 0x000ea20000000800 */
[----:B----4-:R-:W-:Y:S01]  /*1f3b0*/  @!P4 FMUL R68, R68, R68 ;  /* 0x000000444444c220 */ /* 0x010fe20000400000 */
[----:B------:R-:W-:-:S02]  /*1f3c0*/  FSETP.GEU.AND P4, PT, R33, -126, PT ;  /* 0xc2fc00002100780b */ /* 0x000fc40003f8e000 */
[----:B------:R-:W-:-:S03]  /*1f3d0*/  F2FP.F16.F32.PACK_AB R38, R87, R86 ;  /* 0x000000565726723e */ /* 0x000fc600000000ff */
        /* <DEDUP_REMOVED lines=15> */
[----:B------:R-:W-:-:S03]  /*1f4d0*/  F2FP.F16.F32.PACK_AB R31, R109, R108 ;  /* 0x0000006c6d1f723e */ /* 0x000fc600000000ff */
[----:B------:R-:W-:Y:S01]  /*1f4e0*/  @!P0 FMUL R29, R29, 0.5 ;  /* 0x3f0000001d1d8820 */ /* 0x000fe20000400000 */
[----:B------:R-:W4:Y:S01]  /*1f4f0*/  MUFU.EX2 R62, R32 ;  /* 0x00000020003e7308 */ /* 0x000f220000000800 */
[----:B-1----:R-:W-:Y:S01]  /*1f500*/  @!P1 FMUL R58, R58, R58 ;  /* 0x0000003a3a3a9220 */ /* 0x002fe20000400000 */
[----:B------:R-:W-:Y:S02]  /*1f510*/  FSETP.GEU.AND P1, PT, R19, -126, PT ;  /* 0xc2fc00001300780b */ /* 0x000fe40003f2e000 */
        /* <DEDUP_REMOVED lines=22> */
[----:B------:R-:W-:Y:S02]  /*1f680*/  F2FP.F16.F32.PACK_AB R30, R111, R110 ;  /* 0x0000006e6f1e723e */ /* 0x000fe400000000ff */
[----:B------:R-:W-:Y:S01]  /*1f690*/  F2FP.F16.F32.PACK_AB R51, R61, R60 ;  /* 0x0000003c3d33723e */ /* 0x000fe200000000ff */
[----:B------:R-:W-:Y:S01]  /*1f6a0*/  @!P4 FMUL R24, R24, 0.5 ;  /* 0x3f0000001818c820 */ /* 0x000fe20000400000 */
[----:B------:R-:W2:Y:S01]  /*1f6b0*/  MUFU.EX2 R57, R27 ;  /* 0x0000001b00397308 */ /* 0x000ea20000000800 */
[----:B----4-:R-:W-:Y:S01]  /*1f6c0*/  @!P0 FMUL R59, R59, R59 ;  /* 0x0000003b3b3b8220 */ /* 0x010fe20000400000 */
[----:B------:R-:W-:Y:S02]  /*1f6d0*/  LOP3.LUT P0, RZ, R3, 0x3, R90, 0x48, !PT ;  /* 0x0000000303ff7812 */ /* 0x000fe4000780485a */
[----:B------:R-:W-:Y:S02]  /*1f6e0*/  F2FP.F16.F32.PACK_AB R29, R113, R112 ;  /* 0x00000070711d723e */ /* 0x000fe400000000ff */
[----:B------:R-:W-:Y:S01]  /*1f6f0*/  F2FP.F16.F32.PACK_AB R52, R59, R58 ;  /* 0x0000003a3b34723e */ /* 0x000fe200000000ff */
[----:B------:R-:W-:Y:S01]  /*1f700*/  @!P3 FMUL R25, R25, 0.5 ;  /* 0x3f0000001919b820 */ /* 0x000fe20000400000 */
[----:B------:R-:W4:Y:S01]  /*1f710*/  MUFU.EX2 R22, R24 ;  /* 0x0000001800167308 */ /* 0x000f220000000800 */
[----:B-1----:R-:W-:Y:S01]  /*1f720*/  @!P6 FMUL R56, R56, R56 ;  /* 0x000000383838e220 */ /* 0x002fe20000400000 */
[----:B------:R-:W-:-:S06]  /*1f730*/  F2FP.F16.F32.PACK_AB R26, R119, R118 ;  /* 0x00000076771a723e */ /* 0x000fcc00000000ff */
[----:B------:R-:W1:Y:S01]  /*1f740*/  MUFU.EX2 R23, R25 ;  /* 0x0000001900177308 */ /* 0x000e620000000800 */
[----:B--2---:R-:W-:Y:S01]  /*1f750*/  @!P5 FMUL R57, R57, R57 ;  /* 0x000000393939d220 */ /* 0x004fe20000400000 */
[----:B------:R-:W-:-:S04]  /*1f760*/  F2FP.F16.F32.PACK_AB R27, R117, R116 ;  /* 0x00000074751b723e */ /* 0x000fc800000000ff */
[----:B------:R-:W-:Y:S02]  /*1f770*/  F2FP.F16.F32.PACK_AB R53, R57, R56 ;  /* 0x000000383935723e */ /* 0x000fe400000000ff */
[----:B------:R-:W2:Y:S01]  /*1f780*/  MUFU.EX2 R18, R18 ;  /* 0x0000001200127308 */ /* 0x000ea20000000800 */
[----:B----4-:R-:W-:Y:S01]  /*1f790*/  @!P4 FMUL R22, R22, R22 ;  /* 0x000000161616c220 */ /* 0x010fe20000400000 */
[----:B------:R-:W-:-:S06]  /*1f7a0*/  F2FP.F16.F32.PACK_AB R24, R123, R122 ;  /* 0x0000007a7b18723e */ /* 0x000fcc00000000ff */
[----:B------:R-:W4:Y:S01]  /*1f7b0*/  MUFU.EX2 R19, R19 ;  /* 0x0000001300137308 */ /* 0x000f220000000800 */
[----:B-1----:R-:W-:Y:S01]  /*1f7c0*/  @!P3 FMUL R23, R23, R23 ;  /* 0x000000171717b220 */ /* 0x002fe20000400000 */
[----:B------:R-:W-:-:S04]  /*1f7d0*/  F2FP.F16.F32.PACK_AB R25, R121, R120 ;  /* 0x000000787919723e */ /* 0x000fc800000000ff */
[----:B------:R-:W-:Y:S01]  /*1f7e0*/  F2FP.F16.F32.PACK_AB R54, R23, R22 ;  /* 0x000000161736723e */ /* 0x000fe200000000ff */
[----:B--2---:R-:W-:Y:S01]  /*1f7f0*/  @!P2 FMUL R18, R18, R18 ;  /* 0x000000121212a220 */ /* 0x004fe20000400000 */
[----:B----4-:R-:W-:-:S05]  /*1f800*/  @!P1 FMUL R19, R19, R19 ;  /* 0x0000001313139220 */ /* 0x010fca0000400000 */
[----:B------:R-:W-:Y:S01]  /*1f810*/  F2FP.F16.F32.PACK_AB R55, R19, R18 ;  /* 0x000000121337723e */ /* 0x000fe200000000ff */
[----:B------:R-:W-:Y:S06]  /*1f820*/  @!P0 BRA `(.L_x_323) ;  /* 0x0000000000408947 */ /* 0x000fec0003800000 */
        /* <DEDUP_REMOVED lines=16> */
.L_x_323:
        /* <DEDUP_REMOVED lines=8> */
.L_x_324:
        /* <DEDUP_REMOVED lines=9> */
.L_x_325:
        /* <DEDUP_REMOVED lines=13> */
.L_x_473:
        /* <DEDUP_REMOVED lines=10> */
.L_x_328:
[----:B------:R-:W-:Y:S05]  /*1fbb0*/  BSYNC.RECONVERGENT B0 ;  /* 0x0000000000007941 */ /* 0x000fea0003800200 */
.L_x_327:
[----:B---3--:R-:W-:Y:S01]  /*1fbc0*/  FMUL R16, R3, R16 ;  /* 0x0000001003107220 */ /* 0x008fe20000400000 */
[----:B------:R-:W-:Y:S01]  /*1fbd0*/  FADD2 R116, R116.F32x2.HI_LO, R100.F32x2.HI_LO ;  /* 0x000000647474724b */ /* 0x000fe20000000000 */
[----:B------:R-:W-:Y:S01]  /*1fbe0*/  UISETP.NE.AND UP0, UPT, UR52, 0x1, UPT ;  /* 0x000000013400788c */ /* 0x000fe2000bf05270 */
        /* <DEDUP_REMOVED lines=30> */
.L_x_330:
[----:B------:R-:W-:Y:S01]  /*1fdd0*/  IMAD.U32 R3, RZ, RZ, UR38 ;  /* 0x00000026ff037e24 */ /* 0x000fe2000f8e00ff */
[----:B------:R-:W-:-:S04]  /*1fde0*/  ISETP.NE.AND P0, PT, R89, R88, PT ;  /* 0x000000585900720c */ /* 0x000fc80003f05270 */
[----:B------:R-:W-:-:S04]  /*1fdf0*/  SHF.L.U32 R3, R3, 0x1f, RZ ;  /* 0x0000001f03037819 */ /* 0x000fc800000006ff */
[----:B------:R-:W2:Y:S02]  /*1fe00*/  SYNCS.PHASECHK.TRANS64.TRYWAIT P1, [UR45], R3 ;  /* 0x00000003ff0075a7 */ /* 0x000ea4000802112d */
[----:B--2---:R-:W-:Y:S05]  /*1fe10*/  @!P1 BRA `(.L_x_331) ;  /* 0x0000006c00749947 */ /* 0x004fea0003800000 */
.L_x_475:
        /* <DEDUP_REMOVED lines=17> */
.L_x_332:
[----:B------:R-:W-:Y:S05]  /*1ff30*/  WARPSYNC.ALL ;  /* 0x0000000000007948 */ /* 0x000fea0003800000 */
[----:B------:R-:W-:Y:S02]  /*1ff40*/  R2UR UR4, R94 ;  /* 0x000000005e0472ca */ /* 0x000fe400000e0000 */
[----:B------:R-:W-:-:S11]  /*1ff50*/  MOV R126, R16 ;  /* 0x00000010007e7202 */ /* 0x000fd60000000f00 */
[----:B------:R3:W-:Y:S02]  /*1ff60*/  STTM.x2 tmem[UR4], R126 ;  /* 0x0000007e000079ed */ /* 0x0007e400080c0004 */
.L_x_329:
[----:B------:R-:W-:Y:S01]  /*1ff70*/  UISETP.GT.AND UP0, UPT, UR52, 0x1, UPT ;  /* 0x000000013400788c */ /* 0x000fe2000bf04270 */
[----:B------:R-:W-:Y:S01]  /*1ff80*/  MOV R17, R127 ;  /* 0x0000007f00117202 */ /* 0x000fe20000000f00 */
[----:B------:R-:W-:Y:S02]  /*1ff90*/  UIADD3 UR4, UPT, UPT, UR52, -0x1, URZ ;  /* 0xffffffff34047890 */ /* 0x000fe4000fffe0ff */
[----:B------:R-:W-:-:S05]  /*1ffa0*/  UIADD3 UR51, UPT, UPT, UR51, 0x40, URZ ;  /* 0x0000004033337890 */ /* 0x000fca000fffe0ff */
[----:B------:R-:W-:Y:S01]  /*1ffb0*/  UMOV UR52, UR4 ;  /* 0x0000000400347c82 */ /* 0x000fe20008000000 */
[----:B------:R-:W-:Y:S06]  /*1ffc0*/  BRA.U UP0, `(.L_x_333) ;  /* 0xffffffc500fc7547 */ /* 0x000fec000b83ffff */
.L_x_315:
[----:B------:R-:W-:-:S09]  /*1ffd0*/  UISETP.NE.AND UP0, UPT, UR49, URZ, UPT ;  /* 0x000000ff3100728c */ /* 0x000fd2000bf05270 */
[----:B------:R-:W-:Y:S05]  /*1ffe0*/  BRA.U UP0, `(.L_x_334) ;  /* 0x0000000100047547 */ /* 0x000fea000b800000 */
[----:B------:R-:W-:Y:S05]  /*1fff0*/  BPT.TRAP 0x1 ;  /* 0x000000040000795c */ /* 0x000fea0000300000 */
.L_x_334:
[----:B------:R-:W-:Y:S01]  /*20000*/  SYNCS.ARRIVE.TRANS64.A1T0 RZ, [UR44], RZ ;  /* 0x000000ffffff79a7 */ /* 0x000fe2000810002c */
[----:B------:R-:W-:-:S04]  /*20010*/  UISETP.NE.AND UP1, UPT, UR57, URZ, UPT ;  /* 0x000000ff3900728c */ /* 0x000fc8000bf25270 */
[----:B------:R-:W-:-:S04]  /*20020*/  USEL UR5, UR54, UR55, UP1 ;  /* 0x0000003736057287 */ /* 0x000fc80008800000 */
[----:B------:R-:W-:Y:S01]  /*20030*/  ULOP3.LUT UR5, UR5, 0x1, URZ, 0x3c, !UPT ;  /* 0x0000000105057892 */ /* 0x000fe2000f8e3cff */
[----:B------:R-:W-:Y:S11]  /*20040*/  BRA.U UP0, `(.L_x_335) ;  /* 0x0000000100047547 */ /* 0x000ff6000b800000 */
[----:B------:R-:W-:Y:S05]  /*20050*/  BPT.TRAP 0x1 ;  /* 0x000000040000795c */ /* 0x000fea0000300000 */
.L_x_335:
[----:B-12---:R-:W-:Y:S01]  /*20060*/  MOV R3, UR5 ;  /* 0x0000000500037c02 */ /* 0x006fe20008000f00 */
[----:B------:R-:W-:-:S03]  /*20070*/  UISETP.GT.U32.AND UP0, UPT, UR46, 0x1, UPT ;  /* 0x000000012e00788c */ /* 0x000fc6000bf04070 */
[----:B------:R-:W-:-:S04]  /*20080*/  SHF.L.U32 R3, R3, 0x1f, RZ ;  /* 0x0000001f03037819 */ /* 0x000fc800000006ff */
[----:B------:R-:W1:Y:S02]  /*20090*/  SYNCS.PHASECHK.TRANS64.TRYWAIT P0, [UR48], R3 ;  /* 0x00000003ff0075a7 */ /* 0x000e640008001130 */
[----:B-1----:R-:W-:Y:S05]  /*200a0*/  @!P0 BRA `(.L_x_336) ;  /* 0x0000006800e88947 */ /* 0x002fea0003800000 */
.L_x_477:
[----:B------:R-:W-:Y:S05]  /*200b0*/  BRA.U UP0, `(.L_x_337) ;  /* 0x0000000100087547 */ /* 0x000fea000b800000 */
[----:B------:R-:W-:Y:S05]  /*200c0*/  BPT.TRAP 0x1 ;  /* 0x000000040000795c */ /* 0x000fea0000300000 */
[----:B------:R-:W-:Y:S05]  /*200d0*/  BPT.TRAP 0x1 ;  /* 0x000000040000795c */ /* 0x000fea0000300000 */
.L_x_337:
[----:B------:R-:W-:Y:S02]  /*200e0*/  UPRMT UR4, UR37, 0x654, UR41 ;  /* 0x0000065425047896 */ /* 0x000fe40008000029 */
[----:B------:R-:W-:-:S04]  /*200f0*/  UISETP.NE.AND UP0, UPT, UR57, URZ, UPT ;  /* 0x000000ff3900728c */ /* 0x000fc8000bf05270 */
[----:B------:R-:W-:Y:S02]  /*20100*/  USEL UR55, UR55, UR5, UP0 ;  /* 0x0000000537377287 */ /* 0x000fe40008000000 */
[----:B------:R-:W-:Y:S01]  /*20110*/  USEL UR54, UR5, UR54, UP0 ;  /* 0x0000003605367287 */ /* 0x000fe20008000000 */
[----:B------:R-:W-:Y:S01]  /*20120*/  SYNCS.ARRIVE.TRANS64.RED.A1T0 RZ, [UR4], RZ ;  /* 0x000000ffffff79a7 */ /* 0x000fe20008100404 */
[----:B------:R-:W-:-:S04]  /*20130*/  USEL UR4, UR53, UR56, UP0 ;  /* 0x0000003835047287 */ /* 0x000fc80008000000 */
[----:B------:R-:W-:-:S04]  /*20140*/  ULOP3.LUT UR4, UR4, 0x1, URZ, 0x3c, !UPT ;  /* 0x0000000104047892 */ /* 0x000fc8000f8e3cff */
[----:B------:R-:W-:Y:S02]  /*20150*/  USEL UR53, UR4, UR53, UP0 ;  /* 0x0000003504357287 */ /* 0x000fe40008000000 */
[----:B------:R-:W-:-:S12]  /*20160*/  USEL UR56, UR56, UR4, UP0 ;  /* 0x0000000438387287 */ /* 0x000fd80008000000 */
.L_x_293:
[----:B------:R-:W2:Y:S01]  /*20170*/  LDCU UR4, c[0x0][0x900] ;  /* 0x00012000ff0477ac */ /* 0x000ea20008000800 */
[----:B------:R-:W-:-:S04]  /*20180*/  UIADD3 UR39, UPT, UPT, UR50, UR39, URZ ;  /* 0x0000002732277290 */ /* 0x000fc8000fffe0ff */
[----:B--2---:R-:W-:-:S09]  /*20190*/  UISETP.GE.AND UP0, UPT, UR39, UR4, UPT ;  /* 0x000000042700728c */ /* 0x004fd2000bf06270 */
[----:B------:R-:W-:Y:S05]  /*201a0*/  BRA.U !UP0, `(.L_x_338) ;  /* 0xffffff9d08c87547 */ /* 0x000fea000b83ffff */
[----:B------:R-:W-:Y:S05]  /*201b0*/  EXIT ;  /* 0x000000000000794d */ /* 0x000fea0003800000 */
.L_x_26:
[----:B------:R-:W-:-:S05]  /*201c0*/  IMAD.MOV.U32 R0, RZ, RZ, -0x4 ;  /* 0xfffffffcff007424 */ /* 0x000fca00078e00ff */
[----:B------:R-:W-:-:S05]  /*201d0*/  VIADDMNMX.U32 R0, R3, R0, 0x2, PT ;  /* 0x0000000203007446 */ /* 0x000fca0003800000 */
[----:B------:R-:W-:-:S04]  /*201e0*/  IMAD.SHL.U32 R0, R0, 0x4, RZ ;  /* 0x0000000400007824 */ /* 0x000fc800078e00ff */
[----:B------:R-:W1:Y:S02]  /*201f0*/  LDC R2, c[0x2][R0] ;  /* 0x0080000000027b82 */ /* 0x000e640000000800 */
[----:B-1----:R-:W-:-:S04]  /*20200*/  SHF.R.S32.HI R3, RZ, 0x1f, R2 ;  /* 0x0000001fff037819 */ /* 0x002fc80000011402 */
.L_x_514:
[----:B------:R-:W-:Y:S05]  /*20210*/  BRX R2 -0x20220                                                                                                                                                                                                                                                                                                                                                                                                                                                                                                                                                                                      (*"BRANCH_TARGETS .L_x_515,.L_x_516,.L_x_517"*) ;  /* 0xfffffdfc02787949 */ /* 0x000fea000383ffff */
.L_x_517:
[----:B------:R-:W-:-:S08]  /*20220*/  NOP ;  /* 0x0000000000007918 */ /* 0x000fd00000000000 */
[----:B------:R-:W-:-:S00]  /*20230*/  USETMAXREG.DEALLOC.CTAPOOL 0x18 ;  /* 0x00000018000079c8 */ /* 0x000fc000080e0500 */
[----:B------:R-:W-:Y:S05]  /*20240*/  EXIT ;  /* 0x000000000000794d */ /* 0x000fea0003800000 */
.L_x_515:
[----:B------:R-:W-:-:S08]  /*20250*/  NOP ;  /* 0x0000000000007918 */ /* 0x000fd00000000000 */
[----:B------:R-:W1:-:S00]  /*20260*/  USETMAXREG.DEALLOC.CTAPOOL 0x20 ;  /* 0x00000020000079c8 */ /* 0x000e4000080e0500 */
[----:B-1----:R-:W1:Y:S02]  /*20270*/  LDC R0, c[0x0][0x900] ;  /* 0x00024000ff007b82 */ /* 0x002e640000000800 */
[----:B-1----:R-:W-:-:S13]  /*20280*/  ISETP.LE.AND P1, PT, R0, UR39, PT ;  /* 0x0000002700007c0c */ /* 0x002fda000bf23270 */
[----:B------:R-:W-:Y:S05]  /*20290*/  @P1 EXIT ;  /* 0x000000000000194d */ /* 0x000fea0003800000 */
[----:B------:R-:W-:Y:S01]  /*202a0*/  HFMA2 R4, -RZ, RZ, 0, 5.9604644775390625e-08 ;  /* 0x00000001ff047431 */ /* 0x000fe200000001ff */
[----:B------:R-:W-:Y:S01]  /*202b0*/  PLOP3.LUT P5, PT, P5, P6, PT, 0xf8, 0x8f ;  /* 0x00000000008f781c */ /* 0x000fe20002fadf70 */
[----:B------:R-:W1:Y:S01]  /*202c0*/  LDCU.64 UR4, c[0x0][0x348] ;  /* 0x00006900ff0477ac */ /* 0x000e620008000a00 */
[----:B------:R-:W-:Y:S01]  /*202d0*/  UPLOP3.LUT UP1, UPT, UP2, UP3, UPT, 0xf8, 0x8f ;  /* 0x00000000008f789c */ /* 0x000fe20001727f70 */
[----:B------:R-:W-:Y:S01]  /*202e0*/  UMOV UR23, 0x1 ;  /* 0x0000000100177882 */ /* 0x000fe20000000000 */
[----:B------:R-:W-:-:S09]  /*202f0*/  UMOV UR15, URZ ;  /* 0x000000ff000f7c82 */ /* 0x000fd20008000000 */
.L_x_396:
[----:B--2---:R-:W2:Y:S01]  /*20300*/  LDCU.64 UR8, c[0x0][0x908] ;  /* 0x00012100ff0877ac */ /* 0x004ea20008000a00 */
[----:B------:R-:W3:Y:S01]  /*20310*/  LDCU UR11, c[0x0][0x904] ;  /* 0x00012080ff0b77ac */ /* 0x000ee20008000800 */
[----:B------:R-:W4:Y:S01]  /*20320*/  LDCU.64 UR6, c[0x0][0x920] ;  /* 0x00012400ff0677ac */ /* 0x000f220008000a00 */
[----:B------:R-:W5:Y:S01]  /*20330*/  LDCU UR14, c[0x0][0x91c] ;  /* 0x00012380ff0e77ac */ /* 0x000f620008000800 */
[----:B--2---:R-:W-:Y:S02]  /*20340*/  UIMAD.WIDE.U32 UR12, UR39, UR8, URZ ;  /* 0x00000008270c72a5 */ /* 0x004fe4000f8e00ff */
[----:B---3--:R-:W-:-:S05]  /*20350*/  UISETP.NE.AND UP2, UPT, UR11, 0x1, UPT ;  /* 0x000000010b00788c */ /* 0x008fca000bf45270 */
[----:B------:R-:W-:Y:S02]  /*20360*/  UMOV UR12, UR13 ;  /* 0x0000000d000c7c82 */ /* 0x000fe40008000000 */
[----:B------:R-:W-:Y:S01]  /*20370*/  USHF.R.U32.HI UR12, URZ, UR9, UR12 ;  /* 0x00000009ff0c7299 */ /* 0x000fe2000801160c */
[----:B------:R-:W2:Y:S03]  /*20380*/  LDCU.64 UR8, c[0x0][0x380] ;  /* 0x00007000ff0877ac */ /* 0x000ea60008000a00 */
[----:B------:R-:W-:Y:S02]  /*20390*/  USEL UR12, UR39, UR12, !UP2 ;  /* 0x0000000c270c7287 */ /* 0x000fe4000d000000 */
[----:B-----5:R-:W-:Y:S02]  /*203a0*/  UISETP.NE.AND UP2, UPT, UR14, 0x1, UPT ;  /* 0x000000010e00788c */ /* 0x020fe4000bf45270 */
[----:B----4-:R-:W-:-:S07]  /*203b0*/  UIMAD.WIDE.U32 UR16, UR12, UR6, URZ ;  /* 0x000000060c1072a5 */ /* 0x010fce000f8e00ff */
[----:B------:R-:W-:Y:S02]  /*203c0*/  UMOV UR6, UR17 ;  /* 0x0000001100067c82 */ /* 0x000fe40008000000 */
[----:B------:R-:W-:Y:S02]  /*203d0*/  USHF.R.U32.HI UR7, URZ, UR7, UR6 ;  /* 0x00000007ff077299 */ /* 0x000fe40008011606 */
[----:B------:R-:W-:Y:S02]  /*203e0*/  UIADD3 UR6, UPT, UPT, -UR12, URZ, URZ ;  /* 0x000000ff0c067290 */ /* 0x000fe4000fffe1ff */
[----:B------:R-:W-:Y:S02]  /*203f0*/  USEL UR10, UR12, UR7, !UP2 ;  /* 0x000000070c0a7287 */ /* 0x000fe4000d000000 */
[----:B------:R-:W-:Y:S02]  /*20400*/  UIMAD UR11, UR11, UR6, UR39 ;  /* 0x000000060b0b72a4 */ /* 0x000fe4000f8e0227 */
[----:B--2---:R-:W-:-:S02]  /*20410*/  UISETP.NE.AND UP2, UPT, UR9, URZ, UPT ;  /* 0x000000ff0900728c */ /* 0x004fc4000bf45270 */
[----:B------:R-:W-:Y:S02]  /*20420*/  USHF.L.U32 UR11, UR11, 0x8, URZ ;  /* 0x000000080b0b7899 */ /* 0x000fe400080006ff */
[----:B------:R-:W-:Y:S02]  /*20430*/  UIADD3 UR6, UPT, UPT, -UR10, URZ, URZ ;  /* 0x000000ff0a067290 */ /* 0x000fe4000fffe1ff */
[----:B------:R-:W-:Y:S02]  /*20440*/  UISETP.GE.OR UP2, UPT, UR11, UR8, !UP2 ;  /* 0x000000080b00728c */ /* 0x000fe4000d746670 */
[----:B------:R-:W-:-:S07]  /*20450*/  UIMAD UR14, UR14, UR6, UR12 ;  /* 0x000000060e0e72a4 */ /* 0x000fce000f8e020c */
[----:B-1----:R-:W-:Y:S05]  /*20460*/  BRA.U UP2, `(.L_x_339) ;  /* 0x0000002502687547 */ /* 0x002fea000b800000 */
[----:B------:R-:W2:Y:S01]  /*20470*/  LDCU UR12, c[0x0][0x38c] ;  /* 0x00007180ff0c77ac */ /* 0x000ea20008000800 */
[----:B------:R-:W-:Y:S01]  /*20480*/  BSSY.RECONVERGENT B0, `(.L_x_340) ;  /* 0x0000033000007945 */ /* 0x000fe20003800200 */
[----:B------:R-:W3:Y:S01]  /*20490*/  LDCU.64 UR6, c[0x0][0x910] ;  /* 0x00012200ff0677ac */ /* 0x000ee20008000a00 */
[----:B------:R-:W4:Y:S01]  /*204a0*/  LDCU UR8, c[0x0][0x918] ;  /* 0x00012300ff0877ac */ /* 0x000f220008000800 */
[----:B------:R-:W-:Y:S01]  /*204b0*/  UIADD3 UR9, UPT, UPT, UR9, 0x3f, URZ ;  /* 0x0000003f09097890 */ /* 0x000fe2000fffe0ff */
[----:B--2---:R-:W-:Y:S01]  /*204c0*/  IMAD.U32 R3, RZ, RZ, UR12 ;  /* 0x0000000cff037e24 */ /* 0x004fe2000f8e00ff */
[----:B---3--:R-:W-:-:S04]  /*204d0*/  UIMAD.WIDE.U32 UR16, UR10, UR7, URZ ;  /* 0x000000070a1072a5 */ /* 0x008fc8000f8e00ff */
[----:B------:R-:W-:Y:S01]  /*204e0*/  IABS R3, R3 ;  /* 0x0000000300037213 */ /* 0x000fe20000000000 */
[----:B------:R-:W-:-:S03]  /*204f0*/  UISETP.NE.AND UP2, UPT, UR6, 0x1, UPT ;  /* 0x000000010600788c */ /* 0x000fc6000bf45270 */
[----:B------:R-:W2:Y:S01]  /*20500*/  I2F.RP R0, R3 ;  /* 0x0000000300007306 */ /* 0x000ea20000209400 */
[----:B------:R-:W-:Y:S02]  /*20510*/  UMOV UR7, UR17 ;  /* 0x0000001100077c82 */ /* 0x000fe40008000000 */
[----:B----4-:R-:W-:Y:S02]  /*20520*/  USHF.R.U32.HI UR7, URZ, UR8, UR7 ;  /* 0x00000008ff077299 */ /* 0x010fe40008011607 */
[----:B------:R-:W-:Y:S02]  /*20530*/  UIADD3 UR8, UPT, UPT, UR11, 0x100, URZ ;  /* 0x000001000b087890 */ /* 0x000fe4000fffe0ff */
[----:B------:R-:W-:Y:S02]  /*20540*/  USEL UR7, UR10, UR7, !UP2 ;  /* 0x000000070a077287 */ /* 0x000fe4000d000000 */
[----:B------:R-:W-:Y:S02]  /*20550*/  UISETP.NE.AND UP2, UPT, UR12, URZ, UPT ;  /* 0x000000ff0c00728c */ /* 0x000fe4000bf45270 */
[----:B------:R-:W-:Y:S01]  /*20560*/  UIADD3 UR7, UPT, UPT, -UR7, URZ, URZ ;  /* 0x000000ff07077290 */ /* 0x000fe2000fffe1ff */
[----:B--2---:R-:W2:Y:S03]  /*20570*/  MUFU.RCP R6, R0 ;  /* 0x0000000000067308 */ /* 0x004ea60000001000 */
[----:B------:R-:W-:-:S02]  /*20580*/  UIMAD UR10, UR6, UR7, UR10 ;  /* 0x00000007060a72a4 */ /* 0x000fc4000f8e020a */
[----:B------:R-:W-:Y:S02]  /*20590*/  USHF.R.S32.HI UR6, URZ, 0x1f, UR9 ;  /* 0x0000001fff067899 */ /* 0x000fe40008011409 */
[----:B------:R-:W-:Y:S02]  /*205a0*/  ULOP3.LUT UR7, UR10, UR12, URZ, 0x3c, !UPT ;  /* 0x0000000c0a077292 */ /* 0x000fe4000f8e3cff */
[----:B------:R-:W-:Y:S02]  /*205b0*/  ULEA.HI UR6, UR6, UR9, URZ, 0x6 ;  /* 0x0000000906067291 */ /* 0x000fe4000f8f30ff */
[----:B------:R-:W-:Y:S02]  /*205c0*/  UISETP.GE.AND UP3, UPT, UR7, URZ, UPT ;  /* 0x000000ff0700728c */ /* 0x000fe4000bf66270 */
[----:B------:R-:W-:Y:S02]  /*205d0*/  USHF.R.S32.HI UR7, URZ, 0x1f, UR8 ;  /* 0x0000001fff077899 */ /* 0x000fe40008011408 */
[----:B------:R-:W-:-:S02]  /*205e0*/  USHF.R.S32.HI UR6, URZ, 0x6, UR6 ;  /* 0x00000006ff067899 */ /* 0x000fc40008011406 */
[----:B------:R-:W-:Y:S01]  /*205f0*/  ULEA.HI UR7, UR7, UR8, URZ, 0x6 ;  /* 0x0000000807077291 */ /* 0x000fe2000f8f30ff */
[----:B--2---:R-:W-:Y:S02]  /*20600*/  IADD3 R6, PT, PT, R6, 0xffffffe, RZ ;  /* 0x0ffffffe06067810 */ /* 0x004fe40007ffe0ff */
[----:B------:R-:W-:Y:S01]  /*20610*/  MOV R0, UR10 ;  /* 0x0000000a00007c02 */ /* 0x000fe20008000f00 */
[----:B------:R-:W-:Y:S01]  /*20620*/  UIADD3 UR7, UPT, UPT, UR7, 0x3f, URZ ;  /* 0x0000003f07077890 */ /* 0x000fe2000fffe0ff */
[----:B------:R-:W2:Y:S02]  /*20630*/  F2I.FTZ.U32.TRUNC.NTZ R7, R6 ;  /* 0x0000000600077305 */ /* 0x000ea4000021f000 */
[----:B------:R-:W-:Y:S01]  /*20640*/  IABS R0, R0 ;  /* 0x0000000000007213 */ /* 0x000fe20000000000 */
[----:B------:R-:W-:Y:S01]  /*20650*/  USHF.R.S32.HI UR8, URZ, 0x6, UR7 ;  /* 0x00000006ff087899 */ /* 0x000fe20008011407 */
[----:B--2---:R-:W-:Y:S02]  /*20660*/  IMAD.MOV R2, RZ, RZ, -R7 ;  /* 0x000000ffff027224 */ /* 0x004fe400078e0a07 */
[----:B------:R-:W-:-:S02]  /*20670*/  IMAD.MOV.U32 R6, RZ, RZ, RZ ;  /* 0x000000ffff067224 */ /* 0x000fc400078e00ff */
[----:B------:R-:W-:-:S04]  /*20680*/  IMAD R2, R2, R3, RZ ;  /* 0x0000000302027224 */ /* 0x000fc800078e02ff */
[----:B------:R-:W-:-:S06]  /*20690*/  IMAD.HI.U32 R2, R7, R2, R6 ;  /* 0x0000000207027227 */ /* 0x000fcc00078e0006 */
[----:B------:R-:W-:-:S05]  /*206a0*/  IMAD.HI.U32 R5, R2, R0, RZ ;  /* 0x0000000002057227 */ /* 0x000fca00078e00ff */
[----:B------:R-:W-:-:S05]  /*206b0*/  IADD3 R2, PT, PT, -R5, RZ, RZ ;  /* 0x000000ff05027210 */ /* 0x000fca0007ffe1ff */
[----:B------:R-:W-:-:S05]  /*206c0*/  IMAD R0, R3, R2, R0 ;  /* 0x0000000203007224 */ /* 0x000fca00078e0200 */
[----:B------:R-:W-:-:S13]  /*206d0*/  ISETP.GT.U32.AND P1, PT, R3, R0, PT ;  /* 0x000000000300720c */ /* 0x000fda0003f24070 */
[----:B------:R-:W-:Y:S01]  /*206e0*/  @!P1 IMAD.IADD R0, R0, 0x1, -R3 ;  /* 0x0000000100009824 */ /* 0x000fe200078e0a03 */
[----:B------:R-:W-:-:S04]  /*206f0*/  @!P1 IADD3 R5, PT, PT, R5, 0x1, RZ ;  /* 0x0000000105059810 */ /* 0x000fc80007ffe0ff */
[----:B------:R-:W-:-:S13]  /*20700*/  ISETP.GE.U32.AND P2, PT, R0, R3, PT ;  /* 0x000000030000720c */ /* 0x000fda0003f46070 */
[----:B------:R-:W-:-:S05]  /*20710*/  @P2 VIADD R5, R5, 0x1 ;  /* 0x0000000105052836 */ /* 0x000fca0000000000 */
[----:B------:R-:W-:-:S13]  /*20720*/  R2UR UR13, R5 ;  /* 0x00000000050d72ca */ /* 0x000fda00000e0000 */
[----:B------:R-:W-:Y:S02]  /*20730*/  @!UP3 UIADD3 UR13, UPT, UPT, -UR13, URZ, URZ ;  /* 0x000000ff0d0db290 */ /* 0x000fe4000fffe1ff */
[----:B------:R-:W-:Y:S02]  /*20740*/  @!UP2 ULOP3.LUT UR13, URZ, UR12, URZ, 0x33, !UPT ;  /* 0x0000000cff0da292 */ /* 0x000fe4000f8e33ff */
[----:B------:R-:W-:Y:S02]  /*20750*/  UISETP.LT.AND UP2, UPT, UR6, UR8, UPT ;  /* 0x000000080600728c */ /* 0x000fe4000bf41270 */
[----:B------:R-:W-:Y:S02]  /*20760*/  UIADD3 UR7, UPT, UPT, -UR13, URZ, URZ ;  /* 0x000000ff0d077290 */ /* 0x000fe4000fffe1ff */
[----:B------:R-:W-:Y:S02]  /*20770*/  USEL UR6, UR6, UR8, UP2 ;  /* 0x0000000806067287 */ /* 0x000fe40009000000 */
[----:B------:R-:W-:Y:S01]  /*20780*/  UIMAD UR12, UR12, UR7, UR10 ;  /* 0x000000070c0c72a4 */ /* 0x000fe2000f8e020a */
[----:B------:R-:W-:Y:S11]  /*20790*/  @!P3 BRA `(.L_x_341) ;  /* 0x000000000004b947 */ /* 0x000ff60003800000 */
[----:B-1----:R-:W-:Y:S05]  /*207a0*/  BPT.TRAP 0x1 ;  /* 0x000000040000795c */ /* 0x002fea0000300000 */
.L_x_341:
[----:B-1----:R-:W-:Y:S05]  /*207b0*/  BSYNC.RECONVERGENT B0 ;  /* 0x0000000000007941 */ /* 0x002fea0003800200 */
.L_x_340:
[----:B------:R-:W1:Y:S01]  /*207c0*/  S2UR UR8, SR_CgaCtaId ;  /* 0x00000000000879c3 */ /* 0x000e620000008800 */
[----:B------:R-:W-:Y:S01]  /*207d0*/  UMOV UR7, 0x400 ;  /* 0x0000040000077882 */ /* 0x000fe20000000000 */
[----:B------:R-:W-:Y:S02]  /*207e0*/  SHF.L.U32 R5, R4, 0x1f, RZ ;  /* 0x0000001f04057819 */ /* 0x000fe400000006ff */
[----:B------:R-:W-:Y:S01]  /*207f0*/  @!P0 MOV R2, 0x10000 ;  /* 0x0001000000028802 */ /* 0x000fe20000000f00 */
[----:B-1----:R-:W-:-:S09]  /*20800*/  ULEA UR8, UR8, UR7, 0x18 ;  /* 0x0000000708087291 */ /* 0x002fd2000f8ec0ff */
[----:B------:R-:W1:Y:S02]  /*20810*/  SYNCS.PHASECHK.TRANS64.TRYWAIT P1, [UR8+0x58010], R5 ;  /* 0x05801005ff0075a7 */ /* 0x000e640008021108 */
[----:B-1----:R-:W-:Y:S05]  /*20820*/  @!P1 BRA `(.L_x_342) ;  /* 0x0000006400209947 */ /* 0x002fea0003800000 */
.L_x_479:
[----:B------:R2:W-:Y:S01]  /*20830*/  @!P0 SYNCS.ARRIVE.TRANS64 RZ, [UR8+0x58000], R2 ;  /* 0x05800002ffff89a7 */ /* 0x0005e20008000008 */
[----:B------:R-:W-:Y:S04]  /*20840*/  BSSY.RECONVERGENT B0, `(.L_x_343) ;  /* 0x0000003000007945 */ /* 0x000fe80003800200 */
[----:B------:R-:W-:Y:S05]  /*20850*/  @!P5 BRA `(.L_x_344) ;  /* 0x000000000004d947 */ /* 0x000fea0003800000 */
[----:B------:R-:W-:Y:S05]  /*20860*/  BPT.TRAP 0x1 ;  /* 0x000000040000795c */ /* 0x000fea0000300000 */
.L_x_344:
[----:B------:R-:W-:Y:S05]  /*20870*/  BSYNC.RECONVERGENT B0 ;  /* 0x0000000000007941 */ /* 0x000fea0003800200 */
.L_x_343:
[----:B-1----:R-:W1:Y:S01]  /*20880*/  S2R R0, SR_TID.X ;  /* 0x0000000000007919 */ /* 0x002e620000002100 */
[----:B------:R-:W-:Y:S01]  /*20890*/  BSSY.RECONVERGENT B0, `(.L_x_345) ;  /* 0x0000005000007945 */ /* 0x000fe20003800200 */
[----:B-1----:R-:W-:-:S04]  /*208a0*/  LOP3.LUT P2, RZ, R0, 0x1f, RZ, 0xc0, !PT ;  /* 0x0000001f00ff7812 */ /* 0x002fc8000784c0ff */
[----:B------:R-:W-:-:S13]  /*208b0*/  PLOP3.LUT P2, PT, P2, P0, PT, 0x8f, 0xf8 ;  /* 0x0000000000f8781c */ /* 0x000fda0001741177 */
[----:B------:R-:W-:Y:S05]  /*208c0*/  @P2 BRA `(.L_x_346) ;  /* 0x0000000000042947 */ /* 0x000fea0003800000 */
[----:B------:R-:W-:Y:S05]  /*208d0*/  BPT.TRAP 0x1 ;  /* 0x000000040000795c */ /* 0x000fea0000300000 */
.L_x_346:
[----:B------:R-:W-:Y:S05]  /*208e0*/  BSYNC.RECONVERGENT B0 ;  /* 0x0000000000007941 */ /* 0x000fea0003800200 */
.L_x_345:
[----:B------:R-:W-:Y:S02]  /*208f0*/  UIADD3 UR42, UP2, UPT, UR4, 0x80, URZ ;  /* 0x00000080042a7890 */ /* 0x000fe4000ff5e0ff */
[----:B------:R-:W-:Y:S02]  /*20900*/  UIADD3 UR9, UPT, UPT, UR8, 0x58000, URZ ;  /* 0x0005800008097890 */ /* 0x000fe4000fffe0ff */
[----:B------:R-:W-:Y:S02]  /*20910*/  UIADD3.X UR43, UPT, UPT, URZ, UR5, URZ, UP2, !UPT ;  /* 0x00000005ff2b7290 */ /* 0x000fe400097fe4ff */
[----:B------:R-:W-:Y:S02]  /*20920*/  UIADD3 UR32, UPT, UPT, UR8, 0x4000, URZ ;  /* 0x0000400008207890 */ /* 0x000fe4000fffe0ff */
[----:B------:R-:W-:Y:S02]  /*20930*/  UIADD3 UR24, UPT, UPT, UR8, 0x8000, URZ ;  /* 0x0000800008187890 */ /* 0x000fe4000fffe0ff */
[----:B------:R-:W-:Y:S01]  /*20940*/  UIADD3 UR16, UPT, UPT, UR8, 0xc000, URZ ;  /* 0x0000c00008107890 */ /* 0x000fe2000fffe0ff */
[----:B------:R-:W-:Y:S01]  /*20950*/  UMOV UR40, 0x0 ;  /* 0x0000000000287882 */ /* 0x000fe20000000000 */
[----:B------:R-:W-:Y:S01]  /*20960*/  UMOV UR41, 0x10000000 ;  /* 0x1000000000297882 */ /* 0x000fe20000000000 */
[----:B------:R-:W-:Y:S01]  /*20970*/  UMOV UR10, URZ ;  /* 0x000000ff000a7c82 */ /* 0x000fe20008000000 */
[----:B------:R-:W-:Y:S01]  /*20980*/  UMOV UR34, 0x40 ;  /* 0x0000004000227882 */ /* 0x000fe20000000000 */
[----:B------:R-:W-:Y:S01]  /*20990*/  UMOV UR35, UR11 ;  /* 0x0000000b00237c82 */ /* 0x000fe20008000000 */
[----:B------:R-:W-:Y:S01]  /*209a0*/  UMOV UR36, UR12 ;  /* 0x0000000c00247c82 */ /* 0x000fe20008000000 */
[----:B------:R-:W-:Y:S01]  /*209b0*/  UMOV UR37, UR13 ;  /* 0x0000000d00257c82 */ /* 0x000fe20008000000 */
[----:B------:R-:W-:Y:S01]  /*209c0*/  UMOV UR38, UR14 ;  /* 0x0000000e00267c82 */ /* 0x000fe20008000000 */
[----:B------:R-:W-:Y:S01]  /*209d0*/  UMOV UR33, UR9 ;  /* 0x0000000900217c82 */ /* 0x000fe20008000000 */
[----:B------:R-:W-:Y:S01]  /*209e0*/  UMOV UR26, 0x80 ;  /* 0x00000080001a7882 */ /* 0x000fe20000000000 */
[----:B------:R-:W-:Y:S01]  /*209f0*/  UMOV UR27, UR11 ;  /* 0x0000000b001b7c82 */ /* 0x000fe20008000000 */
[----:B------:R-:W-:Y:S01]  /*20a00*/  UMOV UR28, UR12 ;  /* 0x0000000c001c7c82 */ /* 0x000fe20008000000 */
[----:B------:R-:W-:Y:S01]  /*20a10*/  UMOV UR29, UR13 ;  /* 0x0000000d001d7c82 */ /* 0x000fe20008000000 */
[----:B------:R-:W-:Y:S01]  /*20a20*/  UMOV UR30, UR14 ;  /* 0x0000000e001e7c82 */ /* 0x000fe20008000000 */
[----:B------:R1:W-:Y:S01]  /*20a30*/  UTMALDG.5D [UR8], [UR42], desc[UR40] ;  /* 0x000028082a0075b4 */ /* 0x0003e20008021000 */
[----:B------:R-:W-:Y:S01]  /*20a40*/  UMOV UR25, UR9 ;  /* 0x0000000900197c82 */ /* 0x000fe20008000000 */
[----:B------:R-:W-:Y:S01]  /*20a50*/  UMOV UR18, 0xc0 ;  /* 0x000000c000127882 */ /* 0x000fe20000000000 */
[----:B------:R-:W-:Y:S01]  /*20a60*/  UMOV UR19, UR11 ;  /* 0x0000000b00137c82 */ /* 0x000fe20008000000 */
[----:B------:R-:W-:Y:S01]  /*20a70*/  UMOV UR20, UR12 ;  /* 0x0000000c00147c82 */ /* 0x000fe20008000000 */
[----:B------:R-:W-:Y:S01]  /*20a80*/  UMOV UR21, UR13 ;  /* 0x0000000d00157c82 */ /* 0x000fe20008000000 */
[----:B------:R-:W-:Y:S01]  /*20a90*/  UMOV UR22, UR14 ;  /* 0x0000000e00167c82 */ /* 0x000fe20008000000 */
[----:B------:R-:W-:Y:S01]  /*20aa0*/  UMOV UR17, UR9 ;  /* 0x0000000900117c82 */ /* 0x000fe20008000000 */
[----:B------:R1:W-:Y:S01]  /*20ab0*/  UTMALDG.5D [UR32], [UR42], desc[UR40] ;  /* 0x000028202a0075b4 */ /* 0x0003e20008021000 */
[----:B------:R1:W-:Y:S01]  /*20ac0*/  UTMALDG.5D [UR24], [UR42], desc[UR40] ;  /* 0x000028182a0075b4 */ /* 0x0003e20008021000 */
[----:B------:R1:W-:Y:S02]  /*20ad0*/  UTMALDG.5D [UR16], [UR42], desc[UR40] ;  /* 0x000028102a0075b4 */ /* 0x0003e40008021000 */
[----:B-1----:R-:W-:Y:S05]  /*20ae0*/  BRA.U !UP0, `(.L_x_347) ;  /* 0x0000000108047547 */ /* 0x002fea000b800000 */
[----:B------:R-:W-:Y:S05]  /*20af0*/  BPT.TRAP 0x1 ;  /* 0x000000040000795c */ /* 0x000fea0000300000 */
.L_x_347:
[----:B------:R-:W-:Y:S01]  /*20b00*/  ULEA UR41, UR15, UR8, 0x3 ;  /* 0x000000080f297291 */ /* 0x000fe2000f8e18ff */
[----:B------:R-:W-:Y:S01]  /*20b10*/  IMAD.U32 R3, RZ, RZ, UR23 ;  /* 0x00000017ff037e24 */ /* 0x000fe2000f8e00ff */
[----:B--2---:R-:W-:-:S04]  /*20b20*/  @!P0 MOV R2, 0x8000 ;  /* 0x0000800000028802 */ /* 0x004fc80000000f00 */
[----:B------:R-:W-:-:S04]  /*20b30*/  SHF.L.U32 R3, R3, 0x1f, RZ ;  /* 0x0000001f03037819 */ /* 0x000fc800000006ff */
[----:B------:R-:W1:Y:S02]  /*20b40*/  SYNCS.PHASECHK.TRANS64.TRYWAIT P1, [UR41+0x58038], R3 ;  /* 0x05803803ff0075a7 */ /* 0x000e640008021129 */
[----:B-1----:R-:W-:Y:S05]  /*20b50*/  @!P1 BRA `(.L_x_348) ;  /* 0x00000060006c9947 */ /* 0x002fea0003800000 */
.L_x_481:
[----:B------:R2:W-:Y:S01]  /*20b60*/  @!P0 SYNCS.ARRIVE.TRANS64 RZ, [UR41+0x58020], R2 ;  /* 0x05802002ffff89a7 */ /* 0x0005e20008000029 */
[----:B------:R-:W-:Y:S05]  /*20b70*/  BRA.U !UP1, `(.L_x_349) ;  /* 0x0000000109047547 */ /* 0x000fea000b800000 */
[----:B------:R-:W-:Y:S05]  /*20b80*/  BPT.TRAP 0x1 ;  /* 0x000000040000795c */ /* 0x000fea0000300000 */
.L_x_349:
[----:B------:R-:W-:Y:S04]  /*20b90*/  BSSY.RECONVERGENT B0, `(.L_x_350) ;  /* 0x0000003000007945 */ /* 0x000fe80003800200 */
[----:B------:R-:W-:Y:S05]  /*20ba0*/  @P2 BRA `(.L_x_351) ;  /* 0x0000000000042947 */ /* 0x000fea0003800000 */
[----:B------:R-:W-:Y:S05]  /*20bb0*/  BPT.TRAP 0x1 ;  /* 0x000000040000795c */ /* 0x000fea0000300000 */
.L_x_351:
[----:B------:R-:W-:Y:S05]  /*20bc0*/  BSYNC.RECONVERGENT B0 ;  /* 0x0000000000007941 */ /* 0x000fea0003800200 */
.L_x_350:
[----:B------:R-:W-:Y:S01]  /*20bd0*/  ULEA UR16, UR15, UR8, 0xf ;  /* 0x000000080f107291 */ /* 0x000fe2000f8e78ff */
[----:B------:R-:W-:Y:S01]  /*20be0*/  BSSY.RECONVERGENT B0, `(.L_x_352) ;  /* 0x0000028000007945 */ /* 0x000fe20003800200 */
[----:B------:R-:W-:Y:S02]  /*20bf0*/  UIADD3 UR46, UP2, UPT, UR4, 0x180, URZ ;  /* 0x00000180042e7890 */ /* 0x000fe4000ff5e0ff */
[----:B------:R-:W-:Y:S02]  /*20c00*/  UIADD3 UR41, UPT, UPT, UR41, 0x58020, URZ ;  /* 0x0005802029297890 */ /* 0x000fe4000fffe0ff */
[----:B------:R-:W-:Y:S02]  /*20c10*/  UIADD3 UR40, UPT, UPT, UR16, 0x20000, URZ ;  /* 0x0002000010287890 */ /* 0x000fe4000fffe0ff */
[----:B------:R-:W-:Y:S02]  /*20c20*/  UIADD3.X UR47, UPT, UPT, URZ, UR5, URZ, UP2, !UPT ;  /* 0x00000005ff2f7290 */ /* 0x000fe400097fe4ff */
[----:B------:R-:W-:-:S02]  /*20c30*/  UIADD3 UR7, UPT, UPT, UR15, 0x1, URZ ;  /* 0x000000010f077890 */ /* 0x000fc4000fffe0ff */
[----:B------:R-:W-:Y:S02]  /*20c40*/  UIADD3 UR32, UPT, UPT, UR16, 0x22000, URZ ;  /* 0x0002200010207890 */ /* 0x000fe4000fffe0ff */
[----:B------:R-:W-:Y:S02]  /*20c50*/  UIADD3 UR24, UPT, UPT, UR16, 0x24000, URZ ;  /* 0x0002400010187890 */ /* 0x000fe4000fffe0ff */
[----:B------:R-:W-:Y:S02]  /*20c60*/  UIADD3 UR16, UPT, UPT, UR16, 0x26000, URZ ;  /* 0x0002600010107890 */ /* 0x000fe4000fffe0ff */
[----:B------:R-:W-:Y:S01]  /*20c70*/  UISETP.NE.AND UP2, UPT, UR7, 0x3, UPT ;  /* 0x000000030700788c */ /* 0x000fe2000bf45270 */
[----:B------:R-:W-:Y:S01]  /*20c80*/  UMOV UR43, URZ ;  /* 0x000000ff002b7c82 */ /* 0x000fe20008000000 */
[----:B------:R-:W-:Y:S01]  /*20c90*/  UMOV UR30, 0x0 ;  /* 0x00000000001e7882 */ /* 0x000fe20000000000 */
[----:B------:R-:W-:Y:S01]  /*20ca0*/  UMOV UR31, 0x10000000 ;  /* 0x10000000001f7882 */ /* 0x000fe20000000000 */
[----:B------:R-:W-:Y:S01]  /*20cb0*/  UMOV UR42, URZ ;  /* 0x000000ff002a7c82 */ /* 0x000fe20008000000 */
[----:B------:R-:W-:Y:S01]  /*20cc0*/  UMOV UR44, UR13 ;  /* 0x0000000d002c7c82 */ /* 0x000fe20008000000 */
[----:B------:R-:W-:Y:S01]  /*20cd0*/  UMOV UR45, UR14 ;  /* 0x0000000e002d7c82 */ /* 0x000fe20008000000 */
[----:B------:R-:W-:Y:S01]  /*20ce0*/  UMOV UR34, 0x40 ;  /* 0x0000004000227882 */ /* 0x000fe20000000000 */
[----:B------:R-:W-:Y:S01]  /*20cf0*/  UMOV UR36, UR13 ;  /* 0x0000000d00247c82 */ /* 0x000fe20008000000 */
[----:B------:R-:W-:Y:S01]  /*20d00*/  UMOV UR37, UR14 ;  /* 0x0000000e00257c82 */ /* 0x000fe20008000000 */
[----:B------:R-:W-:Y:S01]  /*20d10*/  UMOV UR33, UR41 ;  /* 0x0000002900217c82 */ /* 0x000fe20008000000 */
[----:B------:R-:W-:Y:S01]  /*20d20*/  UMOV UR35, UR43 ;  /* 0x0000002b00237c82 */ /* 0x000fe20008000000 */
[----:B------:R-:W-:Y:S01]  /*20d30*/  USEL UR9, URZ, 0x1, UP2 ;  /* 0x00000001ff097887 */ /* 0x000fe20009000000 */
[----:B------:R3:W-:Y:S01]  /*20d40*/  UTMALDG.4D [UR40], [UR46], desc[UR30] ;  /* 0x00001e282e0075b4 */ /* 0x0007e20008019000 */
[----:B------:R-:W-:Y:S01]  /*20d50*/  UMOV UR26, 0x80 ;  /* 0x00000080001a7882 */ /* 0x000fe20000000000 */
[----:B------:R-:W-:Y:S01]  /*20d60*/  UMOV UR28, UR13 ;  /* 0x0000000d001c7c82 */ /* 0x000fe20008000000 */
[----:B------:R-:W-:Y:S01]  /*20d70*/  UMOV UR29, UR14 ;  /* 0x0000000e001d7c82 */ /* 0x000fe20008000000 */
[----:B------:R-:W-:Y:S01]  /*20d80*/  UMOV UR25, UR41 ;  /* 0x0000002900197c82 */ /* 0x000fe20008000000 */
[----:B------:R-:W-:Y:S01]  /*20d90*/  UMOV UR27, UR43 ;  /* 0x0000002b001b7c82 */ /* 0x000fe20008000000 */
[----:B------:R-:W-:Y:S01]  /*20da0*/  UMOV UR18, 0xc0 ;  /* 0x000000c000127882 */ /* 0x000fe20000000000 */
[----:B------:R-:W-:Y:S01]  /*20db0*/  UMOV UR20, UR13 ;  /* 0x0000000d00147c82 */ /* 0x000fe20008000000 */
[----:B------:R3:W-:Y:S01]  /*20dc0*/  UTMALDG.4D [UR32], [UR46], desc[UR30] ;  /* 0x00001e202e0075b4 */ /* 0x0007e20008019000 */
[----:B------:R-:W-:Y:S01]  /*20dd0*/  UMOV UR21, UR14 ;  /* 0x0000000e00157c82 */ /* 0x000fe20008000000 */
[----:B------:R-:W-:Y:S01]  /*20de0*/  UMOV UR17, UR41 ;  /* 0x0000002900117c82 */ /* 0x000fe20008000000 */
[----:B------:R-:W-:Y:S01]  /*20df0*/  UMOV UR19, UR43 ;  /* 0x0000002b00137c82 */ /* 0x000fe20008000000 */
[----:B------:R-:W-:-:S02]  /*20e00*/  USEL UR7, UR7, URZ, UP2 ;  /* 0x000000ff07077287 */ /* 0x000fc40009000000 */
[----:B------:R-:W-:Y:S01]  /*20e10*/  ULOP3.LUT UR23, UR23, UR9, URZ, 0x3c, !UPT ;  /* 0x0000000917177292 */ /* 0x000fe2000f8e3cff */
[----:B------:R3:W-:Y:S01]  /*20e20*/  UTMALDG.4D [UR24], [UR46], desc[UR30] ;  /* 0x00001e182e0075b4 */ /* 0x0007e20008019000 */
[----:B------:R3:W-:Y:S02]  /*20e30*/  UTMALDG.4D [UR16], [UR46], desc[UR30] ;  /* 0x00001e102e0075b4 */ /* 0x0007e40008019000 */
[----:B---3--:R-:W-:Y:S08]  /*20e40*/  @!P3 BRA `(.L_x_353) ;  /* 0x000000000004b947 */ /* 0x008ff00003800000 */
[----:B------:R-:W-:Y:S05]  /*20e50*/  BPT.TRAP 0x1 ;  /* 0x000000040000795c */ /* 0x000fea0000300000 */
.L_x_353:
[----:B------:R-:W-:Y:S05]  /*20e60*/  BSYNC.RECONVERGENT B0 ;  /* 0x0000000000007941 */ /* 0x000fea0003800200 */
.L_x_352:
[----:B------:R-:W3:Y:S01]  /*20e70*/  SYNCS.PHASECHK.TRANS64.TRYWAIT P1, [UR8+0x58018], R5 ;  /* 0x05801805ff0075a7 */ /* 0x000ee20008021108 */
[----:B--2---:R-:W-:Y:S01]  /*20e80*/  @!P0 MOV R2, 0x10000 ;  /* 0x0001000000028802 */ /* 0x004fe20000000f00 */
[----:B---3--:R-:W-:Y:S06]  /*20e90*/  @!P1 BRA `(.L_x_354) ;  /* 0x0000005c00b49947 */ /* 0x008fec0003800000 */
.L_x_483:
[----:B------:R2:W-:Y:S01]  /*20ea0*/  @!P0 SYNCS.ARRIVE.TRANS64 RZ, [UR8+0x58008], R2 ;  /* 0x05800802ffff89a7 */ /* 0x0005e20008000008 */
[----:B------:R-:W-:Y:S04]  /*20eb0*/  BSSY.RECONVERGENT B0, `(.L_x_355) ;  /* 0x0000003000007945 */ /* 0x000fe80003800200 */
[----:B------:R-:W-:Y:S05]  /*20ec0*/  @!P5 BRA `(.L_x_356) ;  /* 0x000000000004d947 */ /* 0x000fea0003800000 */
[----:B------:R-:W-:Y:S05]  /*20ed0*/  BPT.TRAP 0x1 ;  /* 0x000000040000795c */ /* 0x000fea0000300000 */
.L_x_356:
[----:B------:R-:W-:Y:S05]  /*20ee0*/  BSYNC.RECONVERGENT B0 ;  /* 0x0000000000007941 */ /* 0x000fea0003800200 */
.L_x_355:
[----:B------:R-:W-:Y:S04]  /*20ef0*/  BSSY.RECONVERGENT B0, `(.L_x_357) ;  /* 0x0000003000007945 */ /* 0x000fe80003800200 */
[----:B------:R-:W-:Y:S05]  /*20f00*/  @P2 BRA `(.L_x_358) ;  /* 0x0000000000042947 */ /* 0x000fea0003800000 */
[----:B------:R-:W-:Y:S05]  /*20f10*/  BPT.TRAP 0x1 ;  /* 0x000000040000795c */ /* 0x000fea0000300000 */
.L_x_358:
[----:B------:R-:W-:Y:S05]  /*20f20*/  BSYNC.RECONVERGENT B0 ;  /* 0x0000000000007941 */ /* 0x000fea0003800200 */
.L_x_357:
[----:B------:R-:W-:Y:S02]  /*20f30*/  UIADD3 UR10, UP2, UPT, UR4, 0x80, URZ ;  /* 0x00000080040a7890 */ /* 0x000fe4000ff5e0ff */
[----:B------:R-:W-:Y:S02]  /*20f40*/  UIADD3 UR43, UPT, UPT, UR11, 0x80, URZ ;  /* 0x000000800b2b7890 */ /* 0x000fe4000fffe0ff */
[----:B------:R-:W-:Y:S02]  /*20f50*/  UIADD3 UR40, UPT, UPT, UR8, 0x10000, URZ ;  /* 0x0001000008287890 */ /* 0x000fe4000fffe0ff */
[----:B------:R-:W-:Y:S02]  /*20f60*/  UIADD3 UR41, UPT, UPT, UR8, 0x58008, URZ ;  /* 0x0005800808297890 */ /* 0x000fe4000fffe0ff */
[----:B------:R-:W-:Y:S02]  /*20f70*/  UIADD3.X UR11, UPT, UPT, URZ, UR5, URZ, UP2, !UPT ;  /* 0x00000005ff0b7290 */ /* 0x000fe400097fe4ff */
[----:B------:R-:W-:-:S02]  /*20f80*/  UIADD3 UR32, UPT, UPT, UR8, 0x14000, URZ ;  /* 0x0001400008207890 */ /* 0x000fc4000fffe0ff */
[----:B------:R-:W-:Y:S02]  /*20f90*/  UIADD3 UR24, UPT, UPT, UR8, 0x18000, URZ ;  /* 0x0001800008187890 */ /* 0x000fe4000fffe0ff */
[----:B------:R-:W-:Y:S01]  /*20fa0*/  UIADD3 UR16, UPT, UPT, UR8, 0x1c000, URZ ;  /* 0x0001c00008107890 */ /* 0x000fe2000fffe0ff */
[----:B------:R-:W-:Y:S01]  /*20fb0*/  UMOV UR48, 0x0 ;  /* 0x0000000000307882 */ /* 0x000fe20000000000 */
[----:B------:R-:W-:Y:S01]  /*20fc0*/  UMOV UR49, 0x10000000 ;  /* 0x1000000000317882 */ /* 0x000fe20000000000 */
[----:B------:R-:W-:Y:S01]  /*20fd0*/  UMOV UR42, URZ ;  /* 0x000000ff002a7c82 */ /* 0x000fe20008000000 */
        /* <DEDUP_REMOVED lines=13> */
[----:B------:R3:W-:Y:S01]  /*210b0*/  UTMALDG.5D [UR40], [UR10], desc[UR48] ;  /* 0x000030280a0075b4 */ /* 0x0007e20008021000 */
        /* <DEDUP_REMOVED lines=9> */
[----:B------:R3:W-:Y:S01]  /*21150*/  UTMALDG.5D [UR24], [UR10], desc[UR48] ;  /* 0x000030180a0075b4 */ /* 0x0007e20008021000 */
[----:B------:R3:W-:Y:S02]  /*21160*/  UTMALDG.5D [UR16], [UR10], desc[UR48] ;  /* 0x000030100a0075b4 */ /* 0x0007e40008021000 */
[----:B---3--:R-:W-:Y:S05]  /*21170*/  BRA.U !UP0, `(.L_x_359) ;  /* 0x0000000108047547 */ /* 0x008fea000b800000 */
[----:B------:R-:W-:Y:S05]  /*21180*/  BPT.TRAP 0x1 ;  /* 0x000000040000795c */ /* 0x000fea0000300000 */
.L_x_359:
[----:B------:R-:W-:Y:S01]  /*21190*/  ULEA UR41, UR7, UR8, 0x3 ;  /* 0x0000000807297291 */ /* 0x000fe2000f8e18ff */
[----:B-1----:R-:W-:Y:S01]  /*211a0*/  IMAD.U32 R3, RZ, RZ, UR23 ;  /* 0x00000017ff037e24 */ /* 0x002fe2000f8e00ff */
[----:B--2---:R-:W-:-:S04]  /*211b0*/  @!P0 MOV R2, 0x8000 ;  /* 0x0000800000028802 */ /* 0x004fc80000000f00 */
[----:B------:R-:W-:-:S04]  /*211c0*/  SHF.L.U32 R3, R3, 0x1f, RZ ;  /* 0x0000001f03037819 */ /* 0x000fc800000006ff */
[----:B------:R-:W1:Y:S02]  /*211d0*/  SYNCS.PHASECHK.TRANS64.TRYWAIT P1, [UR41+0x58038], R3 ;  /* 0x05803803ff0075a7 */ /* 0x000e640008021129 */
[----:B-1----:R-:W-:Y:S05]  /*211e0*/  @!P1 BRA `(.L_x_360) ;  /* 0x0000005800f89947 */ /* 0x002fea0003800000 */
.L_x_485:
[----:B------:R2:W-:Y:S01]  /*211f0*/  @!P0 SYNCS.ARRIVE.TRANS64 RZ, [UR41+0x58020], R2 ;  /* 0x05802002ffff89a7 */ /* 0x0005e20008000029 */
[----:B------:R-:W-:Y:S05]  /*21200*/  BRA.U !UP1, `(.L_x_361) ;  /* 0x0000000109047547 */ /* 0x000fea000b800000 */
[----:B------:R-:W-:Y:S05]  /*21210*/  BPT.TRAP 0x1 ;  /* 0x000000040000795c */ /* 0x000fea0000300000 */
.L_x_361:
[----:B------:R-:W-:Y:S04]  /*21220*/  BSSY.RECONVERGENT B0, `(.L_x_362) ;  /* 0x0000003000007945 */ /* 0x000fe80003800200 */
[----:B------:R-:W-:Y:S05]  /*21230*/  @P2 BRA `(.L_x_363) ;  /* 0x0000000000042947 */ /* 0x000fea0003800000 */
[----:B------:R-:W-:Y:S05]  /*21240*/  BPT.TRAP 0x1 ;  /* 0x000000040000795c */ /* 0x000fea0000300000 */
.L_x_363:
[----:B------:R-:W-:Y:S05]  /*21250*/  BSYNC.RECONVERGENT B0 ;  /* 0x0000000000007941 */ /* 0x000fea0003800200 */
.L_x_362:
[----:B------:R-:W-:Y:S01]  /*21260*/  ULEA UR16, UR7, UR8, 0xf ;  /* 0x0000000807107291 */ /* 0x000fe2000f8e78ff */
[----:B------:R-:W-:Y:S01]  /*21270*/  LOP3.LUT R4, R4, 0x1, RZ, 0x3c, !PT ;  /* 0x0000000104047812 */ /* 0x000fe200078e3cff */
[----:B------:R-:W-:Y:S02]  /*21280*/  UIADD3 UR30, UP2, UPT, UR4, 0x280, URZ ;  /* 0x00000280041e7890 */ /* 0x000fe4000ff5e0ff */
[----:B------:R-:W-:Y:S02]  /*21290*/  UIADD3 UR41, UPT, UPT, UR41, 0x58020, URZ ;  /* 0x0005802029297890 */ /* 0x000fe4000fffe0ff */
[----:B------:R-:W-:Y:S02]  /*212a0*/  UIADD3 UR40, UPT, UPT, UR16, 0x20000, URZ ;  /* 0x0002000010287890 */ /* 0x000fe4000fffe0ff */
[----:B------:R-:W-:Y:S02]  /*212b0*/  UIADD3.X UR31, UPT, UPT, URZ, UR5, URZ, UP2, !UPT ;  /* 0x00000005ff1f7290 */ /* 0x000fe400097fe4ff */
[----:B------:R-:W-:-:S02]  /*212c0*/  UIADD3 UR32, UPT, UPT, UR16, 0x22000, URZ ;  /* 0x0002200010207890 */ /* 0x000fc4000fffe0ff */
[----:B------:R-:W-:Y:S02]  /*212d0*/  UIADD3 UR24, UPT, UPT, UR16, 0x24000, URZ ;  /* 0x0002400010187890 */ /* 0x000fe4000fffe0ff */
[----:B------:R-:W-:Y:S01]  /*212e0*/  UIADD3 UR16, UPT, UPT, UR16, 0x26000, URZ ;  /* 0x0002600010107890 */ /* 0x000fe2000fffe0ff */
        /* <DEDUP_REMOVED lines=11> */
[----:B------:R-:W-:Y:S01]  /*213a0*/  UMOV UR26, 0x80 ;  /* 0x00000080001a7882 */ /* 0x000fe20000000000 */
[----:B------:R-:W-:Y:S01]  /*213b0*/  UMOV UR28, UR13 ;  /* 0x0000000d001c7c82 */ /* 0x000fe20008000000 */
[----:B------:R-:W-:Y:S01]  /*213c0*/  UMOV UR29, UR14 ;  /* 0x0000000e001d7c82 */ /* 0x000fe20008000000 */
[----:B------:R3:W-:Y:S01]  /*213d0*/  UTMALDG.4D [UR40], [UR30], desc[UR10] ;  /* 0x00000a281e0075b4 */ /* 0x0007e20008019000 */
[----:B------:R-:W-:Y:S01]  /*213e0*/  UMOV UR25, UR41 ;  /* 0x0000002900197c82 */ /* 0x000fe20008000000 */
[----:B------:R-:W-:Y:S01]  /*213f0*/  UMOV UR27, UR43 ;  /* 0x0000002b001b7c82 */ /* 0x000fe20008000000 */
[----:B------:R-:W-:Y:S01]  /*21400*/  UMOV UR18, 0xc0 ;  /* 0x000000c000127882 */ /* 0x000fe20000000000 */
[----:B------:R-:W-:Y:S01]  /*21410*/  UMOV UR20, UR13 ;  /* 0x0000000d00147c82 */ /* 0x000fe20008000000 */
[----:B------:R-:W-:Y:S01]  /*21420*/  UMOV UR21, UR14 ;  /* 0x0000000e00157c82 */ /* 0x000fe20008000000 */
[----:B------:R-:W-:Y:S01]  /*21430*/  UMOV UR17, UR41 ;  /* 0x0000002900117c82 */ /* 0x000fe20008000000 */
[----:B------:R-:W-:Y:S01]  /*21440*/  UMOV UR19, UR43 ;  /* 0x0000002b00137c82 */ /* 0x000fe20008000000 */
[----:B------:R3:W-:Y:S01]  /*21450*/  UTMALDG.4D [UR32], [UR30], desc[UR10] ;  /* 0x00000a201e0075b4 */ /* 0x0007e20008019000 */
[----:B------:R-:W-:-:S04]  /*21460*/  UIADD3 UR7, UPT, UPT, UR7, 0x1, URZ ;  /* 0x0000000107077890 */ /* 0x000fc8000fffe0ff */
[----:B------:R-:W-:Y:S01]  /*21470*/  UISETP.NE.AND UP2, UPT, UR7, 0x3, UPT ;  /* 0x000000030700788c */ /* 0x000fe2000bf45270 */
[----:B------:R3:W-:Y:S03]  /*21480*/  UTMALDG.4D [UR24], [UR30], desc[UR10] ;  /* 0x00000a181e0075b4 */ /* 0x0007e60008019000 */
[----:B------:R-:W-:Y:S02]  /*21490*/  USEL UR9, URZ, 0x1, UP2 ;  /* 0x00000001ff097887 */ /* 0x000fe40009000000 */
[----:B------:R-:W-:Y:S02]  /*214a0*/  USEL UR15, UR7, URZ, UP2 ;  /* 0x000000ff070f7287 */ /* 0x000fe40009000000 */
[----:B------:R-:W-:Y:S02]  /*214b0*/  UISETP.GE.AND UP2, UPT, UR6, 0x2, UPT ;  /* 0x000000020600788c */ /* 0x000fe4000bf46270 */
[----:B------:R-:W-:Y:S01]  /*214c0*/  ULOP3.LUT UR23, UR23, UR9, URZ, 0x3c, !UPT ;  /* 0x0000000917177292 */ /* 0x000fe2000f8e3cff */
[----:B------:R3:W-:Y:S06]  /*214d0*/  UTMALDG.4D [UR16], [UR30], desc[UR10] ;  /* 0x00000a101e0075b4 */ /* 0x0007ec0008019000 */
[----:B---3--:R-:W-:Y:S05]  /*214e0*/  BRA.U !UP2, `(.L_x_339) ;  /* 0x000000150a487547 */ /* 0x008fea000b800000 */
[----:B------:R-:W-:Y:S02]  /*214f0*/  UISETP.NE.AND UP2, UPT, UR6, 0x2, UPT ;  /* 0x000000020600788c */ /* 0x000fe4000bf45270 */
[----:B------:R-:W-:Y:S01]  /*21500*/  UIADD3 UR7, UPT, UPT, UR6, -0x1, URZ ;  /* 0xffffffff06077890 */ /* 0x000fe2000fffe0ff */
[----:B------:R-:W-:-:S06]  /*21510*/  UMOV UR43, 0x40 ;  /* 0x00000040002b7882 */ /* 0x000fcc0000000000 */
[----:B------:R-:W-:Y:S05]  /*21520*/  BRA.U !UP2, `(.L_x_364) ;  /* 0x0000000d0a847547 */ /* 0x000fea000b800000 */
[----:B------:R-:W-:Y:S01]  /*21530*/  UMOV UR6, 0x1 ;  /* 0x0000000100067882 */ /* 0x000fe20000000000 */
.L_x_385:
[----:B------:R-:W-:Y:S05]  /*21540*/  BRA.U !UP0, `(.L_x_365) ;  /* 0x0000000108047547 */ /* 0x000fea000b800000 */
[----:B------:R-:W-:Y:S05]  /*21550*/  BPT.TRAP 0x1 ;  /* 0x000000040000795c */ /* 0x000fea0000300000 */
.L_x_365:
[----:B------:R-:W3:Y:S01]  /*21560*/  S2UR UR8, SR_CgaCtaId ;  /* 0x00000000000879c3 */ /* 0x000ee20000008800 */
[----:B------:R-:W-:Y:S01]  /*21570*/  UMOV UR9, 0x400 ;  /* 0x0000040000097882 */ /* 0x000fe20000000000 */
[----:B-1----:R-:W-:Y:S01]  /*21580*/  IMAD.U32 R3, RZ, RZ, UR23 ;  /* 0x00000017ff037e24 */ /* 0x002fe2000f8e00ff */
[----:B--2---:R-:W-:-:S04]  /*21590*/  @!P0 MOV R2, 0x8000 ;  /* 0x0000800000028802 */ /* 0x004fc80000000f00 */
[----:B------:R-:W-:Y:S01]  /*215a0*/  SHF.L.U32 R3, R3, 0x1f, RZ ;  /* 0x0000001f03037819 */ /* 0x000fe200000006ff */
[----:B---3--:R-:W-:-:S04]  /*215b0*/  ULEA UR8, UR8, UR9, 0x18 ;  /* 0x0000000908087291 */ /* 0x008fc8000f8ec0ff */
[----:B------:R-:W-:-:S09]  /*215c0*/  ULEA UR41, UR15, UR8, 0x3 ;  /* 0x000000080f297291 */ /* 0x000fd2000f8e18ff */
[----:B------:R-:W1:Y:S02]  /*215d0*/  SYNCS.PHASECHK.TRANS64.TRYWAIT P1, [UR41+0x58038], R3 ;  /* 0x05803803ff0075a7 */ /* 0x000e640008021129 */
[----:B-1----:R-:W-:Y:S05]  /*215e0*/  @!P1 BRA `(.L_x_366) ;  /* 0x0000005800109947 */ /* 0x002fea0003800000 */
.L_x_487:
[----:B------:R2:W-:Y:S01]  /*215f0*/  @!P0 SYNCS.ARRIVE.TRANS64 RZ, [UR41+0x58020], R2 ;  /* 0x05802002ffff89a7 */ /* 0x0005e20008000029 */
[----:B------:R-:W-:Y:S05]  /*21600*/  BRA.U !UP1, `(.L_x_367) ;  /* 0x0000000109047547 */ /* 0x000fea000b800000 */
[----:B------:R-:W-:Y:S05]  /*21610*/  BPT.TRAP 0x1 ;  /* 0x000000040000795c */ /* 0x000fea0000300000 */
.L_x_367:
[----:B-1----:R-:W1:Y:S01]  /*21620*/  S2R R0, SR_TID.X ;  /* 0x0000000000007919 */ /* 0x002e620000002100 */
[----:B------:R-:W-:Y:S01]  /*21630*/  BSSY.RECONVERGENT B0, `(.L_x_368) ;  /* 0x0000005000007945 */ /* 0x000fe20003800200 */
[----:B-1----:R-:W-:-:S04]  /*21640*/  LOP3.LUT P2, RZ, R0, 0x1f, RZ, 0xc0, !PT ;  /* 0x0000001f00ff7812 */ /* 0x002fc8000784c0ff */
[----:B------:R-:W-:-:S13]  /*21650*/  PLOP3.LUT P2, PT, P2, P0, PT, 0x8f, 0xf8 ;  /* 0x0000000000f8781c */ /* 0x000fda0001741177 */
[----:B------:R-:W-:Y:S05]  /*21660*/  @P2 BRA `(.L_x_369) ;  /* 0x0000000000042947 */ /* 0x000fea0003800000 */
[----:B------:R-:W-:Y:S05]  /*21670*/  BPT.TRAP 0x1 ;  /* 0x000000040000795c */ /* 0x000fea0000300000 */
.L_x_369:
[----:B------:R-:W-:Y:S05]  /*21680*/  BSYNC.RECONVERGENT B0 ;  /* 0x0000000000007941 */ /* 0x000fea0003800200 */
.L_x_368:
[----:B------:R-:W-:Y:S02]  /*21690*/  ULEA UR16, UR15, UR8, 0xf ;  /* 0x000000080f107291 */ /* 0x000fe4000f8e78ff */
[----:B------:R-:W-:Y:S02]  /*216a0*/  UIADD3 UR30, UP2, UPT, UR4, 0x180, URZ ;  /* 0x00000180041e7890 */ /* 0x000fe4000ff5e0ff */
[----:B------:R-:W-:Y:S02]  /*216b0*/  USHF.L.U32 UR43, UR6, 0x6, URZ ;  /* 0x00000006062b7899 */ /* 0x000fe400080006ff */
[----:B------:R-:W-:Y:S02]  /*216c0*/  UIADD3 UR41, UPT, UPT, UR41, 0x58020, URZ ;  /* 0x0005802029297890 */ /* 0x000fe4000fffe0ff */
[----:B------:R-:W-:Y:S02]  /*216d0*/  UIADD3 UR40, UPT, UPT, UR16, 0x20000, URZ ;  /* 0x0002000010287890 */ /* 0x000fe4000fffe0ff */
[----:B------:R-:W-:-:S02]  /*216e0*/  UIADD3.X UR31, UPT, UPT, URZ, UR5, URZ, UP2, !UPT ;  /* 0x00000005ff1f7290 */ /* 0x000fc400097fe4ff */
[----:B------:R-:W-:Y:S02]  /*216f0*/  UIADD3 UR32, UPT, UPT, UR16, 0x22000, URZ ;  /* 0x0002200010207890 */ /* 0x000fe4000fffe0ff */
[----:B------:R-:W-:Y:S02]  /*21700*/  UIADD3 UR24, UPT, UPT, UR16, 0x24000, URZ ;  /* 0x0002400010187890 */ /* 0x000fe4000fffe0ff */
[----:B------:R-:W-:Y:S02]  /*21710*/  UIADD3 UR16, UPT, UPT, UR16, 0x26000, URZ ;  /* 0x0002600010107890 */ /* 0x000fe4000fffe0ff */
[----:B------:R-:W-:Y:S01]  /*21720*/  UIADD3 UR9, UPT, UPT, UR15, 0x1, URZ ;  /* 0x000000010f097890 */ /* 0x000fe2000fffe0ff */
        /* <DEDUP_REMOVED lines=13> */
[----:B------:R-:W-:Y:S01]  /*21800*/  UTMALDG.4D [UR40], [UR30], desc[UR10] ;  /* 0x00000a281e0075b4 */ /* 0x000fe20008019000 */
[----:B------:R-:W-:Y:S01]  /*21810*/  UMOV UR25, UR41 ;  /* 0x0000002900197c82 */ /* 0x000fe20008000000 */
[----:B------:R-:W-:Y:S01]  /*21820*/  UMOV UR27, UR43 ;  /* 0x0000002b001b7c82 */ /* 0x000fe20008000000 */
[----:B------:R-:W-:Y:S01]  /*21830*/  UISETP.NE.AND UP2, UPT, UR9, 0x3, UPT ;  /* 0x000000030900788c */ /* 0x000fe2000bf45270 */
[----:B------:R-:W-:Y:S01]  /*21840*/  UMOV UR18, 0xc0 ;  /* 0x000000c000127882 */ /* 0x000fe20000000000 */
[----:B------:R-:W-:Y:S01]  /*21850*/  UMOV UR20, UR13 ;  /* 0x0000000d00147c82 */ /* 0x000fe20008000000 */
[----:B------:R-:W-:Y:S01]  /*21860*/  UMOV UR21, UR14 ;  /* 0x0000000e00157c82 */ /* 0x000fe20008000000 */
[----:B------:R-:W-:Y:S01]  /*21870*/  UTMALDG.4D [UR32], [UR30], desc[UR10] ;  /* 0x00000a201e0075b4 */ /* 0x000fe20008019000 */
[----:B------:R-:W-:Y:S01]  /*21880*/  UMOV UR17, UR41 ;  /* 0x0000002900117c82 */ /* 0x000fe20008000000 */
[----:B------:R-:W-:Y:S01]  /*21890*/  UMOV UR19, UR43 ;  /* 0x0000002b00137c82 */ /* 0x000fe20008000000 */
[----:B------:R-:W-:Y:S01]  /*218a0*/  USEL UR9, UR9, URZ, UP2 ;  /* 0x000000ff09097287 */ /* 0x000fe20009000000 */
[----:B------:R-:W-:Y:S01]  /*218b0*/  UTMALDG.4D [UR24], [UR30], desc[UR10] ;  /* 0x00000a181e0075b4 */ /* 0x000fe20008019000 */
[----:B------:R1:W-:Y:S02]  /*218c0*/  UTMALDG.4D [UR16], [UR30], desc[UR10] ;  /* 0x00000a101e0075b4 */ /* 0x0003e40008019000 */
[----:B-1----:R-:W-:-:S04]  /*218d0*/  USEL UR10, URZ, 0x1, UP2 ;  /* 0x00000001ff0a7887 */ /* 0x002fc80009000000 */
[----:B------:R-:W-:Y:S01]  /*218e0*/  ULOP3.LUT UR23, UR23, UR10, URZ, 0x3c, !UPT ;  /* 0x0000000a17177292 */ /* 0x000fe2000f8e3cff */
[----:B------:R-:W-:Y:S11]  /*218f0*/  BRA.U !UP0, `(.L_x_370) ;  /* 0x0000000108047547 */ /* 0x000ff6000b800000 */
[----:B------:R-:W-:Y:S05]  /*21900*/  BPT.TRAP 0x1 ;  /* 0x000000040000795c */ /* 0x000fea0000300000 */
.L_x_370:
[----:B------:R-:W-:Y:S01]  /*21910*/  ULEA UR41, UR9, UR8, 0x3 ;  /* 0x0000000809297291 */ /* 0x000fe2000f8e18ff */
[----:B------:R-:W-:Y:S01]  /*21920*/  IMAD.U32 R3, RZ, RZ, UR23 ;  /* 0x00000017ff037e24 */ /* 0x000fe2000f8e00ff */
[----:B--2---:R-:W-:-:S04]  /*21930*/  @!P0 MOV R2, 0x8000 ;  /* 0x0000800000028802 */ /* 0x004fc80000000f00 */
[----:B------:R-:W-:-:S04]  /*21940*/  SHF.L.U32 R3, R3, 0x1f, RZ ;  /* 0x0000001f03037819 */ /* 0x000fc800000006ff */
[----:B------:R-:W1:Y:S02]  /*21950*/  SYNCS.PHASECHK.TRANS64.TRYWAIT P1, [UR41+0x58038], R3 ;  /* 0x05803803ff0075a7 */ /* 0x000e640008021129 */
[----:B-1----:R-:W-:Y:S05]  /*21960*/  @!P1 BRA `(.L_x_371) ;  /* 0x0000005400489947 */ /* 0x002fea0003800000 */
.L_x_489:
[----:B------:R2:W-:Y:S01]  /*21970*/  @!P0 SYNCS.ARRIVE.TRANS64 RZ, [UR41+0x58020], R2 ;  /* 0x05802002ffff89a7 */ /* 0x0005e20008000029 */
[----:B------:R-:W-:Y:S05]  /*21980*/  BRA.U !UP1, `(.L_x_372) ;  /* 0x0000000109047547 */ /* 0x000fea000b800000 */
[----:B------:R-:W-:Y:S05]  /*21990*/  BPT.TRAP 0x1 ;  /* 0x000000040000795c */ /* 0x000fea0000300000 */
.L_x_372:
[----:B------:R-:W-:Y:S04]  /*219a0*/  BSSY.RECONVERGENT B0, `(.L_x_373) ;  /* 0x0000003000007945 */ /* 0x000fe80003800200 */
[----:B------:R-:W-:Y:S05]  /*219b0*/  @P2 BRA `(.L_x_374) ;  /* 0x0000000000042947 */ /* 0x000fea0003800000 */
[----:B------:R-:W-:Y:S05]  /*219c0*/  BPT.TRAP 0x1 ;  /* 0x000000040000795c */ /* 0x000fea0000300000 */
.L_x_374:
[----:B------:R-:W-:Y:S05]  /*219d0*/  BSYNC.RECONVERGENT B0 ;  /* 0x0000000000007941 */ /* 0x000fea0003800200 */
.L_x_373:
        /* <DEDUP_REMOVED lines=33> */
[----:B------:R-:W-:Y:S01]  /*21bf0*/  UIADD3 UR9, UPT, UPT, UR6, 0x1, URZ ;  /* 0x0000000106097890 */ /* 0x000fe2000fffe0ff */
[----:B------:R-:W-:Y:S01]  /*21c00*/  UTMALDG.4D [UR24], [UR30], desc[UR10] ;  /* 0x00000a181e0075b4 */ /* 0x000fe20008019000 */
[----:B------:R3:W-:Y:S02]  /*21c10*/  UTMALDG.4D [UR16], [UR30], desc[UR10] ;  /* 0x00000a101e0075b4 */ /* 0x0007e40008019000 */
[----:B---3--:R-:W-:-:S02]  /*21c20*/  USEL UR11, URZ, 0x1, UP2 ;  /* 0x00000001ff0b7887 */ /* 0x008fc40009000000 */
[----:B------:R-:W-:Y:S02]  /*21c30*/  USEL UR10, UR12, URZ, UP2 ;  /* 0x000000ff0c0a7287 */ /* 0x000fe40009000000 */
[----:B------:R-:W-:Y:S01]  /*21c40*/  ULOP3.LUT UR23, UR23, UR11, URZ, 0x3c, !UPT ;  /* 0x0000000b17177292 */ /* 0x000fe2000f8e3cff */
[----:B------:R-:W-:Y:S11]  /*21c50*/  BRA.U !UP0, `(.L_x_375) ;  /* 0x0000000108047547 */ /* 0x000ff6000b800000 */
[----:B------:R-:W-:Y:S05]  /*21c60*/  BPT.TRAP 0x1 ;  /* 0x000000040000795c */ /* 0x000fea0000300000 */
.L_x_375:
[----:B------:R-:W-:Y:S01]  /*21c70*/  ULEA UR41, UR10, UR8, 0x3 ;  /* 0x000000080a297291 */ /* 0x000fe2000f8e18ff */
[----:B-1----:R-:W-:Y:S01]  /*21c80*/  IMAD.U32 R3, RZ, RZ, UR23 ;  /* 0x00000017ff037e24 */ /* 0x002fe2000f8e00ff */
[----:B--2---:R-:W-:-:S04]  /*21c90*/  @!P0 MOV R2, 0x8000 ;  /* 0x0000800000028802 */ /* 0x004fc80000000f00 */
[----:B------:R-:W-:-:S04]  /*21ca0*/  SHF.L.U32 R3, R3, 0x1f, RZ ;  /* 0x0000001f03037819 */ /* 0x000fc800000006ff */
[----:B------:R-:W1:Y:S02]  /*21cb0*/  SYNCS.PHASECHK.TRANS64.TRYWAIT P1, [UR41+0x58038], R3 ;  /* 0x05803803ff0075a7 */ /* 0x000e640008021129 */
[----:B-1----:R-:W-:Y:S05]  /*21cc0*/  @!P1 BRA `(.L_x_376) ;  /* 0x0000005000889947 */ /* 0x002fea0003800000 */
.L_x_491:
[----:B------:R2:W-:Y:S01]  /*21cd0*/  @!P0 SYNCS.ARRIVE.TRANS64 RZ, [UR41+0x58020], R2 ;  /* 0x05802002ffff89a7 */ /* 0x0005e20008000029 */
[----:B------:R-:W-:Y:S05]  /*21ce0*/  BRA.U !UP1, `(.L_x_377) ;  /* 0x0000000109047547 */ /* 0x000fea000b800000 */
[----:B------:R-:W-:Y:S05]  /*21cf0*/  BPT.TRAP 0x1 ;  /* 0x000000040000795c */ /* 0x000fea0000300000 */
.L_x_377:
[----:B------:R-:W-:Y:S04]  /*21d00*/  BSSY.RECONVERGENT B0, `(.L_x_378) ;  /* 0x0000003000007945 */ /* 0x000fe80003800200 */
[----:B------:R-:W-:Y:S05]  /*21d10*/  @P2 BRA `(.L_x_379) ;  /* 0x0000000000042947 */ /* 0x000fea0003800000 */
[----:B------:R-:W-:Y:S05]  /*21d20*/  BPT.TRAP 0x1 ;  /* 0x000000040000795c */ /* 0x000fea0000300000 */
.L_x_379:
[----:B------:R-:W-:Y:S05]  /*21d30*/  BSYNC.RECONVERGENT B0 ;  /* 0x0000000000007941 */ /* 0x000fea0003800200 */
.L_x_378:
        /* <DEDUP_REMOVED lines=36> */
[----:B------:R-:W-:Y:S01]  /*21f80*/  ULOP3.LUT UR23, UR23, UR11, URZ, 0x3c, !UPT ;  /* 0x0000000b17177292 */ /* 0x000fe2000f8e3cff */
[----:B------:R3:W-:Y:S02]  /*21f90*/  UTMALDG.4D [UR16], [UR46], desc[UR30] ;  /* 0x00001e102e0075b4 */ /* 0x0007e40008019000 */
[----:B---3--:R-:W-:Y:S09]  /*21fa0*/  BRA.U !UP0, `(.L_x_380) ;  /* 0x0000000108047547 */ /* 0x008ff2000b800000 */
[----:B------:R-:W-:Y:S05]  /*21fb0*/  BPT.TRAP 0x1 ;  /* 0x000000040000795c */ /* 0x000fea0000300000 */
.L_x_380:
[----:B------:R-:W-:Y:S01]  /*21fc0*/  ULEA UR41, UR10, UR8, 0x3 ;  /* 0x000000080a297291 */ /* 0x000fe2000f8e18ff */
[----:B-1----:R-:W-:Y:S01]  /*21fd0*/  IMAD.U32 R3, RZ, RZ, UR23 ;  /* 0x00000017ff037e24 */ /* 0x002fe2000f8e00ff */
[----:B--2---:R-:W-:-:S04]  /*21fe0*/  @!P0 MOV R2, 0x8000 ;  /* 0x0000800000028802 */ /* 0x004fc80000000f00 */
[----:B------:R-:W-:-:S04]  /*21ff0*/  SHF.L.U32 R3, R3, 0x1f, RZ ;  /* 0x0000001f03037819 */ /* 0x000fc800000006ff */
[----:B------:R-:W1:Y:S02]  /*22000*/  SYNCS.PHASECHK.TRANS64.TRYWAIT P1, [UR41+0x58038], R3 ;  /* 0x05803803ff0075a7 */ /* 0x000e640008021129 */
[----:B-1----:R-:W-:Y:S05]  /*22010*/  @!P1 BRA `(.L_x_381) ;  /* 0x0000004c00cc9947 */ /* 0x002fea0003800000 */
.L_x_493:
[----:B------:R2:W-:Y:S01]  /*22020*/  @!P0 SYNCS.ARRIVE.TRANS64 RZ, [UR41+0x58020], R2 ;  /* 0x05802002ffff89a7 */ /* 0x0005e20008000029 */
[----:B------:R-:W-:Y:S05]  /*22030*/  BRA.U !UP1, `(.L_x_382) ;  /* 0x0000000109047547 */ /* 0x000fea000b800000 */
[----:B------:R-:W-:Y:S05]  /*22040*/  BPT.TRAP 0x1 ;  /* 0x000000040000795c */ /* 0x000fea0000300000 */
.L_x_382:
[----:B------:R-:W-:Y:S04]  /*22050*/  BSSY.RECONVERGENT B0, `(.L_x_383) ;  /* 0x0000003000007945 */ /* 0x000fe80003800200 */
[----:B------:R-:W-:Y:S05]  /*22060*/  @P2 BRA `(.L_x_384) ;  /* 0x0000000000042947 */ /* 0x000fea0003800000 */
[----:B------:R-:W-:Y:S05]  /*22070*/  BPT.TRAP 0x1 ;  /* 0x000000040000795c */ /* 0x000fea0000300000 */
.L_x_384:
[----:B------:R-:W-:Y:S05]  /*22080*/  BSYNC.RECONVERGENT B0 ;  /* 0x0000000000007941 */ /* 0x000fea0003800200 */
.L_x_383:
        /* <DEDUP_REMOVED lines=31> */
[----:B------:R-:W-:-:S02]  /*22280*/  UIADD3 UR10, UPT, UPT, UR10, 0x1, URZ ;  /* 0x000000010a0a7890 */ /* 0x000fc4000fffe0ff */
[----:B------:R-:W-:Y:S02]  /*22290*/  ULOP3.LUT UR11, UR7, 0xfffffffe, URZ, 0xc0, !UPT ;  /* 0xfffffffe070b7892 */ /* 0x000fe4000f8ec0ff */
[----:B------:R-:W-:Y:S02]  /*222a0*/  UISETP.NE.AND UP2, UPT, UR10, 0x3, UPT ;  /* 0x000000030a00788c */ /* 0x000fe4000bf45270 */
[----:B------:R-:W-:Y:S01]  /*222b0*/  UIADD3 UR6, UPT, UPT, UR6, 0x2, URZ ;  /* 0x0000000206067890 */ /* 0x000fe2000fffe0ff */
[----:B------:R3:W-:Y:S01]  /*222c0*/  UTMALDG.4D [UR24], [UR46], desc[UR30] ;  /* 0x00001e182e0075b4 */ /* 0x0007e20008019000 */
[----:B------:R-:W-:Y:S02]  /*222d0*/  USEL UR12, URZ, 0x1, UP2 ;  /* 0x00000001ff0c7887 */ /* 0x000fe40009000000 */
[----:B------:R-:W-:Y:S02]  /*222e0*/  USEL UR15, UR10, URZ, UP2 ;  /* 0x000000ff0a0f7287 */ /* 0x000fe40009000000 */
[----:B------:R-:W-:-:S02]  /*222f0*/  UISETP.NE.AND UP2, UPT, UR9, UR11, UPT ;  /* 0x0000000b0900728c */ /* 0x000fc4000bf45270 */
[----:B------:R-:W-:Y:S01]  /*22300*/  ULOP3.LUT UR23, UR23, UR12, URZ, 0x3c, !UPT ;  /* 0x0000000c17177292 */ /* 0x000fe2000f8e3cff */
[----:B------:R3:W-:Y:S06]  /*22310*/  UTMALDG.4D [UR16], [UR46], desc[UR30] ;  /* 0x00001e102e0075b4 */ /* 0x0007ec0008019000 */
[----:B---3--:R-:W-:Y:S05]  /*22320*/  BRA.U UP2, `(.L_x_385) ;  /* 0xfffffff102847547 */ /* 0x008fea000b83ffff */
[----:B------:R-:W-:Y:S02]  /*22330*/  USHF.L.U32 UR43, UR6, 0x6, URZ ;  /* 0x00000006062b7899 */ /* 0x000fe400080006ff */
.L_x_364:
[----:B------:R-:W-:-:S04]  /*22340*/  ULOP3.LUT UR7, UR7, 0x1, URZ, 0xc0, !UPT ;  /* 0x0000000107077892 */ /* 0x000fc8000f8ec0ff */
[----:B------:R-:W-:-:S09]  /*22350*/  UISETP.NE.U32.AND UP2, UPT, UR7, 0x1, UPT ;  /* 0x000000010700788c */ /* 0x000fd2000bf45070 */
[----:B------:R-:W-:Y:S05]  /*22360*/  BRA.U UP2, `(.L_x_339) ;  /* 0x0000000502a87547 */ /* 0x000fea000b800000 */
[----:B------:R-:W-:Y:S05]  /*22370*/  BRA.U !UP0, `(.L_x_386) ;  /* 0x0000000108047547 */ /* 0x000fea000b800000 */
[----:B------:R-:W-:Y:S05]  /*22380*/  BPT.TRAP 0x1 ;  /* 0x000000040000795c */ /* 0x000fea0000300000 */
.L_x_386:
[----:B------:R-:W-:Y:S01]  /*22390*/  ULEA UR41, UR15, UR8, 0x3 ;  /* 0x000000080f297291 */ /* 0x000fe2000f8e18ff */
[----:B-1----:R-:W-:Y:S01]  /*223a0*/  IMAD.U32 R3, RZ, RZ, UR23 ;  /* 0x00000017ff037e24 */ /* 0x002fe2000f8e00ff */
[----:B--2---:R-:W-:-:S04]  /*223b0*/  @!P0 MOV R2, 0x8000 ;  /* 0x0000800000028802 */ /* 0x004fc80000000f00 */
[----:B------:R-:W-:-:S04]  /*223c0*/  SHF.L.U32 R3, R3, 0x1f, RZ ;  /* 0x0000001f03037819 */ /* 0x000fc800000006ff */
[----:B------:R-:W1:Y:S02]  /*223d0*/  SYNCS.PHASECHK.TRANS64.TRYWAIT P1, [UR41+0x58038], R3 ;  /* 0x05803803ff0075a7 */ /* 0x000e640008021129 */
[----:B-1----:R-:W-:Y:S05]  /*223e0*/  @!P1 BRA `(.L_x_387) ;  /* 0x0000004800f09947 */ /* 0x002fea0003800000 */
.L_x_495:
[----:B------:R2:W-:Y:S01]  /*223f0*/  @!P0 SYNCS.ARRIVE.TRANS64 RZ, [UR41+0x58020], R2 ;  /* 0x05802002ffff89a7 */ /* 0x0005e20008000029 */
[----:B------:R-:W-:Y:S05]  /*22400*/  BRA.U !UP1, `(.L_x_388) ;  /* 0x0000000109047547 */ /* 0x000fea000b800000 */
[----:B------:R-:W-:Y:S05]  /*22410*/  BPT.TRAP 0x1 ;  /* 0x000000040000795c */ /* 0x000fea0000300000 */
.L_x_388:
[----:B------:R-:W-:Y:S04]  /*22420*/  BSSY.RECONVERGENT B0, `(.L_x_389) ;  /* 0x0000003000007945 */ /* 0x000fe80003800200 */
[----:B------:R-:W-:Y:S05]  /*22430*/  @P2 BRA `(.L_x_390) ;  /* 0x0000000000042947 */ /* 0x000fea0003800000 */
[----:B------:R-:W-:Y:S05]  /*22440*/  BPT.TRAP 0x1 ;  /* 0x000000040000795c */ /* 0x000fea0000300000 */
.L_x_390:
[----:B------:R-:W-:Y:S05]  /*22450*/  BSYNC.RECONVERGENT B0 ;  /* 0x0000000000007941 */ /* 0x000fea0003800200 */
.L_x_389:
[----:B------:R-:W-:Y:S02]  /*22460*/  ULEA UR16, UR15, UR8, 0xf ;  /* 0x000000080f107291 */ /* 0x000fe4000f8e78ff */
[----:B------:R-:W-:Y:S02]  /*22470*/  UIADD3 UR10, UP2, UPT, UR4, 0x180, URZ ;  /* 0x00000180040a7890 */ /* 0x000fe4000ff5e0ff */
[----:B------:R-:W-:Y:S02]  /*22480*/  UIADD3 UR41, UPT, UPT, UR41, 0x58020, URZ ;  /* 0x0005802029297890 */ /* 0x000fe4000fffe0ff */
[----:B------:R-:W-:Y:S02]  /*22490*/  UIADD3 UR40, UPT, UPT, UR16, 0x20000, URZ ;  /* 0x0002000010287890 */ /* 0x000fe4000fffe0ff */
[----:B------:R-:W-:Y:S02]  /*224a0*/  UIADD3.X UR11, UPT, UPT, URZ, UR5, URZ, UP2, !UPT ;  /* 0x00000005ff0b7290 */ /* 0x000fe400097fe4ff */
[----:B------:R-:W-:-:S02]  /*224b0*/  UIADD3 UR32, UPT, UPT, UR16, 0x22000, URZ ;  /* 0x0002200010207890 */ /* 0x000fc4000fffe0ff */
        /* <DEDUP_REMOVED lines=17> */
[----:B------:R-:W-:Y:S01]  /*225d0*/  UTMALDG.4D [UR40], [UR10], desc[UR6] ;  /* 0x000006280a0075b4 */ /* 0x000fe20008019000 */
[----:B------:R-:W-:Y:S01]  /*225e0*/  UMOV UR25, UR41 ;  /* 0x0000002900197c82 */ /* 0x000fe20008000000 */
[----:B------:R-:W-:Y:S01]  /*225f0*/  UISETP.NE.AND UP2, UPT, UR15, 0x3, UPT ;  /* 0x000000030f00788c */ /* 0x000fe2000bf45270 */
[----:B------:R-:W-:Y:S01]  /*22600*/  UMOV UR18, 0xc0 ;  /* 0x000000c000127882 */ /* 0x000fe20000000000 */
[----:B------:R-:W-:Y:S01]  /*22610*/  UMOV UR19, UR43 ;  /* 0x0000002b00137c82 */ /* 0x000fe20008000000 */
[----:B------:R-:W-:Y:S01]  /*22620*/  UMOV UR20, UR13 ;  /* 0x0000000d00147c82 */ /* 0x000fe20008000000 */
[----:B------:R-:W-:Y:S01]  /*22630*/  UMOV UR21, UR14 ;  /* 0x0000000e00157c82 */ /* 0x000fe20008000000 */
[----:B------:R-:W-:Y:S01]  /*22640*/  UTMALDG.4D [UR32], [UR10], desc[UR6] ;  /* 0x000006200a0075b4 */ /* 0x000fe20008019000 */
[----:B------:R-:W-:Y:S01]  /*22650*/  UMOV UR17, UR41 ;  /* 0x0000002900117c82 */ /* 0x000fe20008000000 */
[----:B------:R-:W-:Y:S01]  /*22660*/  UTMALDG.4D [UR24], [UR10], desc[UR6] ;  /* 0x000006180a0075b4 */ /* 0x000fe20008019000 */
[----:B------:R3:W-:Y:S02]  /*22670*/  UTMALDG.4D [UR16], [UR10], desc[UR6] ;  /* 0x000006100a0075b4 */ /* 0x0007e40008019000 */
[----:B---3--:R-:W-:-:S02]  /*22680*/  USEL UR7, URZ, 0x1, UP2 ;  /* 0x00000001ff077887 */ /* 0x008fc40009000000 */
[----:B------:R-:W-:Y:S02]  /*22690*/  USEL UR6, UR15, URZ, UP2 ;  /* 0x000000ff0f067287 */ /* 0x000fe40009000000 */
[----:B------:R-:W-:Y:S01]  /*226a0*/  ULOP3.LUT UR23, UR23, UR7, URZ, 0x3c, !UPT ;  /* 0x0000000717177292 */ /* 0x000fe2000f8e3cff */
[----:B------:R-:W-:Y:S11]  /*226b0*/  BRA.U !UP0, `(.L_x_391) ;  /* 0x0000000108047547 */ /* 0x000ff6000b800000 */
[----:B------:R-:W-:Y:S05]  /*226c0*/  BPT.TRAP 0x1 ;  /* 0x000000040000795c */ /* 0x000fea0000300000 */
.L_x_391:
[----:B------:R-:W-:Y:S01]  /*226d0*/  ULEA UR33, UR6, UR8, 0x3 ;  /* 0x0000000806217291 */ /* 0x000fe2000f8e18ff */
[----:B-1----:R-:W-:Y:S01]  /*226e0*/  IMAD.U32 R3, RZ, RZ, UR23 ;  /* 0x00000017ff037e24 */ /* 0x002fe2000f8e00ff */
[----:B--2---:R-:W-:-:S04]  /*226f0*/  @!P0 MOV R2, 0x8000 ;  /* 0x0000800000028802 */ /* 0x004fc80000000f00 */
[----:B------:R-:W-:-:S04]  /*22700*/  SHF.L.U32 R3, R3, 0x1f, RZ ;  /* 0x0000001f03037819 */ /* 0x000fc800000006ff */
[----:B------:R-:W1:Y:S02]  /*22710*/  SYNCS.PHASECHK.TRANS64.TRYWAIT P1, [UR33+0x58038], R3 ;  /* 0x05803803ff0075a7 */ /* 0x000e640008021121 */
[----:B-1----:R-:W-:Y:S05]  /*22720*/  @!P1 BRA `(.L_x_392) ;  /* 0x0000004800389947 */ /* 0x002fea0003800000 */
.L_x_497:
[----:B------:R2:W-:Y:S01]  /*22730*/  @!P0 SYNCS.ARRIVE.TRANS64 RZ, [UR33+0x58020], R2 ;  /* 0x05802002ffff89a7 */ /* 0x0005e20008000021 */
[----:B------:R-:W-:Y:S05]  /*22740*/  BRA.U !UP1, `(.L_x_393) ;  /* 0x0000000109047547 */ /* 0x000fea000b800000 */
[----:B------:R-:W-:Y:S05]  /*22750*/  BPT.TRAP 0x1 ;  /* 0x000000040000795c */ /* 0x000fea0000300000 */
.L_x_393:
[----:B------:R-:W-:Y:S04]  /*22760*/  BSSY.RECONVERGENT B0, `(.L_x_394) ;  /* 0x0000003000007945 */ /* 0x000fe80003800200 */
[----:B------:R-:W-:Y:S05]  /*22770*/  @P2 BRA `(.L_x_395) ;  /* 0x0000000000042947 */ /* 0x000fea0003800000 */
[----:B------:R-:W-:Y:S05]  /*22780*/  BPT.TRAP 0x1 ;  /* 0x000000040000795c */ /* 0x000fea0000300000 */
.L_x_395:
[----:B------:R-:W-:Y:S05]  /*22790*/  BSYNC.RECONVERGENT B0 ;  /* 0x0000000000007941 */ /* 0x000fea0003800200 */
.L_x_394:
[----:B------:R-:W-:Y:S02]  /*227a0*/  ULEA UR8, UR6, UR8, 0xf ;  /* 0x0000000806087291 */ /* 0x000fe4000f8e78ff */
[----:B------:R-:W-:Y:S02]  /*227b0*/  UIADD3 UR40, UP2, UPT, UR4, 0x280, URZ ;  /* 0x0000028004287890 */ /* 0x000fe4000ff5e0ff */
        /* <DEDUP_REMOVED lines=28> */
[----:B------:R-:W-:Y:S01]  /*22980*/  UIADD3 UR6, UPT, UPT, UR6, 0x1, URZ ;  /* 0x0000000106067890 */ /* 0x000fe2000fffe0ff */
[----:B------:R3:W-:Y:S03]  /*22990*/  UTMALDG.4D [UR24], [UR40], desc[UR30] ;  /* 0x00001e18280075b4 */ /* 0x0007e60008019000 */
[----:B------:R-:W-:-:S04]  /*229a0*/  UISETP.NE.AND UP2, UPT, UR6, 0x3, UPT ;  /* 0x000000030600788c */ /* 0x000fc8000bf45270 */
[----:B------:R-:W-:Y:S01]  /*229b0*/  USEL UR7, URZ, 0x1, UP2 ;  /* 0x00000001ff077887 */ /* 0x000fe20009000000 */
[----:B------:R3:W-:Y:S01]  /*229c0*/  UTMALDG.4D [UR16], [UR40], desc[UR30] ;  /* 0x00001e10280075b4 */ /* 0x0007e20008019000 */
[----:B------:R-:W-:Y:S02]  /*229d0*/  USEL UR15, UR6, URZ, UP2 ;  /* 0x000000ff060f7287 */ /* 0x000fe40009000000 */
[----:B------:R-:W-:Y:S01]  /*229e0*/  ULOP3.LUT UR23, UR23, UR7, URZ, 0x3c, !UPT ;  /* 0x0000000717177292 */ /* 0x000fe2000f8e3cff */
[----:B------:R3:W-:Y:S02]  /*229f0*/  UTMALDG.4D [UR8], [UR40], desc[UR30] ;  /* 0x00001e08280075b4 */ /* 0x0007e40008019000 */
[----:B---3--:R-:W-:-:S09]  /*22a00*/  NOP ;  /* 0x0000000000007918 */ /* 0x008fd20000000000 */
.L_x_339:
[----:B------:R-:W3:Y:S01]  /*22a10*/  LDCU UR7, c[0x0][0x370] ;  /* 0x00006e00ff0777ac */ /* 0x000ee20008000800 */
[----:B------:R-:W4:Y:S01]  /*22a20*/  LDCU UR6, c[0x0][0x900] ;  /* 0x00012000ff0677ac */ /* 0x000f220008000800 */
[----:B---3--:R-:W-:-:S04]  /*22a30*/  UIADD3 UR39, UPT, UPT, UR7, UR39, URZ ;  /* 0x0000002707277290 */ /* 0x008fc8000fffe0ff */
[----:B----4-:R-:W-:-:S09]  /*22a40*/  UISETP.GE.AND UP2, UPT, UR39, UR6, UPT ;  /* 0x000000062700728c */ /* 0x010fd2000bf46270 */
[----:B------:R-:W-:Y:S05]  /*22a50*/  BRA.U !UP2, `(.L_x_396) ;  /* 0xffffffd90a287547 */ /* 0x000fea000b83ffff */
[----:B-1----:R-:W-:Y:S05]  /*22a60*/  EXIT ;  /* 0x000000000000794d */ /* 0x002fea0003800000 */
.L_x_516:
[----:B------:R-:W-:-:S08]  /*22a70*/  NOP ;  /* 0x0000000000007918 */ /* 0x000fd00000000000 */
[----:B------:R-:W1:-:S00]  /*22a80*/  USETMAXREG.DEALLOC.CTAPOOL 0x20 ;  /* 0x00000020000079c8 */ /* 0x000e4000080e0500 */
[----:B-1----:R-:W1:Y:S02]  /*22a90*/  LDC R0, c[0x0][0x900] ;  /* 0x00024000ff007b82 */ /* 0x002e640000000800 */
[----:B-1----:R-:W-:-:S13]  /*22aa0*/  ISETP.LE.AND P0, PT, R0, UR39, PT ;  /* 0x0000002700007c0c */ /* 0x002fda000bf03270 */
[----:B------:R-:W-:Y:S05]  /*22ab0*/  @P0 EXIT ;  /* 0x000000000000094d */ /* 0x000fea0003800000 */
[----:B------:R-:W-:Y:S01]  /*22ac0*/  HFMA2 R2, -RZ, RZ, 0, 0 ;  /* 0x00000000ff027431 */ /* 0x000fe200000001ff */
[----:B------:R-:W-:Y:S01]  /*22ad0*/  PRMT R0, RZ, 0x7610, R0 ;  /* 0x00007610ff007816 */ /* 0x000fe20000000000 */
[----:B------:R-:W1:Y:S01]  /*22ae0*/  LDCU.64 UR62, c[0x0][0x348] ;  /* 0x00006900ff3e77ac */ /* 0x000e620008000a00 */
[----:B------:R-:W2:Y:S01]  /*22af0*/  LDCU UR22, c[0x0][0x900] ;  /* 0x00012000ff1677ac */ /* 0x000ea20008000800 */
[----:B------:R-:W3:Y:S01]  /*22b00*/  LDCU UR47, c[0x0][0x904] ;  /* 0x00012080ff2f77ac */ /* 0x000ee20008000800 */
[----:B------:R-:W4:Y:S01]  /*22b10*/  LDCU UR46, c[0x0][0x380] ;  /* 0x00007000ff2e77ac */ /* 0x000f220008000800 */
[----:B------:R-:W1:Y:S01]  /*22b20*/  LDCU UR31, c[0x0][0x38c] ;  /* 0x00007180ff1f77ac */ /* 0x000e620008000800 */
[----:B------:R-:W1:Y:S01]  /*22b30*/  LDCU UR54, c[0x0][0x91c] ;  /* 0x00012380ff3677ac */ /* 0x000e620008000800 */
[----:B------:R-:W1:Y:S01]  /*22b40*/  LDCU UR38, c[0x0][0x918] ;  /* 0x00012300ff2677ac */ /* 0x000e620008000800 */
[----:B------:R-:W1:Y:S01]  /*22b50*/  LDCU.64 UR14, c[0x0][0x908] ;  /* 0x00012100ff0e77ac */ /* 0x000e620008000a00 */
[----:B------:R-:W1:Y:S01]  /*22b60*/  LDCU.64 UR6, c[0x0][0x920] ;  /* 0x00012400ff0677ac */ /* 0x000e620008000a00 */
[----:B------:R-:W1:Y:S02]  /*22b70*/  LDCU.64 UR4, c[0x0][0x910] ;  /* 0x00012200ff0477ac */ /* 0x000e640008000a00 */
.L_x_408:
[----:B-1----:R-:W-:Y:S02]  /*22b80*/  UIMAD.WIDE.U32 UR10, UR39, UR14, URZ ;  /* 0x0000000e270a72a5 */ /* 0x002fe4000f8e00ff */
[----:B---3--:R-:W-:-:S05]  /*22b90*/  UISETP.NE.AND UP0, UPT, UR47, 0x1, UPT ;  /* 0x000000012f00788c */ /* 0x008fca000bf05270 */
[----:B------:R-:W-:Y:S02]  /*22ba0*/  UMOV UR10, UR11 ;  /* 0x0000000b000a7c82 */ /* 0x000fe40008000000 */
[----:B------:R-:W-:-:S04]  /*22bb0*/  USHF.R.U32.HI UR10, URZ, UR15, UR10 ;  /* 0x0000000fff0a7299 */ /* 0x000fc8000801160a */
[----:B------:R-:W-:Y:S02]  /*22bc0*/  USEL UR10, UR39, UR10, !UP0 ;  /* 0x0000000a270a7287 */ /* 0x000fe4000c000000 */
[----:B------:R-:W-:Y:S02]  /*22bd0*/  UISETP.NE.AND UP0, UPT, UR54, 0x1, UPT ;  /* 0x000000013600788c */ /* 0x000fe4000bf05270 */
[----:B------:R-:W-:Y:S02]  /*22be0*/  UIMAD.WIDE.U32 UR8, UR10, UR6, URZ ;  /* 0x000000060a0872a5 */ /* 0x000fe4000f8e00ff */
[----:B------:R-:W-:-:S04]  /*22bf0*/  UIADD3 UR11, UPT, UPT, -UR10, URZ, URZ ;  /* 0x000000ff0a0b7290 */ /* 0x000fc8000fffe1ff */
[----:B------:R-:W-:Y:S01]  /*22c00*/  UIMAD UR11, UR47, UR11, UR39 ;  /* 0x0000000b2f0b72a4 */ /* 0x000fe2000f8e0227 */
[----:B------:R-:W-:Y:S02]  /*22c10*/  UMOV UR8, UR9 ;  /* 0x0000000900087c82 */ /* 0x000fe40008000000 */
[----:B------:R-:W-:Y:S02]  /*22c20*/  USHF.R.U32.HI UR8, URZ, UR7, UR8 ;  /* 0x00000007ff087299 */ /* 0x000fe40008011608 */
[----:B------:R-:W-:Y:S02]  /*22c30*/  USHF.L.U32 UR12, UR11, 0x8, URZ ;  /* 0x000000080b0c7899 */ /* 0x000fe400080006ff */
[----:B------:R-:W-:Y:S02]  /*22c40*/  USEL UR8, UR10, UR8, !UP0 ;  /* 0x000000080a087287 */ /* 0x000fe4000c000000 */
[----:B----4-:R-:W-:Y:S02]  /*22c50*/  UISETP.GE.AND UP0, UPT, UR12, UR46, UPT ;  /* 0x0000002e0c00728c */ /* 0x010fe4000bf06270 */
[----:B------:R-:W-:Y:S01]  /*22c60*/  UIADD3 UR9, UPT, UPT, -UR8, URZ, URZ ;  /* 0x000000ff08097290 */ /* 0x000fe2000fffe1ff */
[----:B------:R-:W-:-:S03]  /*22c70*/  MOV R14, UR12 ;  /* 0x0000000c000e7c02 */ /* 0x000fc60008000f00 */
[----:B------:R-:W-:-:S06]  /*22c80*/  UIMAD UR9, UR54, UR9, UR10 ;  /* 0x00000009360972a4 */ /* 0x000fcc000f8e020a */
[----:B------:R-:W-:Y:S01]  /*22c90*/  MOV R15, UR9 ;  /* 0x00000009000f7c02 */ /* 0x000fe20008000f00 */
[----:B------:R-:W-:Y:S06]  /*22ca0*/  BRA.U UP0, `(.L_x_397) ;  /* 0x0000002d00a87547 */ /* 0x000fec000b800000 */
[----:B------:R-:W-:Y:S01]  /*22cb0*/  IMAD.U32 R4, RZ, RZ, UR31 ;  /* 0x0000001fff047e24 */ /* 0x000fe2000f8e00ff */
[----:B------:R-:W-:Y:S02]  /*22cc0*/  UIMAD.WIDE.U32 UR10, UR8, UR5, URZ ;  /* 0x00000005080a72a5 */ /* 0x000fe4000f8e00ff */
[----:B------:R-:W-:Y:S02]  /*22cd0*/  UISETP.NE.AND UP0, UPT, UR4, 0x1, UPT ;  /* 0x000000010400788c */ /* 0x000fe4000bf05270 */
[----:B------:R-:W-:-:S03]  /*22ce0*/  IABS R4, R4 ;  /* 0x0000000400047213 */ /* 0x000fc60000000000 */
[----:B------:R-:W-:Y:S01]  /*22cf0*/  UMOV UR9, UR11 ;  /* 0x0000000b00097c82 */ /* 0x000fe20008000000 */
[----:B------:R-:W1:Y:S01]  /*22d00*/  I2F.RP R0, R4 ;  /* 0x0000000400007306 */ /* 0x000e620000209400 */
[----:B------:R-:W-:-:S04]  /*22d10*/  USHF.R.U32.HI UR9, URZ, UR38, UR9 ;  /* 0x00000026ff097299 */ /* 0x000fc80008011609 */
[----:B------:R-:W-:Y:S02]  /*22d20*/  USEL UR9, UR8, UR9, !UP0 ;  /* 0x0000000908097287 */ /* 0x000fe4000c000000 */
[----:B------:R-:W-:Y:S02]  /*22d30*/  UISETP.NE.AND UP0, UPT, UR31, URZ, UPT ;  /* 0x000000ff1f00728c */ /* 0x000fe4000bf05270 */
[----:B------:R-:W-:-:S04]  /*22d40*/  UIADD3 UR9, UPT, UPT, -UR9, URZ, URZ ;  /* 0x000000ff09097290 */ /* 0x000fc8000fffe1ff */
[----:B------:R-:W-:Y:S01]  /*22d50*/  UIMAD UR8, UR4, UR9, UR8 ;  /* 0x00000009040872a4 */ /* 0x000fe2000f8e0208 */
[----:B-1----:R-:W1:Y:S03]  /*22d60*/  MUFU.RCP R6, R0 ;  /* 0x0000000000067308 */ /* 0x002e660000001000 */
[----:B------:R-:W-:-:S04]  /*22d70*/  ULOP3.LUT UR9, UR8, UR31, URZ, 0x3c, !UPT ;  /* 0x0000001f08097292 */ /* 0x000fc8000f8e3cff */
[----:B------:R-:W-:Y:S01]  /*22d80*/  UISETP.GE.AND UP1, UPT, UR9, URZ, UPT ;  /* 0x000000ff0900728c */ /* 0x000fe2000bf26270 */
[----:B-1----:R-:W-:Y:S02]  /*22d90*/  IADD3 R6, PT, PT, R6, 0xffffffe, RZ ;  /* 0x0ffffffe06067810 */ /* 0x002fe40007ffe0ff */
[----:B------:R-:W-:Y:S02]  /*22da0*/  MOV R0, UR8 ;  /* 0x0000000800007c02 */ /* 0x000fe40008000f00 */
[----:B------:R-:W1:Y:S02]  /*22db0*/  F2I.FTZ.U32.TRUNC.NTZ R7, R6 ;  /* 0x0000000600077305 */ /* 0x000e64000021f000 */
[----:B------:R-:W-:Y:S01]  /*22dc0*/  IABS R0, R0 ;  /* 0x0000000000007213 */ /* 0x000fe20000000000 */
[----:B-1----:R-:W-:Y:S02]  /*22dd0*/  IMAD.MOV R3, RZ, RZ, -R7 ;  /* 0x000000ffff037224 */ /* 0x002fe400078e0a07 */
        /* <DEDUP_REMOVED lines=10> */
[----:B------:R-:W-:Y:S01]  /*22e80*/  @P1 VIADD R5, R5, 0x1 ;  /* 0x0000000105051836 */ /* 0x000fe20000000000 */
[----:B------:R-:W-:-:S04]  /*22e90*/  ELECT P1, URZ, PT ;  /* 0x0000000000ff782f */ /* 0x000fc80003820000 */
[----:B------:R-:W-:-:S13]  /*22ea0*/  R2UR UR12, R5 ;  /* 0x00000000050c72ca */ /* 0x000fda00000e0000 */
[----:B------:R-:W-:Y:S02]  /*22eb0*/  @!UP1 UIADD3 UR12, UPT, UPT, -UR12, URZ, URZ ;  /* 0x000000ff0c0c9290 */ /* 0x000fe4000fffe1ff */
[----:B------:R-:W-:-:S04]  /*22ec0*/  @!UP0 ULOP3.LUT UR12, URZ, UR31, URZ, 0x33, !UPT ;  /* 0x0000001fff0c8292 */ /* 0x000fc8000f8e33ff */
[----:B------:R-:W-:Y:S02]  /*22ed0*/  UIADD3 UR9, UPT, UPT, -UR12, URZ, URZ ;  /* 0x000000ff0c097290 */ /* 0x000fe4000fffe1ff */
[----:B------:R-:W-:Y:S02]  /*22ee0*/  MOV R13, UR12 ;  /* 0x0000000c000d7c02 */ /* 0x000fe40008000f00 */
[----:B------:R-:W-:-:S06]  /*22ef0*/  UIMAD UR8, UR31, UR9, UR8 ;  /* 0x000000091f0872a4 */ /* 0x000fcc000f8e0208 */
[----:B------:R-:W-:Y:S01]  /*22f00*/  IMAD.U32 R12, RZ, RZ, UR8 ;  /* 0x00000008ff0c7e24 */ /* 0x000fe2000f8e00ff */
[----:B------:R-:W-:Y:S06]  /*22f10*/  BRA.U UP6, `(.L_x_398) ;  /* 0x0000000106047547 */ /* 0x000fec000b800000 */
[----:B--2---:R-:W-:Y:S05]  /*22f20*/  BPT.TRAP 0x1 ;  /* 0x000000040000795c */ /* 0x004fea0000300000 */
.L_x_398:
[----:B------:R-:W1:Y:S01]  /*22f30*/  S2UR UR30, SR_CgaCtaId ;  /* 0x00000000001e79c3 */ /* 0x000e620000008800 */
[----:B------:R-:W-:Y:S01]  /*22f40*/  UMOV UR23, 0x400 ;  /* 0x0000040000177882 */ /* 0x000fe20000000000 */
[----:B------:R-:W-:Y:S01]  /*22f50*/  SHF.L.U32 R0, R2, 0x1f, RZ ;  /* 0x0000001f02007819 */ /* 0x000fe200000006ff */
[----:B-1----:R-:W-:-:S09]  /*22f60*/  ULEA UR23, UR30, UR23, 0x18 ;  /* 0x000000171e177291 */ /* 0x002fd2000f8ec0ff */
[----:B------:R-:W1:Y:S02]  /*22f70*/  SYNCS.PHASECHK.TRANS64.TRYWAIT P0, [UR23+0x580b0], R0 ;  /* 0x0580b000ff0075a7 */ /* 0x000e640008001117 */
[----:B-1----:R-:W-:Y:S05]  /*22f80*/  @!P0 BRA `(.L_x_399) ;  /* 0x0000004000388947 */ /* 0x002fea0003800000 */
.L_x_499:
[----:B------:R-:W-:Y:S04]  /*22f90*/  BSSY.RECONVERGENT B0, `(.L_x_400) ;  /* 0x0000176000007945 */ /* 0x000fe80003800200 */
[----:B------:R-:W-:Y:S05]  /*22fa0*/  @!P1 BRA `(.L_x_401) ;  /* 0x0000001400d09947 */ /* 0x000fea0003800000 */
[----:B------:R-:W-:Y:S01]  /*22fb0*/  R2UR UR50, R14 ;  /* 0x000000000e3272ca */ /* 0x000fe200000e0000 */
[----:B------:R-:W-:Y:S01]  /*22fc0*/  UIADD3 UR70, UP0, UPT, UR62, 0x400, URZ ;  /* 0x000004003e467890 */ /* 0x000fe2000ff1e0ff */
[----:B------:R-:W-:Y:S01]  /*22fd0*/  MOV.SPILL R19, UR4 ;  /* 0x0000000400137c02 */ /* 0x000fe20009000f00 */
[----:B------:R3:W-:Y:S01]  /*22fe0*/  STL [R1+0x60], R0 ;  /* 0x0000600001007387 */ /* 0x0007e20000100800 */
[----:B------:R-:W-:Y:S01]  /*22ff0*/  R2UR UR51, R12 ;  /* 0x000000000c3372ca */ /* 0x000fe200000e0000 */
[----:B------:R-:W-:Y:S01]  /*23000*/  UIADD3 UR32, UPT, UPT, UR23, 0x3d000, URZ ;  /* 0x0003d00017207890 */ /* 0x000fe2000fffe0ff */
[----:B------:R-:W-:Y:S01]  /*23010*/  R2UR UR52, R13 ;  /* 0x000000000d3472ca */ /* 0x000fe200000e0000 */
[----:B------:R4:W-:Y:S01]  /*23020*/  STL [R1+0x64], R2 ;  /* 0x0000640201007387 */ /* 0x0009e20000100800 */
[----:B------:R-:W-:Y:S01]  /*23030*/  R2UR UR53, R15 ;  /* 0x000000000f3572ca */ /* 0x000fe200000e0000 */
[----:B------:R-:W-:Y:S01]  /*23040*/  UIADD3 UR48, UPT, UPT, UR23, 0x38000, URZ ;  /* 0x0003800017307890 */ /* 0x000fe2000fffe0ff */
[----:B------:R-:W-:Y:S01]  /*23050*/  MOV.SPILL R22, UR7 ;  /* 0x0000000700167c02 */ /* 0x000fe20009000f00 */
[----:B------:R2:W-:Y:S01]  /*23060*/  STL [R1+0x68], R14 ;  /* 0x0000680e01007387 */ /* 0x0005e20000100800 */
[----:B------:R-:W-:Y:S01]  /*23070*/  UIADD3.X UR71, UPT, UPT, URZ, UR63, URZ, UP0, !UPT ;  /* 0x0000003fff477290 */ /* 0x000fe200087fe4ff */
[----:B------:R-:W-:Y:S01]  /*23080*/  MOV.SPILL R21, UR6 ;  /* 0x0000000600157c02 */ /* 0x000fe20009000f00 */
[----:B------:R-:W-:Y:S01]  /*23090*/  UIADD3 UR4, UPT, UPT, UR50, 0x10, URZ ;  /* 0x0000001032047890 */ /* 0x000fe2000fffe0ff */
[----:B------:R2:W-:Y:S01]  /*230a0*/  STL [R1+0x6c], R12 ;  /* 0x00006c0c01007387 */ /* 0x0005e20000100800 */
[----:B------:R-:W-:Y:S01]  /*230b0*/  UIADD3 UR34, UPT, UPT, UR50, 0x28, URZ ;  /* 0x0000002832227890 */ /* 0x000fe2000fffe0ff */
[----:B------:R-:W-:Y:S01]  /*230c0*/  IMAD.U32 R5, RZ, RZ, UR51 ;  /* 0x00000033ff057e24 */ /* 0x000fe2000f8e00ff */
[----:B------:R-:W-:Y:S01]  /*230d0*/  UMOV UR35, UR51 ;  /* 0x0000003300237c82 */ /* 0x000fe20008000000 */
[----:B------:R-:W-:Y:S01]  /*230e0*/  IMAD.U32 R4, RZ, RZ, UR52 ;  /* 0x00000034ff047e24 */ /* 0x000fe2000f8e00ff */
[----:B------:R-:W-:Y:S01]  /*230f0*/  UMOV UR36, UR52 ;  /* 0x0000003400247c82 */ /* 0x000fe20008000000 */
[----:B------:R-:W-:Y:S01]  /*23100*/  IMAD.U32 R6, RZ, RZ, UR4 ;  /* 0x00000004ff067e24 */ /* 0x000fe2000f8e00ff */
[----:B------:R-:W-:Y:S01]  /*23110*/  UIADD3 UR4, UPT, UPT, UR50, 0x20, URZ ;  /* 0x0000002032047890 */ /* 0x000fe2000fffe0ff */
[----:B-1----:R-:W-:Y:S01]  /*23120*/  IMAD.U32 R3, RZ, RZ, UR53 ;  /* 0x00000035ff037e24 */ /* 0x002fe2000f8e00ff */
[----:B------:R-:W-:Y:S01]  /*23130*/  UMOV UR37, UR53 ;  /* 0x0000003500257c82 */ /* 0x000fe20008000000 */
[----:B------:R1:W-:Y:S01]  /*23140*/  STL [R1+0x70], R13 ;  /* 0x0000700d01007387 */ /* 0x0003e20000100800 */
[----:B------:R-:W-:Y:S01]  /*23150*/  UIADD3 UR10, UPT, UPT, UR50, 0x8, URZ ;  /* 0x00000008320a7890 */ /* 0x000fe2000fffe0ff */
[----:B------:R-:W-:Y:S01]  /*23160*/  IMAD.U32 R25, RZ, RZ, UR51 ;  /* 0x00000033ff197e24 */ /* 0x000fe2000f8e00ff */
[----:B---3--:R-:W-:Y:S01]  /*23170*/  MOV.SPILL R0, UR39 ;  /* 0x0000002700007c02 */ /* 0x008fe20009000f00 */
[----:B------:R-:W-:Y:S01]  /*23180*/  IMAD.U32 R26, RZ, RZ, UR4 ;  /* 0x00000004ff1a7e24 */ /* 0x000fe2000f8e00ff */
[----:B------:R-:W-:Y:S01]  /*23190*/  UIADD3 UR4, UPT, UPT, UR50, 0x30, URZ ;  /* 0x0000003032047890 */ /* 0x000fe2000fffe0ff */
[----:B------:R-:W-:Y:S01]  /*231a0*/  IMAD.U32 R24, RZ, RZ, UR52 ;  /* 0x00000034ff187e24 */ /* 0x000fe2000f8e00ff */
[----:B------:R-:W-:Y:S01]  /*231b0*/  UIADD3 UR8, UPT, UPT, UR23, 0x39000, URZ ;  /* 0x0003900017087890 */ /* 0x000fe2000fffe0ff */
[----:B----4-:R-:W-:Y:S01]  /*231c0*/  MOV.SPILL R2, UR34 ;  /* 0x0000002200027c02 */ /* 0x010fe20009000f00 */
[----:B------:R3:W-:Y:S01]  /*231d0*/  STL [R1+0x10], R0 ;  /* 0x0000100001007387 */ /* 0x0007e20000100800 */
[----:B------:R-:W-:Y:S01]  /*231e0*/  R2UR UR34, R6 ;  /* 0x00000000062272ca */ /* 0x000fe200000e0000 */
[----:B------:R-:W-:Y:S01]  /*231f0*/  IMAD.U32 R18, RZ, RZ, UR4 ;  /* 0x00000004ff127e24 */ /* 0x000fe2000f8e00ff */
[----:B------:R-:W-:Y:S01]  /*23200*/  UIADD3 UR4, UPT, UPT, UR50, 0x38, URZ ;  /* 0x0000003832047890 */ /* 0x000fe2000fffe0ff */
[----:B--2---:R-:W-:Y:S01]  /*23210*/  MOV.SPILL R14, UR35 ;  /* 0x00000023000e7c02 */ /* 0x004fe20009000f00 */
[----:B------:R-:W-:Y:S01]  /*23220*/  UMOV UR49, URZ ;  /* 0x000000ff00317c82 */ /* 0x000fe20008000000 */
[----:B------:R-:W-:Y:S01]  /*23230*/  MOV.SPILL R12, UR36 ;  /* 0x00000024000c7c02 */ /* 0x000fe20009000f00 */
[----:B------:R-:W-:Y:S01]  /*23240*/  UMOV UR11, UR51 ;  /* 0x00000033000b7c82 */ /* 0x000fe20008000000 */
[----:B------:R-:W-:Y:S01]  /*23250*/  R2UR UR35, R5 ;  /* 0x00000000052372ca */ /* 0x000fe200000e0000 */
[----:B------:R-:W-:Y:S01]  /*23260*/  IMAD.U32 R17, RZ, RZ, UR4 ;  /* 0x00000004ff117e24 */ /* 0x000fe2000f8e00ff */
[----:B------:R-:W-:Y:S01]  /*23270*/  R2UR UR36, R4 ;  /* 0x00000000042472ca */ /* 0x000fe200000e0000 */
[----:B------:R-:W-:Y:S01]  /*23280*/  UIADD3 UR4, UPT, UPT, UR50, 0x40, URZ ;  /* 0x0000004032047890 */ /* 0x000fe2000fffe0ff */
[----:B------:R-:W-:Y:S01]  /*23290*/  UTMASTG.5D [UR48], [UR70] ;  /* 0x00000030460073b5 */ /* 0x000fe20008020000 */
[----:B------:R-:W-:Y:S01]  /*232a0*/  UMOV UR12, UR52 ;  /* 0x00000034000c7c82 */ /* 0x000fe20008000000 */
[----:B------:R-:W-:Y:S01]  /*232b0*/  UMOV UR13, UR53 ;  /* 0x00000035000d7c82 */ /* 0x000fe20008000000 */
[----:B------:R-:W-:Y:S01]  /*232c0*/  UMOV UR9, UR49 ;  /* 0x0000003100097c82 */ /* 0x000fe20008000000 */
[----:B-1----:R-:W-:Y:S01]  /*232d0*/  MOV.SPILL R13, UR37 ;  /* 0x00000025000d7c02 */ /* 0x002fe20009000f00 */
[----:B------:R-:W-:Y:S01]  /*232e0*/  UMOV UR7, UR50 ;  /* 0x0000003200077c82 */ /* 0x000fe20008000000 */
[----:B------:R-:W-:Y:S01]  /*232f0*/  R2UR UR37, R3 ;  /* 0x00000000032572ca */ /* 0x000fe200000e0000 */
[----:B------:R-:W-:Y:S01]  /*23300*/  UMOV UR6, UR10 ;  /* 0x0000000a00067c82 */ /* 0x000fe20008000000 */
[----:B------:R1:W-:Y:S01]  /*23310*/  UTMASTG.5D [UR8], [UR70] ;  /* 0x00000008460073b5 */ /* 0x0003e20008020000 */
[----:B------:R-:W-:Y:S01]  /*23320*/  UIADD3 UR58, UPT, UPT, UR7, 0x58, URZ ;  /* 0x00000058073a7890 */ /* 0x000fe2000fffe0ff */
[----:B------:R-:W-:Y:S01]  /*23330*/  MOV.SPILL R27, UR14 ;  /* 0x0000000e001b7c02 */ /* 0x000fe20009000f00 */
[----:B------:R-:W-:Y:S01]  /*23340*/  IMAD.U32 R16, RZ, RZ, UR4 ;  /* 0x00000004ff107e24 */ /* 0x000fe2000f8e00ff */
[----:B------:R-:W-:Y:S01]  /*23350*/  UMOV UR30, UR51 ;  /* 0x00000033001e7c82 */ /* 0x000fe20008000000 */
[----:B---3--:R-:W-:Y:S01]  /*23360*/  MOV.SPILL R0, UR32 ;  /* 0x0000002000007c02 */ /* 0x008fe20009000f00 */
[----:B------:R-:W-:Y:S01]  /*23370*/  UIADD3 UR32, UPT, UPT, UR23, 0x3a000, URZ ;  /* 0x0003a00017207890 */ /* 0x000fe2000fffe0ff */
[----:B------:R-:W-:Y:S01]  /*23380*/  MOV.SPILL R20, UR5 ;  /* 0x0000000500147c02 */ /* 0x000fe20009000f00 */
[----:B------:R-:W-:Y:S01]  /*23390*/  UMOV UR22, UR52 ;  /* 0x0000003400167c82 */ /* 0x000fe20008000000 */
[----:B------:R-:W-:Y:S01]  /*233a0*/  UMOV UR55, UR53 ;  /* 0x0000003500377c82 */ /* 0x000fe20008000000 */
[----:B------:R-:W-:Y:S01]  /*233b0*/  UMOV UR59, UR30 ;  /* 0x0000001e003b7c82 */ /* 0x000fe20008000000 */
[----:B------:R-:W-:Y:S01]  /*233c0*/  UMOV UR5, UR34 ;  /* 0x0000002200057c82 */ /* 0x000fe20008000000 */
[----:B------:R-:W-:Y:S01]  /*233d0*/  UMOV UR60, UR22 ;  /* 0x00000016003c7c82 */ /* 0x000fe20008000000 */
[----:B------:R-:W-:Y:S01]  /*233e0*/  UMOV UR61, UR55 ;  /* 0x00000037003d7c82 */ /* 0x000fe20008000000 */
[----:B------:R-:W-:Y:S01]  /*233f0*/  R2UR.FILL UR14, R27 ;  /* 0x000000001b0e72ca */ /* 0x000fe200004e0000 */
[----:B------:R-:W-:Y:S01]  /*23400*/  IMAD.U32 R23, RZ, RZ, UR53 ;  /* 0x00000035ff177e24 */ /* 0x000fe2000f8e00ff */
[----:B------:R-:W-:Y:S01]  /*23410*/  MOV.SPILL R27, UR61 ;  /* 0x0000003d001b7c02 */ /* 0x000fe20009000f00 */
[----:B------:R-:W-:Y:S01]  /*23420*/  IMAD.U32 R8, RZ, RZ, UR51 ;  /* 0x00000033ff087e24 */ /* 0x000fe2000f8e00ff */
[----:B------:R-:W-:Y:S01]  /*23430*/  R2UR UR61, R3 ;  /* 0x00000000033d72ca */ /* 0x000fe200000e0000 */
[----:B------:R-:W-:Y:S01]  /*23440*/  IMAD.U32 R7, RZ, RZ, UR52 ;  /* 0x00000034ff077e24 */ /* 0x000fe2000f8e00ff */
[----:B------:R-:W-:Y:S01]  /*23450*/  UIADD3 UR42, UPT, UPT, UR50, 0x18, URZ ;  /* 0x00000018322a7890 */ /* 0x000fe2000fffe0ff */
[----:B------:R-:W-:Y:S01]  /*23460*/  IMAD.U32 R6, RZ, RZ, UR53 ;  /* 0x00000035ff067e24 */ /* 0x000fe2000f8e00ff */
[----:B------:R-:W-:Y:S01]  /*23470*/  UIADD3 UR40, UPT, UPT, UR23, 0x3b000, URZ ;  /* 0x0003b00017287890 */ /* 0x000fe2000fffe0ff */
[----:B------:R-:W-:Y:S01]  /*23480*/  IMAD.U32 R11, RZ, RZ, UR51 ;  /* 0x00000033ff0b7e24 */ /* 0x000fe2000f8e00ff */
[----:B------:R-:W-:Y:S01]  /*23490*/  UMOV UR43, UR51 ;  /* 0x00000033002b7c82 */ /* 0x000fe20008000000 */
[----:B------:R-:W-:Y:S01]  /*234a0*/  UMOV UR44, UR52 ;  /* 0x00000034002c7c82 */ /* 0x000fe20008000000 */
[----:B------:R-:W-:Y:S01]  /*234b0*/  UMOV UR45, UR53 ;  /* 0x00000035002d7c82 */ /* 0x000fe20008000000 */
[----:B------:R-:W-:Y:S01]  /*234c0*/  IMAD.U32 R10, RZ, RZ, UR52 ;  /* 0x00000034ff0a7e24 */ /* 0x000fe2000f8e00ff */
[----:B------:R-:W-:Y:S01]  /*234d0*/  UIADD3 UR56, UPT, UPT, UR23, 0x43000, URZ ;  /* 0x0004300017387890 */ /* 0x000fe2000fffe0ff */
[----:B------:R-:W-:Y:S01]  /*234e0*/  IMAD.U32 R9, RZ, RZ, UR53 ;  /* 0x00000035ff097e24 */ /* 0x000fe2000f8e00ff */
[----:B------:R-:W-:Y:S01]  /*234f0*/  UIADD3 UR74, UPT, UPT, UR50, 0x48, URZ ;  /* 0x00000048324a7890 */ /* 0x000fe2000fffe0ff */
[----:B------:R-:W-:Y:S01]  /*23500*/  MOV.SPILL R28, UR15 ;  /* 0x0000000f001c7c02 */ /* 0x000fe20009000f00 */
[----:B------:R-:W-:Y:S01]  /*23510*/  UIADD3 UR72, UPT, UPT, UR23, 0x41000, URZ ;  /* 0x0004100017487890 */ /* 0x000fe2000fffe0ff */
[----:B------:R-:W-:Y:S01]  /*23520*/  MOV.SPILL R29, UR63 ;  /* 0x0000003f001d7c02 */ /* 0x000fe20009000f00 */
[----:B------:R-:W-:Y:S01]  /*23530*/  UIADD3 UR66, UPT, UPT, UR50, 0x50, URZ ;  /* 0x0000005032427890 */ /* 0x000fe2000fffe0ff */
[----:B------:R-:W-:Y:S01]  /*23540*/  R2UR.FILL UR15, R28 ;  /* 0x000000001c0f72ca */ /* 0x000fe200004e0000 */
[----:B------:R-:W-:Y:S01]  /*23550*/  UIADD3 UR64, UPT, UPT, UR23, 0x42000, URZ ;  /* 0x0004200017407890 */ /* 0x000fe2000fffe0ff */
[----:B------:R-:W-:Y:S01]  /*23560*/  MOV.SPILL R28, UR62 ;  /* 0x0000003e001c7c02 */ /* 0x000fe20009000f00 */
[----:B-1----:R-:W-:Y:S01]  /*23570*/  UMOV UR10, URZ ;  /* 0x000000ff000a7c82 */ /* 0x002fe20008000000 */
[----:B------:R-:W-:Y:S01]  /*23580*/  UIADD3 UR50, UPT, UPT, UR7, 0x60, URZ ;  /* 0x0000006007327890 */ /* 0x000fe2000fffe0ff */
[----:B------:R-:W-:Y:S01]  /*23590*/  UMOV UR33, UR10 ;  /* 0x0000000a00217c82 */ /* 0x000fe20008000000 */
[----:B------:R-:W-:Y:S01]  /*235a0*/  UMOV UR41, UR10 ;  /* 0x0000000a00297c82 */ /* 0x000fe20008000000 */
[----:B------:R1:W-:Y:S01]  /*235b0*/  UTMASTG.5D [UR32], [UR70] ;  /* 0x00000020460073b5 */ /* 0x0003e20008020000 */
[----:B------:R-:W-:Y:S01]  /*235c0*/  UIADD3 UR48, UPT, UPT, UR23, 0x44000, URZ ;  /* 0x0004400017307890 */ /* 0x000fe2000fffe0ff */
[----:B------:R-:W-:Y:S01]  /*235d0*/  UMOV UR4, UR42 ;  /* 0x0000002a00047c82 */ /* 0x000fe20008000000 */
[----:B------:R-:W-:-:S02]  /*235e0*/  UIADD3 UR26, UPT, UPT, UR7, 0x78, URZ ;  /* 0x00000078071a7890 */ /* 0x000fc4000fffe0ff */
[----:B------:R-:W-:Y:S01]  /*235f0*/  UIADD3 UR24, UPT, UPT, UR23, 0x47000, URZ ;  /* 0x0004700017187890 */ /* 0x000fe2000fffe0ff */
[----:B------:R2:W-:Y:S01]  /*23600*/  UTMASTG.5D [UR40], [UR70] ;  /* 0x00000028460073b5 */ /* 0x0005e20008020000 */
[----:B------:R-:W-:Y:S01]  /*23610*/  UMOV UR75, UR51 ;  /* 0x00000033004b7c82 */ /* 0x000fe20008000000 */
[----:B------:R-:W-:Y:S01]  /*23620*/  UMOV UR76, UR52 ;  /* 0x00000034004c7c82 */ /* 0x000fe20008000000 */
[----:B------:R-:W-:Y:S01]  /*23630*/  UMOV UR77, UR53 ;  /* 0x00000035004d7c82 */ /* 0x000fe20008000000 */
[----:B------:R-:W-:Y:S01]  /*23640*/  UIADD3 UR16, UPT, UPT, UR23, 0x38400, URZ ;  /* 0x0003840017107890 */ /* 0x000fe2000fffe0ff */
[----:B------:R-:W-:Y:S01]  /*23650*/  UMOV UR67, UR51 ;  /* 0x0000003300437c82 */ /* 0x000fe20008000000 */
[----:B------:R-:W-:Y:S01]  /*23660*/  UMOV UR68, UR22 ;  /* 0x0000001600447c82 */ /* 0x000fe20008000000 */
[----:B------:R-:W-:Y:S01]  /*23670*/  UMOV UR69, UR55 ;  /* 0x0000003700457c82 */ /* 0x000fe20008000000 */
[----:B-1----:R-:W-:Y:S02]  /*23680*/  R2UR UR34, R26 ;  /* 0x000000001a2272ca */ /* 0x002fe400000e0000 */
[----:B------:R-:W-:-:S02]  /*23690*/  R2UR UR35, R25 ;  /* 0x00000000192372ca */ /* 0x000fc400000e0000 */
[----:B------:R-:W-:Y:S02]  /*236a0*/  R2UR UR36, R24 ;  /* 0x00000000182472ca */ /* 0x000fe400000e0000 */
[----:B------:R-:W-:Y:S02]  /*236b0*/  MOV.SPILL R26, UR60 ;  /* 0x0000003c001a7c02 */ /* 0x000fe40009000f00 */
[----:B------:R-:W-:Y:S02]  /*236c0*/  MOV.SPILL R25, UR59 ;  /* 0x0000003b00197c02 */ /* 0x000fe40009000f00 */
[----:B------:R-:W-:Y:S02]  /*236d0*/  MOV.SPILL R24, UR58 ;  /* 0x0000003a00187c02 */ /* 0x000fe40009000f00 */
[----:B------:R-:W-:Y:S02]  /*236e0*/  R2UR UR58, R16 ;  /* 0x00000000103a72ca */ /* 0x000fe400000e0000 */
[----:B------:R-:W-:-:S02]  /*236f0*/  R2UR UR59, R5 ;  /* 0x00000000053b72ca */ /* 0x000fc400000e0000 */
[----:B------:R-:W-:Y:S02]  /*23700*/  R2UR UR60, R4 ;  /* 0x00000000043c72ca */ /* 0x000fe400000e0000 */
[----:B------:R-:W-:Y:S02]  /*23710*/  R2UR UR37, R23 ;  /* 0x00000000172572ca */ /* 0x000fe400000e0000 */
[----:B------:R-:W-:Y:S02]  /*23720*/  MOV.SPILL R16, UR61 ;  /* 0x0000003d00107c02 */ /* 0x000fe40009000f00 */
[----:B------:R-:W-:Y:S01]  /*23730*/  R2UR UR61, R6 ;  /* 0x00000000063d72ca */ /* 0x000fe200000e0000 */
[----:B------:R-:W-:Y:S01]  /*23740*/  UIADD3 UR32, UPT, UPT, UR23, 0x3c000, URZ ;  /* 0x0003c00017207890 */ /* 0x000fe2000fffe0ff */
[----:B------:R-:W-:Y:S02]  /*23750*/  MOV.SPILL R23, UR56 ;  /* 0x0000003800177c02 */ /* 0x000fe40009000f00 */
[----:B------:R-:W-:-:S02]  /*23760*/  MOV.SPILL R3, UR58 ;  /* 0x0000003a00037c02 */ /* 0x000fc40009000f00 */
[----:B------:R-:W-:Y:S02]  /*23770*/  MOV.SPILL R4, UR59 ;  /* 0x0000003b00047c02 */ /* 0x000fe40009000f00 */
[----:B------:R-:W-:Y:S02]  /*23780*/  MOV.SPILL R5, UR60 ;  /* 0x0000003c00057c02 */ /* 0x000fe40009000f00 */
[----:B------:R-:W-:Y:S01]  /*23790*/  R2UR UR58, R17 ;  /* 0x00000000113a72ca */ /* 0x000fe200000e0000 */
[----:B------:R1:W-:Y:S01]  /*237a0*/  UTMASTG.5D [UR32], [UR70] ;  /* 0x00000020460073b5 */ /* 0x0003e20008020000 */
[----:B------:R-:W-:Y:S02]  /*237b0*/  R2UR UR59, R8 ;  /* 0x00000000083b72ca */ /* 0x000fe400000e0000 */
[----:B------:R-:W-:Y:S01]  /*237c0*/  R2UR UR60, R7 ;  /* 0x00000000073c72ca */ /* 0x000fe200000e0000 */
[----:B------:R-:W-:Y:S01]  /*237d0*/  UMOV UR54, UR34 ;  /* 0x0000002200367c82 */ /* 0x000fe20008000000 */
[----:B------:R-:W-:-:S02]  /*237e0*/  MOV.SPILL R17, UR61 ;  /* 0x0000003d00117c02 */ /* 0x000fc40009000f00 */
[----:B------:R-:W-:-:S05]  /*237f0*/  R2UR UR61, R9 ;  /* 0x00000000093d72ca */ /* 0x000fca00000e0000 */
[----:B------:R-:W-:Y:S02]  /*23800*/  MOV.SPILL R6, UR58 ;  /* 0x0000003a00067c02 */ /* 0x000fe40009000f00 */
[----:B------:R-:W-:Y:S02]  /*23810*/  MOV.SPILL R7, UR59 ;  /* 0x0000003b00077c02 */ /* 0x000fe40009000f00 */
[----:B------:R-:W-:Y:S02]  /*23820*/  MOV.SPILL R8, UR60 ;  /* 0x0000003c00087c02 */ /* 0x000fe40009000f00 */
[----:B------:R-:W-:Y:S02]  /*23830*/  R2UR UR58, R18 ;  /* 0x00000000123a72ca */ /* 0x000fe400000e0000 */
[----:B------:R-:W-:Y:S01]  /*23840*/  R2UR UR59, R11 ;  /* 0x000000000b3b72ca */ /* 0x000fe200000e0000 */
[----:B------:R-:W3:Y:S01]  /*23850*/  LDL.LU R18, [R1+0x10] ;  /* 0x0000100001127983 */ /* 0x000ee20000300800 */
[----:B------:R-:W-:Y:S01]  /*23860*/  R2UR UR60, R10 ;  /* 0x000000000a3c72ca */ /* 0x000fe200000e0000 */
[----:B------:R-:W-:Y:S01]  /*23870*/  UIADD3 UR56, UPT, UPT, UR23, 0x3e000, URZ ;  /* 0x0003e00017387890 */ /* 0x000fe2000fffe0ff */
[----:B------:R-:W-:Y:S01]  /*23880*/  UMOV UR57, UR10 ;  /* 0x0000000a00397c82 */ /* 0x000fe20008000000 */
[----:B--2---:R-:W-:-:S02]  /*23890*/  UIADD3 UR42, UPT, UPT, UR7, 0x68, URZ ;  /* 0x00000068072a7890 */ /* 0x004fc4000fffe0ff */
[----:B------:R-:W-:Y:S01]  /*238a0*/  UIADD3 UR40, UPT, UPT, UR23, 0x45000, URZ ;  /* 0x0004500017287890 */ /* 0x000fe2000fffe0ff */
[----:B------:R-:W-:Y:S01]  /*238b0*/  UMOV UR73, UR10 ;  /* 0x0000000a00497c82 */ /* 0x000fe20008000000 */
[----:B------:R-:W-:Y:S01]  /*238c0*/  UIADD3 UR8, UPT, UPT, UR23, 0x39400, URZ ;  /* 0x0003940017087890 */ /* 0x000fe2000fffe0ff */
[----:B------:R-:W-:Y:S01]  /*238d0*/  UMOV UR65, UR10 ;  /* 0x0000000a00417c82 */ /* 0x000fe20008000000 */
[----:B------:R-:W-:Y:S01]  /*238e0*/  UMOV UR51, UR30 ;  /* 0x0000001e00337c82 */ /* 0x000fe20008000000 */
[----:B------:R-:W-:Y:S01]  /*238f0*/  UMOV UR52, UR22 ;  /* 0x0000001600347c82 */ /* 0x000fe20008000000 */
[----:B------:R-:W-:Y:S01]  /*23900*/  UMOV UR53, UR55 ;  /* 0x0000003700357c82 */ /* 0x000fe20008000000 */
[----:B-1----:R-:W-:Y:S02]  /*23910*/  R2UR.FILL UR37, R13 ;  /* 0x000000000d2572ca */ /* 0x002fe400004e0000 */
[----:B------:R-:W-:Y:S02]  /*23920*/  R2UR.FILL UR36, R12 ;  /* 0x000000000c2472ca */ /* 0x000fe400004e0000 */
[----:B------:R-:W-:-:S02]  /*23930*/  R2UR.FILL UR35, R14 ;  /* 0x000000000e2372ca */ /* 0x000fc400004e0000 */
[----:B------:R-:W-:Y:S02]  /*23940*/  R2UR.FILL UR34, R2 ;  /* 0x00000000022272ca */ /* 0x000fe400004e0000 */
[----:B------:R-:W-:Y:S01]  /*23950*/  R2UR.FILL UR32, R0 ;  /* 0x00000000002072ca */ /* 0x000fe200004e0000 */
[----:B------:R-:W-:Y:S01]  /*23960*/  UMOV UR46, UR58 ;  /* 0x0000003a002e7c82 */ /* 0x000fe20008000000 */
[----:B------:R4:W5:Y:S04]  /*23970*/  LDL.LU R13, [R1+0x70] ;  /* 0x00007000010d7983 */ /* 0x0009680000300800 */
[----:B------:R4:W5:Y:S04]  /*23980*/  LDL.LU R12, [R1+0x6c] ;  /* 0x00006c00010c7983 */ /* 0x0009680000300800 */
[----:B------:R4:W5:Y:S03]  /*23990*/  LDL.LU R14, [R1+0x68] ;  /* 0x00006800010e7983 */ /* 0x0009660000300800 */
[----:B------:R1:W-:Y:S01]  /*239a0*/  UTMASTG.5D [UR32], [UR70] ;  /* 0x00000020460073b5 */ /* 0x0003e20008020000 */
[----:B------:R2:W-:Y:S01]  /*239b0*/  UTMASTG.5D [UR56], [UR70] ;  /* 0x00000038460073b5 */ /* 0x0005e20008020000 */
[----:B------:R4:W5:Y:S04]  /*239c0*/  LDL.LU R2, [R1+0x64] ;  /* 0x0000640001027983 */ /* 0x0009680000300800 */
[----:B------:R4:W5:Y:S01]  /*239d0*/  LDL.LU R0, [R1+0x60] ;  /* 0x0000600001007983 */ /* 0x0009620000300800 */
[----:B------:R-:W-:Y:S01]  /*239e0*/  UMOV UR47, UR34 ;  /* 0x00000022002f7c82 */ /* 0x000fe20008000000 */
        /* <DEDUP_REMOVED lines=15> */
[----:B-1----:R-:W-:Y:S01]  /*23ae0*/  UIADD3 UR34, UPT, UPT, UR7, 0x70, URZ ;  /* 0x0000007007227890 */ /* 0x002fe2000fffe0ff */
[----:B------:R-:W-:Y:S01]  /*23af0*/  R2UR.FILL UR63, R29 ;  /* 0x000000001d3f72ca */ /* 0x000fe200004e0000 */
[----:B------:R-:W-:Y:S01]  /*23b00*/  UIADD3 UR32, UPT, UPT, UR23, 0x46000, URZ ;  /* 0x0004600017207890 */ /* 0x000fe2000fffe0ff */
[----:B------:R-:W-:Y:S01]  /*23b10*/  R2UR.FILL UR62, R28 ;  /* 0x000000001c3e72ca */ /* 0x000fe200004e0000 */
[----:B------:R-:W-:Y:S01]  /*23b20*/  UMOV UR35, UR30 ;  /* 0x0000001e00237c82 */ /* 0x000fe20008000000 */
[----:B------:R-:W-:Y:S01]  /*23b30*/  UMOV UR36, UR22 ;  /* 0x0000001600247c82 */ /* 0x000fe20008000000 */
[----:B------:R-:W-:Y:S01]  /*23b40*/  UMOV UR37, UR55 ;  /* 0x0000003700257c82 */ /* 0x000fe20008000000 */
[----:B------:R-:W-:Y:S01]  /*23b50*/  UMOV UR12, UR22 ;  /* 0x00000016000c7c82 */ /* 0x000fe20008000000 */
[----:B--2---:R-:W-:Y:S01]  /*23b60*/  R2UR.FILL UR61, R17 ;  /* 0x00000000113d72ca */ /* 0x004fe200004e0000 */
[----:B------:R-:W-:Y:S01]  /*23b70*/  UIADD3 UR56, UPT, UPT, UR23, 0x3f000, URZ ;  /* 0x0003f00017387890 */ /* 0x000fe2000fffe0ff */
[----:B------:R-:W-:Y:S01]  /*23b80*/  R2UR.FILL UR60, R8 ;  /* 0x00000000083c72ca */ /* 0x000fe200004e0000 */
[----:B------:R-:W-:Y:S01]  /*23b90*/  UMOV UR13, UR55 ;  /* 0x00000037000d7c82 */ /* 0x000fe20008000000 */
[----:B------:R-:W-:Y:S01]  /*23ba0*/  R2UR.FILL UR59, R7 ;  /* 0x00000000073b72ca */ /* 0x000fe200004e0000 */
[----:B------:R-:W-:Y:S01]  /*23bb0*/  UMOV UR10, UR6 ;  /* 0x00000006000a7c82 */ /* 0x000fe20008000000 */
[----:B------:R-:W-:Y:S01]  /*23bc0*/  R2UR.FILL UR58, R6 ;  /* 0x00000000063a72ca */ /* 0x000fe200004e0000 */
[----:B------:R-:W1:Y:S01]  /*23bd0*/  S2UR UR30, SR_CgaCtaId ;  /* 0x00000000001e79c3 */ /* 0x000e620000008800 */
[----:B------:R-:W2:Y:S11]  /*23be0*/  LDCU UR22, c[0x0][0x900] ;  /* 0x00012000ff1677ac */ /* 0x000eb60008000800 */
[----:B------:R4:W-:Y:S01]  /*23bf0*/  UTMASTG.5D [UR56], [UR70] ;  /* 0x00000038460073b5 */ /* 0x0009e20008020000 */
[----:B------:R-:W-:Y:S01]  /*23c00*/  UMOV UR38, UR58 ;  /* 0x0000003a00267c82 */ /* 0x000fe20008000000 */
[----:B----4-:R-:W-:Y:S01]  /*23c10*/  R2UR.FILL UR61, R16 ;  /* 0x00000000103d72ca */ /* 0x010fe200004e0000 */
[----:B------:R-:W-:Y:S01]  /*23c20*/  UIADD3 UR56, UPT, UPT, UR23, 0x40000, URZ ;  /* 0x0004000017387890 */ /* 0x000fe2000fffe0ff */
[----:B------:R-:W-:-:S02]  /*23c30*/  R2UR.FILL UR60, R5 ;  /* 0x00000000053c72ca */ /* 0x000fc400004e0000 */
[----:B------:R-:W-:Y:S02]  /*23c40*/  R2UR.FILL UR59, R4 ;  /* 0x00000000043b72ca */ /* 0x000fe400004e0000 */
[----:B------:R-:W-:-:S13]  /*23c50*/  R2UR.FILL UR58, R3 ;  /* 0x00000000033a72ca */ /* 0x000fda00004e0000 */
[----:B------:R4:W-:Y:S01]  /*23c60*/  UTMASTG.5D [UR56], [UR70] ;  /* 0x00000038460073b5 */ /* 0x0009e20008020000 */
[----:B------:R-:W-:Y:S01]  /*23c70*/  UMOV UR31, UR58 ;  /* 0x0000003a001f7c82 */ /* 0x000fe20008000000 */
[----:B------:R-:W-:Y:S01]  /*23c80*/  UTMASTG.5D [UR72], [UR70] ;  /* 0x00000048460073b5 */ /* 0x000fe20008020000 */
[----:B------:R-:W-:Y:S01]  /*23c90*/  UTMASTG.5D [UR64], [UR70] ;  /* 0x00000040460073b5 */ /* 0x000fe20008020000 */
[----:B----4-:R-:W-:Y:S02]  /*23ca0*/  R2UR.FILL UR61, R27 ;  /* 0x000000001b3d72ca */ /* 0x010fe400004e0000 */
[----:B------:R-:W-:Y:S02]  /*23cb0*/  R2UR.FILL UR60, R26 ;  /* 0x000000001a3c72ca */ /* 0x000fe400004e0000 */
[----:B------:R-:W-:Y:S02]  /*23cc0*/  R2UR.FILL UR59, R25 ;  /* 0x00000000193b72ca */ /* 0x000fe400004e0000 */
[----:B------:R-:W-:-:S02]  /*23cd0*/  R2UR.FILL UR58, R24 ;  /* 0x00000000183a72ca */ /* 0x000fc400004e0000 */
[----:B------:R-:W-:-:S13]  /*23ce0*/  R2UR.FILL UR56, R23 ;  /* 0x00000000173872ca */ /* 0x000fda00004e0000 */
[----:B------:R-:W-:Y:S01]  /*23cf0*/  UTMASTG.5D [UR56], [UR70] ;  /* 0x00000038460073b5 */ /* 0x000fe20008020000 */
[----:B------:R-:W-:Y:S01]  /*23d00*/  UTMASTG.5D [UR48], [UR70] ;  /* 0x00000030460073b5 */ /* 0x000fe20008020000 */
[----:B------:R-:W-:Y:S01]  /*23d10*/  UTMASTG.5D [UR40], [UR70] ;  /* 0x00000028460073b5 */ /* 0x000fe20008020000 */
[----:B------:R-:W-:Y:S01]  /*23d20*/  UTMASTG.5D [UR32], [UR70] ;  /* 0x00000020460073b5 */ /* 0x000fe20008020000 */
[----:B------:R-:W-:Y:S01]  /*23d30*/  UTMASTG.5D [UR24], [UR70] ;  /* 0x00000018460073b5 */ /* 0x000fe20008020000 */
[----:B------:R4:W-:Y:S01]  /*23d40*/  UTMASTG.5D [UR16], [UR70] ;  /* 0x00000010460073b5 */ /* 0x0009e20008020000 */
[----:B------:R2:W-:Y:S01]  /*23d50*/  UTMASTG.5D [UR8], [UR70] ;  /* 0x00000008460073b5 */ /* 0x0005e20008020000 */
[----:B----4-:R-:W-:Y:S01]  /*23d60*/  UIADD3 UR16, UPT, UPT, UR23, 0x3a400, URZ ;  /* 0x0003a40017107890 */ /* 0x010fe2000fffe0ff */
[----:B------:R-:W-:Y:S01]  /*23d70*/  UMOV UR18, UR5 ;  /* 0x0000000500127c82 */ /* 0x000fe20008000000 */
[----:B---3--:R-:W-:Y:S01]  /*23d80*/  R2UR.FILL UR39, R18 ;  /* 0x00000000122772ca */ /* 0x008fe200004e0000 */
[----:B--2---:R-:W-:-:S06]  /*23d90*/  UIADD3 UR8, UPT, UPT, UR23, 0x3b400, URZ ;  /* 0x0003b40017087890 */ /* 0x004fcc000fffe0ff */
[----:B------:R2:W-:Y:S01]  /*23da0*/  UTMASTG.5D [UR16], [UR70] ;  /* 0x00000010460073b5 */ /* 0x0005e20008020000 */
[----:B------:R-:W-:Y:S02]  /*23db0*/  UMOV UR10, UR4 ;  /* 0x00000004000a7c82 */ /* 0x000fe40008000000 */
[----:B------:R3:W-:Y:S01]  /*23dc0*/  UTMASTG.5D [UR8], [UR70] ;  /* 0x00000008460073b5 */ /* 0x0007e20008020000 */
[----:B--2---:R-:W-:Y:S01]  /*23dd0*/  UIADD3 UR16, UPT, UPT, UR23, 0x3c400, URZ ;  /* 0x0003c40017107890 */ /* 0x004fe2000fffe0ff */
[----:B------:R-:W-:Y:S01]  /*23de0*/  UMOV UR18, UR54 ;  /* 0x0000003600127c82 */ /* 0x000fe20008000000 */
[----:B---3--:R-:W-:-:S07]  /*23df0*/  UIADD3 UR8, UPT, UPT, UR23, 0x3d400, URZ ;  /* 0x0003d40017087890 */ /* 0x008fce000fffe0ff */
        /* <DEDUP_REMOVED lines=34> */
[----:B------:R-:W-:Y:S01]  /*24020*/  UMOV UR17, 0x80 ;  /* 0x0000008000117882 */ /* 0x000fe20000000000 */
[----:B------:R-:W-:Y:S01]  /*24030*/  UMOV UR18, UR7 ;  /* 0x0000000700127c82 */ /* 0x000fe20008000000 */
[----:B---3--:R-:W-:-:S06]  /*24040*/  UIADD3 UR8, UPT, UPT, UR23, 0x39800, URZ ;  /* 0x0003980017087890 */ /* 0x008fcc000fffe0ff */
[----:B------:R2:W-:Y:S01]  /*24050*/  UTMASTG.5D [UR16], [UR70] ;  /* 0x00000010460073b5 */ /* 0x0005e20008020000 */
[----:B------:R-:W-:Y:S01]  /*24060*/  UMOV UR9, 0x80 ;  /* 0x0000008000097882 */ /* 0x000fe20000000000 */
        /* <DEDUP_REMOVED lines=47> */
[----:B------:R-:W-:Y:S01]  /*24360*/  R2UR.FILL UR7, R22 ;  /* 0x00000000160772ca */ /* 0x000fe200004e0000 */
[----:B---3--:R-:W-:-:S05]  /*24370*/  UIADD3 UR8, UPT, UPT, UR23, 0x39c00, URZ ;  /* 0x00039c0017087890 */ /* 0x008fca000fffe0ff */
[----:B------:R2:W-:Y:S01]  /*24380*/  UTMASTG.5D [UR16], [UR70] ;  /* 0x00000010460073b5 */ /* 0x0005e20008020000 */
[----:B------:R-:W-:Y:S01]  /*24390*/  UMOV UR9, 0xc0 ;  /* 0x000000c000097882 */ /* 0x000fe20000000000 */
[----:B------:R-:W-:Y:S01]  /*243a0*/  UMOV UR10, UR6 ;  /* 0x00000006000a7c82 */ /* 0x000fe20008000000 */
[----:B------:R-:W-:Y:S01]  /*243b0*/  R2UR.FILL UR6, R21 ;  /* 0x00000000150672ca */ /* 0x000fe200004e0000 */
[----:B------:R3:W-:Y:S01]  /*243c0*/  UTMASTG.5D [UR8], [UR70] ;  /* 0x00000008460073b5 */ /* 0x0007e20008020000 */
[----:B--2---:R-:W-:Y:S01]  /*243d0*/  UIADD3 UR16, UPT, UPT, UR23, 0x3ac00, URZ ;  /* 0x0003ac0017107890 */ /* 0x004fe2000fffe0ff */
[----:B------:R-:W-:Y:S01]  /*243e0*/  UMOV UR18, UR5 ;  /* 0x0000000500127c82 */ /* 0x000fe20008000000 */
[----:B------:R-:W-:Y:S01]  /*243f0*/  R2UR.FILL UR5, R20 ;  /* 0x00000000140572ca */ /* 0x000fe200004e0000 */
[----:B---3--:R-:W-:-:S06]  /*24400*/  UIADD3 UR8, UPT, UPT, UR23, 0x3bc00, URZ ;  /* 0x0003bc0017087890 */ /* 0x008fcc000fffe0ff */
[----:B------:R2:W-:Y:S01]  /*24410*/  UTMASTG.5D [UR16], [UR70] ;  /* 0x00000010460073b5 */ /* 0x0005e20008020000 */
[----:B------:R-:W-:Y:S01]  /*24420*/  UMOV UR10, UR4 ;  /* 0x00000004000a7c82 */ /* 0x000fe20008000000 */
[----:B------:R-:W-:Y:S01]  /*24430*/  R2UR.FILL UR4, R19 ;  /* 0x00000000130472ca */ /* 0x000fe200004e0000 */
[----:B------:R3:W-:Y:S01]  /*24440*/  UTMASTG.5D [UR8], [UR70] ;  /* 0x00000008460073b5 */ /* 0x0007e20008020000 */
[----:B--2---:R-:W-:Y:S01]  /*24450*/  UIADD3 UR16, UPT, UPT, UR23, 0x3cc00, URZ ;  /* 0x0003cc0017107890 */ /* 0x004fe2000fffe0ff */
[----:B------:R-:W-:Y:S01]  /*24460*/  UMOV UR18, UR54 ;  /* 0x0000003600127c82 */ /* 0x000fe20008000000 */
[----:B------:R-:W4:Y:S01]  /*24470*/  LDCU UR54, c[0x0][0x91c] ;  /* 0x00012380ff3677ac */ /* 0x000f220008000800 */
[----:B---3--:R-:W-:-:S06]  /*24480*/  UIADD3 UR8, UPT, UPT, UR23, 0x3dc00, URZ ;  /* 0x0003dc0017087890 */ /* 0x008fcc000fffe0ff */
[----:B------:R2:W-:Y:S01]  /*24490*/  UTMASTG.5D [UR16], [UR70] ;  /* 0x00000010460073b5 */ /* 0x0005e20008020000 */
[----:B------:R-:W-:Y:S01]  /*244a0*/  UMOV UR10, UR47 ;  /* 0x0000002f000a7c82 */ /* 0x000fe20008000000 */
[----:B------:R-:W3:Y:S01]  /*244b0*/  LDCU UR47, c[0x0][0x904] ;  /* 0x00012080ff2f77ac */ /* 0x000ee20008000800 */
[----:B------:R1:W-:Y:S01]  /*244c0*/  UTMASTG.5D [UR8], [UR70] ;  /* 0x00000008460073b5 */ /* 0x0003e20008020000 */
[----:B--2---:R-:W-:Y:S01]  /*244d0*/  UIADD3 UR16, UPT, UPT, UR23, 0x3ec00, URZ ;  /* 0x0003ec0017107890 */ /* 0x004fe2000fffe0ff */
[----:B------:R-:W-:Y:S01]  /*244e0*/  UMOV UR18, UR46 ;  /* 0x0000002e00127c82 */ /* 0x000fe20008000000 */
[----:B------:R-:W2:Y:S01]  /*244f0*/  LDCU UR46, c[0x0][0x380] ;  /* 0x00007000ff2e77ac */ /* 0x000ea20008000800 */
[----:B-1----:R-:W-:-:S06]  /*24500*/  UIADD3 UR8, UPT, UPT, UR23, 0x3fc00, URZ ;  /* 0x0003fc0017087890 */ /* 0x002fcc000fffe0ff */
[----:B------:R1:W-:Y:S01]  /*24510*/  UTMASTG.5D [UR16], [UR70] ;  /* 0x00000010460073b5 */ /* 0x0003e20008020000 */
[----:B------:R-:W-:Y:S01]  /*24520*/  UMOV UR10, UR38 ;  /* 0x00000026000a7c82 */ /* 0x000fe20008000000 */
[----:B------:R-:W2:Y:S01]  /*24530*/  LDCU UR38, c[0x0][0x918] ;  /* 0x00012300ff2677ac */ /* 0x000ea20008000800 */
[----:B------:R4:W-:Y:S01]  /*24540*/  UTMASTG.5D [UR8], [UR70] ;  /* 0x00000008460073b5 */ /* 0x0009e20008020000 */
[----:B-1----:R-:W-:Y:S01]  /*24550*/  UIADD3 UR16, UPT, UPT, UR23, 0x40c00, URZ ;  /* 0x00040c0017107890 */ /* 0x002fe2000fffe0ff */
[----:B------:R-:W-:Y:S01]  /*24560*/  UMOV UR18, UR31 ;  /* 0x0000001f00127c82 */ /* 0x000fe20008000000 */
[----:B------:R-:W1:Y:S01]  /*24570*/  LDCU UR31, c[0x0][0x38c] ;  /* 0x00007180ff1f77ac */ /* 0x000e620008000800 */
[----:B----4-:R-:W-:-:S06]  /*24580*/  UIADD3 UR8, UPT, UPT, UR23, 0x41c00, URZ ;  /* 0x00041c0017087890 */ /* 0x010fcc000fffe0ff */
[----:B------:R4:W-:Y:S01]  /*24590*/  UTMASTG.5D [UR16], [UR70] ;  /* 0x00000010460073b5 */ /* 0x0009e20008020000 */
[----:B------:R-:W-:Y:S02]  /*245a0*/  UMOV UR10, UR74 ;  /* 0x0000004a000a7c82 */ /* 0x000fe40008000000 */
[----:B------:R3:W-:Y:S01]  /*245b0*/  UTMASTG.5D [UR8], [UR70] ;  /* 0x00000008460073b5 */ /* 0x0007e20008020000 */
[----:B----4-:R-:W-:Y:S01]  /*245c0*/  UIADD3 UR16, UPT, UPT, UR23, 0x42c00, URZ ;  /* 0x00042c0017107890 */ /* 0x010fe2000fffe0ff */
[----:B------:R-:W-:Y:S01]  /*245d0*/  UMOV UR18, UR66 ;  /* 0x0000004200127c82 */ /* 0x000fe20008000000 */
[----:B---3--:R-:W-:-:S07]  /*245e0*/  UIADD3 UR8, UPT, UPT, UR23, 0x43c00, URZ ;  /* 0x00043c0017087890 */ /* 0x008fce000fffe0ff */
[----:B------:R3:W-:Y:S01]  /*245f0*/  UTMASTG.5D [UR16], [UR70] ;  /* 0x00000010460073b5 */ /* 0x0007e20008020000 */
[----:B------:R-:W-:Y:S02]  /*24600*/  UMOV UR10, UR58 ;  /* 0x0000003a000a7c82 */ /* 0x000fe40008000000 */
[----:B------:R4:W-:Y:S01]  /*24610*/  UTMASTG.5D [UR8], [UR70] ;  /* 0x00000008460073b5 */ /* 0x0009e20008020000 */
[----:B---3--:R-:W-:Y:S01]  /*24620*/  UIADD3 UR16, UPT, UPT, UR23, 0x44c00, URZ ;  /* 0x00044c0017107890 */ /* 0x008fe2000fffe0ff */
[----:B------:R-:W-:Y:S01]  /*24630*/  UMOV UR18, UR50 ;  /* 0x0000003200127c82 */ /* 0x000fe20008000000 */
[----:B----4-:R-:W-:-:S07]  /*24640*/  UIADD3 UR8, UPT, UPT, UR23, 0x45c00, URZ ;  /* 0x00045c0017087890 */ /* 0x010fce000fffe0ff */
        /* <DEDUP_REMOVED lines=8> */
[----:B------:R3:W-:Y:S02]  /*246d0*/  UTMASTG.5D [UR8], [UR70] ;  /* 0x00000008460073b5 */ /* 0x0007e40008020000 */
[----:B-123--:R-:W-:Y:S01]  /*246e0*/  NOP ;  /* 0x0000000000007918 */ /* 0x00efe20000000000 */
.L_x_401:
[----:B--2---:R-:W-:Y:S05]  /*246f0*/  BSYNC.RECONVERGENT B0 ;  /* 0x0000000000007941 */ /* 0x004fea0003800200 */
.L_x_400:
[----:B------:R0:W-:Y:S01]  /*24700*/  UTMACMDFLUSH ;  /* 0x00000000000079b7 */ /* 0x0001e20000000000 */
[----:B------:R-:W-:Y:S05]  /*24710*/  BRA.U UP6, `(.L_x_402) ;  /* 0x0000000106047547 */ /* 0x000fea000b800000 */
[----:B------:R-:W-:Y:S05]  /*24720*/  BPT.TRAP 0x1 ;  /* 0x000000040000795c */ /* 0x000fea0000300000 */
.L_x_402:
[----:B-----5:R-:W2:Y:S02]  /*24730*/  SYNCS.PHASECHK.TRANS64.TRYWAIT P0, [UR23+0x580b8], R0 ;  /* 0x0580b800ff0075a7 */ /* 0x020ea40008001117 */
[----:B--2---:R-:W-:Y:S05]  /*24740*/  @!P0 BRA `(.L_x_403) ;  /* 0x0000002800608947 */ /* 0x004fea0003800000 */
.L_x_501:
[----:B------:R-:W-:Y:S04]  /*24750*/  BSSY.RECONVERGENT B0, `(.L_x_404) ;  /* 0x0000130000007945 */ /* 0x000fe80003800200 */
[----:B------:R-:W-:Y:S05]  /*24760*/  @!P1 BRA `(.L_x_405) ;  /* 0x0000001000b89947 */ /* 0x000fea0003800000 */
[----:B------:R-:W-:Y:S01]  /*24770*/  R2UR UR8, R14 ;  /* 0x000000000e0872ca */ /* 0x000fe200000e0000 */
[----:B------:R-:W-:Y:S01]  /*24780*/  UIADD3 UR32, UPT, UPT, UR23, 0x4a000, URZ ;  /* 0x0004a00017207890 */ /* 0x000fe2000fffe0ff */
[----:B------:R-:W-:Y:S01]  /*24790*/  R2UR UR30, R12 ;  /* 0x000000000c1e72ca */ /* 0x000fe200000e0000 */
[----:B------:R-:W-:Y:S01]  /*247a0*/  UIADD3 UR70, UP0, UPT, UR62, 0x400, URZ ;  /* 0x000004003e467890 */ /* 0x000fe2000ff1e0ff */
[----:B------:R-:W-:Y:S01]  /*247b0*/  R2UR UR22, R13 ;  /* 0x000000000d1672ca */ /* 0x000fe200000e0000 */
[----:B------:R-:W-:Y:S01]  /*247c0*/  UMOV UR33, URZ ;  /* 0x000000ff00217c82 */ /* 0x000fe20008000000 */
[----:B------:R-:W-:Y:S01]  /*247d0*/  R2UR UR55, R15 ;  /* 0x000000000f3772ca */ /* 0x000fe200000e0000 */
[----:B------:R-:W-:Y:S01]  /*247e0*/  UIADD3.X UR71, UPT, UPT, URZ, UR63, URZ, UP0, !UPT ;  /* 0x0000003fff477290 */ /* 0x000fe200087fe4ff */
[----:B------:R-:W-:Y:S01]  /*247f0*/  MOV.SPILL R9, UR32 ;  /* 0x0000002000097c02 */ /* 0x000fe20009000f00 */
[----:B------:R-:W-:Y:S01]  /*24800*/  UIADD3 UR32, UPT, UPT, UR23, 0x48000, URZ ;  /* 0x0004800017207890 */ /* 0x000fe2000fffe0ff */
[----:B------:R-:W-:Y:S01]  /*24810*/  MOV.SPILL R7, UR7 ;  /* 0x0000000700077c02 */ /* 0x000fe20009000f00 */
[----:B------:R-:W-:Y:S01]  /*24820*/  UMOV UR10, URZ ;  /* 0x000000ff000a7c82 */ /* 0x000fe20008000000 */
[----:B------:R-:W-:Y:S01]  /*24830*/  MOV.SPILL R6, UR6 ;  /* 0x0000000600067c02 */ /* 0x000fe20009000f00 */
[----:B------:R-:W-:Y:S01]  /*24840*/  UIADD3 UR34, UPT, UPT, UR8, 0x90, URZ ;  /* 0x0000009008227890 */ /* 0x000fe2000fffe0ff */
[----:B------:R-:W-:Y:S01]  /*24850*/  MOV.SPILL R8, UR39 ;  /* 0x0000002700087c02 */ /* 0x000fe20009000f00 */
[----:B------:R-:W-:Y:S01]  /*24860*/  UMOV UR35, UR30 ;  /* 0x0000001e00237c82 */ /* 0x000fe20008000000 */
[----:B------:R-:W-:Y:S01]  /*24870*/  UIADD3 UR58, UPT, UPT, UR8, 0xd8, URZ ;  /* 0x000000d8083a7890 */ /* 0x000fe2000fffe0ff */
[----:B------:R-:W-:Y:S01]  /*24880*/  MOV.SPILL R11, UR35 ;  /* 0x00000023000b7c02 */ /* 0x000fe20009000f00 */
[----:B------:R-:W-:Y:S01]  /*24890*/  UMOV UR36, UR22 ;  /* 0x0000001600247c82 */ /* 0x000fe20008000000 */
        /* <DEDUP_REMOVED lines=8> */
[----:B------:R-:W-:Y:S01]  /*24920*/  UMOV UR7, UR34 ;  /* 0x0000002200077c82 */ /* 0x000fe20008000000 */
[----:B------:R-:W-:Y:S01]  /*24930*/  R2UR.FILL UR39, R8 ;  /* 0x00000000082772ca */ /* 0x000fe200004e0000 */
[----:B------:R2:W-:Y:S01]  /*24940*/  UTMASTG.5D [UR32], [UR70] ;  /* 0x00000020460073b5 */ /* 0x0005e20008020000 */
[----:B------:R-:W-:Y:S01]  /*24950*/  UIADD3 UR4, UPT, UPT, UR8, 0xc0, URZ ;  /* 0x000000c008047890 */ /* 0x000fe2000fffe0ff */
[----:B------:R-:W-:Y:S01]  /*24960*/  MOV.SPILL R8, UR56 ;  /* 0x0000003800087c02 */ /* 0x000fe20009000f00 */
[----:B------:R-:W-:Y:S01]  /*24970*/  UIADD3 UR56, UPT, UPT, UR23, 0x4b000, URZ ;  /* 0x0004b00017387890 */ /* 0x000fe2000fffe0ff */
[----:B------:R-:W-:Y:S01]  /*24980*/  MOV.SPILL R5, UR5 ;  /* 0x0000000500057c02 */ /* 0x000fe20009000f00 */
[----:B------:R-:W-:Y:S01]  /*24990*/  UMOV UR60, UR22 ;  /* 0x00000016003c7c82 */ /* 0x000fe20008000000 */
[----:B------:R-:W-:Y:S01]  /*249a0*/  UMOV UR61, UR55 ;  /* 0x00000037003d7c82 */ /* 0x000fe20008000000 */
[----:B-1----:R-:W-:Y:S01]  /*249b0*/  IMAD.U32 R0, RZ, RZ, UR4 ;  /* 0x00000004ff007e24 */ /* 0x002fe2000f8e00ff */
[----:B------:R-:W-:Y:S01]  /*249c0*/  UMOV UR57, UR10 ;  /* 0x0000000a00397c82 */ /* 0x000fe20008000000 */
[----:B------:R-:W-:Y:S01]  /*249d0*/  UIADD3 UR5, UPT, UPT, UR8, 0xb8, URZ ;  /* 0x000000b808057890 */ /* 0x000fe2000fffe0ff */
[----:B------:R-:W-:Y:S01]  /*249e0*/  MOV.SPILL R18, UR63 ;  /* 0x0000003f00127c02 */ /* 0x000fe20009000f00 */
[----:B------:R-:W-:-:S02]  /*249f0*/  UIADD3 UR42, UPT, UPT, UR8, 0xa0, URZ ;  /* 0x000000a0082a7890 */ /* 0x000fc4000fffe0ff */
[----:B------:R-:W-:Y:S01]  /*24a00*/  UIADD3 UR40, UPT, UPT, UR23, 0x4c000, URZ ;  /* 0x0004c00017287890 */ /* 0x000fe2000fffe0ff */
[----:B------:R-:W-:Y:S01]  /*24a10*/  R2UR.FILL UR63, R18 ;  /* 0x00000000123f72ca */ /* 0x000fe200004e0000 */
[----:B------:R-:W-:Y:S01]  /*24a20*/  IMAD.U32 R3, RZ, RZ, UR5 ;  /* 0x00000005ff037e24 */ /* 0x000fe2000f8e00ff */
[----:B------:R-:W-:Y:S01]  /*24a30*/  UMOV UR43, UR30 ;  /* 0x0000001e002b7c82 */ /* 0x000fe20008000000 */
[----:B------:R-:W-:Y:S01]  /*24a40*/  UMOV UR44, UR22 ;  /* 0x00000016002c7c82 */ /* 0x000fe20008000000 */
[----:B------:R-:W-:Y:S01]  /*24a50*/  UMOV UR45, UR55 ;  /* 0x00000037002d7c82 */ /* 0x000fe20008000000 */
[----:B------:R-:W-:Y:S01]  /*24a60*/  UMOV UR41, UR10 ;  /* 0x0000000a00297c82 */ /* 0x000fe20008000000 */
[----:B------:R-:W-:Y:S02]  /*24a70*/  UIADD3 UR74, UPT, UPT, UR8, 0xc8, URZ ;  /* 0x000000c8084a7890 */ /* 0x000fe4000fffe0ff */
[----:B------:R-:W-:Y:S02]  /*24a80*/  UIADD3 UR72, UPT, UPT, UR23, 0x51000, URZ ;  /* 0x0005100017487890 */ /* 0x000fe4000fffe0ff */
[----:B------:R-:W-:-:S02]  /*24a90*/  UIADD3 UR66, UPT, UPT, UR8, 0xd0, URZ ;  /* 0x000000d008427890 */ /* 0x000fc4000fffe0ff */
[----:B------:R-:W-:Y:S02]  /*24aa0*/  UIADD3 UR64, UPT, UPT, UR23, 0x52000, URZ ;  /* 0x0005200017407890 */ /* 0x000fe4000fffe0ff */
[----:B------:R-:W-:Y:S02]  /*24ab0*/  UIADD3 UR50, UPT, UPT, UR8, 0xe0, URZ ;  /* 0x000000e008327890 */ /* 0x000fe4000fffe0ff */
[----:B------:R-:W-:Y:S01]  /*24ac0*/  UIADD3 UR48, UPT, UPT, UR23, 0x54000, URZ ;  /* 0x0005400017307890 */ /* 0x000fe2000fffe0ff */
[----:B------:R-:W-:Y:S01]  /*24ad0*/  UMOV UR54, UR42 ;  /* 0x0000002a00367c82 */ /* 0x000fe20008000000 */
[----:B------:R-:W-:Y:S02]  /*24ae0*/  UIADD3 UR26, UPT, UPT, UR8, 0xf8, URZ ;  /* 0x000000f8081a7890 */ /* 0x000fe4000fffe0ff */
[----:B------:R-:W-:Y:S02]  /*24af0*/  UIADD3 UR24, UPT, UPT, UR23, 0x57000, URZ ;  /* 0x0005700017187890 */ /* 0x000fe4000fffe0ff */
[----:B--2---:R-:W-:-:S02]  /*24b00*/  UIADD3 UR32, UPT, UPT, UR23, 0x49000, URZ ;  /* 0x0004900017207890 */ /* 0x004fc4000fffe0ff */
[----:B------:R-:W-:Y:S01]  /*24b10*/  UIADD3 UR34, UPT, UPT, UR8, 0x88, URZ ;  /* 0x0000008808227890 */ /* 0x000fe2000fffe0ff */
[----:B------:R-:W-:Y:S01]  /*24b20*/  UMOV UR33, UR10 ;  /* 0x0000000a00217c82 */ /* 0x000fe20008000000 */
[----:B------:R-:W-:Y:S01]  /*24b30*/  UMOV UR75, UR30 ;  /* 0x0000001e004b7c82 */ /* 0x000fe20008000000 */
[----:B------:R-:W-:Y:S01]  /*24b40*/  UMOV UR76, UR22 ;  /* 0x00000016004c7c82 */ /* 0x000fe20008000000 */
[----:B------:R-:W-:Y:S01]  /*24b50*/  UMOV UR77, UR55 ;  /* 0x00000037004d7c82 */ /* 0x000fe20008000000 */
[----:B------:R-:W-:Y:S02]  /*24b60*/  UIADD3 UR16, UPT, UPT, UR23, 0x48400, URZ ;  /* 0x0004840017107890 */ /* 0x000fe4000fffe0ff */
[----:B------:R-:W-:Y:S02]  /*24b70*/  UMOV UR6, UR34 ;  /* 0x0000002200067c82 */ /* 0x000fe40008000000 */
[----:B------:R1:W-:Y:S01]  /*24b80*/  UTMASTG.5D [UR32], [UR70] ;  /* 0x00000020460073b5 */ /* 0x0003e20008020000 */
        /* <DEDUP_REMOVED lines=23> */
[----:B-1----:R-:W-:-:S02]  /*24d00*/  R2UR.FILL UR37, R17 ;  /* 0x00000000112572ca */ /* 0x002fc400004e0000 */
[----:B------:R-:W-:Y:S02]  /*24d10*/  R2UR.FILL UR36, R16 ;  /* 0x00000000102472ca */ /* 0x000fe400004e0000 */
[----:B------:R-:W-:Y:S02]  /*24d20*/  R2UR.FILL UR35, R11 ;  /* 0x000000000b2372ca */ /* 0x000fe400004e0000 */
[----:B------:R-:W-:Y:S02]  /*24d30*/  R2UR.FILL UR34, R10 ;  /* 0x000000000a2272ca */ /* 0x000fe400004e0000 */
[----:B------:R-:W-:Y:S02]  /*24d40*/  R2UR.FILL UR32, R9 ;  /* 0x00000000092072ca */ /* 0x000fe400004e0000 */
[----:B------:R-:W-:Y:S01]  /*24d50*/  MOV.SPILL R9, UR58 ;  /* 0x0000003a00097c02 */ /* 0x000fe20009000f00 */
[----:B------:R-:W-:Y:S01]  /*24d60*/  UIADD3 UR58, UPT, UPT, UR8, 0x98, URZ ;  /* 0x00000098083a7890 */ /* 0x000fe2000fffe0ff */
[----:B------:R-:W-:-:S02]  /*24d70*/  MOV.SPILL R16, UR61 ;  /* 0x0000003d00107c02 */ /* 0x000fc40009000f00 */
[----:B------:R-:W-:Y:S02]  /*24d80*/  MOV.SPILL R11, UR60 ;  /* 0x0000003c000b7c02 */ /* 0x000fe40009000f00 */
[----:B------:R-:W-:Y:S02]  /*24d90*/  MOV.SPILL R10, UR59 ;  /* 0x0000003b000a7c02 */ /* 0x000fe40009000f00 */
[----:B------:R-:W-:Y:S01]  /*24da0*/  UMOV UR4, UR58 ;  /* 0x0000003a00047c82 */ /* 0x000fe20008000000 */
[----:B------:R-:W-:Y:S01]  /*24db0*/  UMOV UR5, UR34 ;  /* 0x0000002200057c82 */ /* 0x000fe20008000000 */
[----:B------:R-:W-:Y:S01]  /*24dc0*/  MOV.SPILL R17, UR62 ;  /* 0x0000003e00117c02 */ /* 0x000fe20009000f00 */
[----:B------:R1:W-:Y:S03]  /*24dd0*/  UTMASTG.5D [UR32], [UR70] ;  /* 0x00000020460073b5 */ /* 0x0003e60008020000 */
[----:B------:R-:W-:Y:S01]  /*24de0*/  R2UR.FILL UR62, R17 ;  /* 0x00000000113e72ca */ /* 0x000fe200004e0000 */
[----:B------:R2:W-:Y:S01]  /*24df0*/  UTMASTG.5D [UR56], [UR70] ;  /* 0x00000038460073b5 */ /* 0x0005e20008020000 */
[----:B------:R3:W-:Y:S01]  /*24e00*/  UTMASTG.5D [UR40], [UR70] ;  /* 0x00000028460073b5 */ /* 0x0007e20008020000 */
[----:B-1----:R-:W-:-:S02]  /*24e10*/  UIADD3 UR34, UPT, UPT, UR8, 0xf0, URZ ;  /* 0x000000f008227890 */ /* 0x002fc4000fffe0ff */
[----:B------:R-:W-:Y:S01]  /*24e20*/  UIADD3 UR32, UPT, UPT, UR23, 0x56000, URZ ;  /* 0x0005600017207890 */ /* 0x000fe2000fffe0ff */
[----:B------:R-:W-:Y:S01]  /*24e30*/  UMOV UR35, UR30 ;  /* 0x0000001e00237c82 */ /* 0x000fe20008000000 */
[----:B------:R-:W-:Y:S01]  /*24e40*/  UMOV UR36, UR22 ;  /* 0x0000001600247c82 */ /* 0x000fe20008000000 */
[----:B------:R-:W-:Y:S01]  /*24e50*/  UMOV UR37, UR55 ;  /* 0x0000003700257c82 */ /* 0x000fe20008000000 */
[----:B------:R-:W4:Y:S01]  /*24e60*/  S2UR UR30, SR_CgaCtaId ;  /* 0x00000000001e79c3 */ /* 0x000f220000008800 */
[----:B--2---:R-:W-:Y:S01]  /*24e70*/  R2UR UR58, R0 ;  /* 0x00000000003a72ca */ /* 0x004fe200000e0000 */
[----:B------:R-:W-:Y:S01]  /*24e80*/  UIADD3 UR56, UPT, UPT, UR23, 0x4d000, URZ ;  /* 0x0004d00017387890 */ /* 0x000fe2000fffe0ff */
[----:B------:R-:W2:Y:S01]  /*24e90*/  LDCU UR22, c[0x0][0x900] ;  /* 0x00012000ff1677ac */ /* 0x000ea20008000800 */
[----:B---3--:R-:W-:Y:S02]  /*24ea0*/  UIADD3 UR42, UPT, UPT, UR8, 0xe8, URZ ;  /* 0x000000e8082a7890 */ /* 0x008fe4000fffe0ff */
[----:B------:R-:W-:-:S08]  /*24eb0*/  UIADD3 UR40, UPT, UPT, UR23, 0x55000, URZ ;  /* 0x0005500017287890 */ /* 0x000fd0000fffe0ff */
[----:B------:R-:W-:Y:S02]  /*24ec0*/  MOV.SPILL R0, UR58 ;  /* 0x0000003a00007c02 */ /* 0x000fe40009000f00 */
[----:B------:R-:W-:-:S13]  /*24ed0*/  R2UR UR58, R3 ;  /* 0x00000000033a72ca */ /* 0x000fda00000e0000 */
[----:B------:R-:W-:Y:S01]  /*24ee0*/  MOV.SPILL R3, UR58 ;  /* 0x0000003a00037c02 */ /* 0x000fe20009000f00 */
[----:B------:R-:W-:-:S07]  /*24ef0*/  UIADD3 UR58, UPT, UPT, UR8, 0xa8, URZ ;  /* 0x000000a8083a7890 */ /* 0x000fce000fffe0ff */
[----:B------:R-:W-:Y:S02]  /*24f00*/  UMOV UR47, UR58 ;  /* 0x0000003a002f7c82 */ /* 0x000fe40008000000 */
[----:B------:R1:W-:Y:S02]  /*24f10*/  UTMASTG.5D [UR56], [UR70] ;  /* 0x00000038460073b5 */ /* 0x0003e40008020000 */
[----:B-1----:R-:W-:Y:S02]  /*24f20*/  UIADD3 UR56, UPT, UPT, UR23, 0x4e000, URZ ;  /* 0x0004e00017387890 */ /* 0x002fe4000fffe0ff */
[----:B------:R-:W-:Y:S02]  /*24f30*/  UIADD3 UR58, UPT, UPT, UR8, 0xb0, URZ ;  /* 0x000000b0083a7890 */ /* 0x000fe4000fffe0ff */
[----:B------:R-:W-:-:S05]  /*24f40*/  UIADD3 UR8, UPT, UPT, UR23, 0x49400, URZ ;  /* 0x0004940017087890 */ /* 0x000fca000fffe0ff */
[----:B------:R-:W-:Y:S02]  /*24f50*/  UMOV UR46, UR58 ;  /* 0x0000003a002e7c82 */ /* 0x000fe40008000000 */
[----:B------:R1:W-:Y:S02]  /*24f60*/  UTMASTG.5D [UR56], [UR70] ;  /* 0x00000038460073b5 */ /* 0x0003e40008020000 */
[----:B-1----:R-:W-:Y:S01]  /*24f70*/  R2UR.FILL UR58, R3 ;  /* 0x00000000033a72ca */ /* 0x002fe200004e0000 */
[----:B------:R-:W-:-:S12]  /*24f80*/  UIADD3 UR56, UPT, UPT, UR23, 0x4f000, URZ ;  /* 0x0004f00017387890 */ /* 0x000fd8000fffe0ff */
[----:B------:R1:W-:Y:S01]  /*24f90*/  UTMASTG.5D [UR56], [UR70] ;  /* 0x00000038460073b5 */ /* 0x0003e20008020000 */
[----:B------:R-:W-:Y:S01]  /*24fa0*/  UMOV UR38, UR58 ;  /* 0x0000003a00267c82 */ /* 0x000fe20008000000 */
[----:B-1----:R-:W-:Y:S01]  /*24fb0*/  R2UR.FILL UR58, R0 ;  /* 0x00000000003a72ca */ /* 0x002fe200004e0000 */
[----:B------:R-:W-:-:S12]  /*24fc0*/  UIADD3 UR56, UPT, UPT, UR23, 0x50000, URZ ;  /* 0x0005000017387890 */ /* 0x000fd8000fffe0ff */
[----:B------:R1:W-:Y:S01]  /*24fd0*/  UTMASTG.5D [UR56], [UR70] ;  /* 0x00000038460073b5 */ /* 0x0003e20008020000 */
[----:B------:R-:W-:Y:S01]  /*24fe0*/  UMOV UR31, UR58 ;  /* 0x0000003a001f7c82 */ /* 0x000fe20008000000 */
[----:B------:R-:W-:Y:S01]  /*24ff0*/  UTMASTG.5D [UR72], [UR70] ;  /* 0x00000048460073b5 */ /* 0x000fe20008020000 */
[----:B------:R-:W-:Y:S01]  /*25000*/  UTMASTG.5D [UR64], [UR70] ;  /* 0x00000040460073b5 */ /* 0x000fe20008020000 */
[----:B-1----:R-:W-:Y:S02]  /*25010*/  R2UR.FILL UR61, R16 ;  /* 0x00000000103d72ca */ /* 0x002fe400004e0000 */
        /* <DEDUP_REMOVED lines=11> */
[----:B-1----:R-:W-:Y:S01]  /*250d0*/  UIADD3 UR16, UPT, UPT, UR23, 0x4a400, URZ ;  /* 0x0004a40017107890 */ /* 0x002fe2000fffe0ff */
[----:B------:R-:W-:Y:S01]  /*250e0*/  UMOV UR18, UR5 ;  /* 0x0000000500127c82 */ /* 0x000fe20008000000 */
[----:B---3--:R-:W-:-:S07]  /*250f0*/  UIADD3 UR8, UPT, UPT, UR23, 0x4b400, URZ ;  /* 0x0004b40017087890 */ /* 0x008fce000fffe0ff */
[----:B------:R1:W-:Y:S01]  /*25100*/  UTMASTG.5D [UR16], [UR70] ;  /* 0x00000010460073b5 */ /* 0x0003e20008020000 */
[----:B------:R-:W-:Y:S02]  /*25110*/  UMOV UR10, UR4 ;  /* 0x00000004000a7c82 */ /* 0x000fe40008000000 */
        /* <DEDUP_REMOVED lines=38> */
[----:B------:R-:W-:Y:S01]  /*25380*/  UMOV UR17, 0x80 ;  /* 0x0000008000117882 */ /* 0x000fe20000000000 */
[----:B------:R-:W-:Y:S01]  /*25390*/  UMOV UR18, UR7 ;  /* 0x0000000700127c82 */ /* 0x000fe20008000000 */
[----:B---3--:R-:W-:-:S06]  /*253a0*/  UIADD3 UR8, UPT, UPT, UR23, 0x49800, URZ ;  /* 0x0004980017087890 */ /* 0x008fcc000fffe0ff */
[----:B------:R1:W-:Y:S01]  /*253b0*/  UTMASTG.5D [UR16], [UR70] ;  /* 0x00000010460073b5 */ /* 0x0003e20008020000 */
[----:B------:R-:W-:Y:S01]  /*253c0*/  UMOV UR9, 0x80 ;  /* 0x0000008000097882 */ /* 0x000fe20000000000 */
        /* <DEDUP_REMOVED lines=54> */
[----:B-1----:R-:W-:Y:S01]  /*25730*/  UIADD3 UR16, UPT, UPT, UR23, 0x4ac00, URZ ;  /* 0x0004ac0017107890 */ /* 0x002fe2000fffe0ff */
[----:B------:R-:W-:Y:S01]  /*25740*/  UMOV UR18, UR5 ;  /* 0x0000000500127c82 */ /* 0x000fe20008000000 */
[----:B------:R-:W-:Y:S01]  /*25750*/  R2UR.FILL UR5, R5 ;  /* 0x00000000050572ca */ /* 0x000fe200004e0000 */
[----:B---3--:R-:W-:-:S06]  /*25760*/  UIADD3 UR8, UPT, UPT, UR23, 0x4bc00, URZ ;  /* 0x0004bc0017087890 */ /* 0x008fcc000fffe0ff */
[----:B------:R1:W-:Y:S01]  /*25770*/  UTMASTG.5D [UR16], [UR70] ;  /* 0x00000010460073b5 */ /* 0x0003e20008020000 */
[----:B------:R-:W-:Y:S01]  /*25780*/  UMOV UR10, UR4 ;  /* 0x00000004000a7c82 */ /* 0x000fe20008000000 */
[----:B------:R-:W-:Y:S01]  /*25790*/  R2UR.FILL UR4, R4 ;  /* 0x00000000040472ca */ /* 0x000fe200004e0000 */
[----:B------:R3:W-:Y:S01]  /*257a0*/  UTMASTG.5D [UR8], [UR70] ;  /* 0x00000008460073b5 */ /* 0x0007e20008020000 */
[----:B-1----:R-:W-:Y:S01]  /*257b0*/  UIADD3 UR16, UPT, UPT, UR23, 0x4cc00, URZ ;  /* 0x0004cc0017107890 */ /* 0x002fe2000fffe0ff */
[----:B------:R-:W-:Y:S01]  /*257c0*/  UMOV UR18, UR54 ;  /* 0x0000003600127c82 */ /* 0x000fe20008000000 */
[----:B------:R-:W1:Y:S01]  /*257d0*/  LDCU UR54, c[0x0][0x91c] ;  /* 0x00012380ff3677ac */ /* 0x000e620008000800 */
[----:B---3--:R-:W-:-:S06]  /*257e0*/  UIADD3 UR8, UPT, UPT, UR23, 0x4dc00, URZ ;  /* 0x0004dc0017087890 */ /* 0x008fcc000fffe0ff */
[----:B------:R3:W-:Y:S01]  /*257f0*/  UTMASTG.5D [UR16], [UR70] ;  /* 0x00000010460073b5 */ /* 0x0007e20008020000 */
[----:B------:R-:W-:Y:S01]  /*25800*/  UMOV UR10, UR47 ;  /* 0x0000002f000a7c82 */ /* 0x000fe20008000000 */
[----:B------:R-:W1:Y:S01]  /*25810*/  LDCU UR47, c[0x0][0x904] ;  /* 0x00012080ff2f77ac */ /* 0x000e620008000800 */
[----:B------:R5:W-:Y:S01]  /*25820*/  UTMASTG.5D [UR8], [UR70] ;  /* 0x00000008460073b5 */ /* 0x000be20008020000 */
[----:B---3--:R-:W-:Y:S01]  /*25830*/  UIADD3 UR16, UPT, UPT, UR23, 0x4ec00, URZ ;  /* 0x0004ec0017107890 */ /* 0x008fe2000fffe0ff */
[----:B------:R-:W-:Y:S01]  /*25840*/  UMOV UR18, UR46 ;  /* 0x0000002e00127c82 */ /* 0x000fe20008000000 */
[----:B------:R-:W3:Y:S01]  /*25850*/  LDCU UR46, c[0x0][0x380] ;  /* 0x00007000ff2e77ac */ /* 0x000ee20008000800 */
[----:B-----5:R-:W-:-:S06]  /*25860*/  UIADD3 UR8, UPT, UPT, UR23, 0x4fc00, URZ ;  /* 0x0004fc0017087890 */ /* 0x020fcc000fffe0ff */
[----:B------:R5:W-:Y:S01]  /*25870*/  UTMASTG.5D [UR16], [UR70] ;  /* 0x00000010460073b5 */ /* 0x000be20008020000 */
[----:B------:R-:W-:Y:S01]  /*25880*/  UMOV UR10, UR38 ;  /* 0x00000026000a7c82 */ /* 0x000fe20008000000 */
[----:B------:R-:W1:Y:S01]  /*25890*/  LDCU UR38, c[0x0][0x918] ;  /* 0x00012300ff2677ac */ /* 0x000e620008000800 */
[----:B------:R2:W-:Y:S01]  /*258a0*/  UTMASTG.5D [UR8], [UR70] ;  /* 0x00000008460073b5 */ /* 0x0005e20008020000 */
[----:B-----5:R-:W-:Y:S01]  /*258b0*/  UIADD3 UR16, UPT, UPT, UR23, 0x50c00, URZ ;  /* 0x00050c0017107890 */ /* 0x020fe2000fffe0ff */
[----:B------:R-:W-:Y:S01]  /*258c0*/  UMOV UR18, UR31 ;  /* 0x0000001f00127c82 */ /* 0x000fe20008000000 */
[----:B------:R-:W1:Y:S01]  /*258d0*/  LDCU UR31, c[0x0][0x38c] ;  /* 0x00007180ff1f77ac */ /* 0x000e620008000800 */
[----:B--2---:R-:W-:-:S06]  /*258e0*/  UIADD3 UR8, UPT, UPT, UR23, 0x51c00, URZ ;  /* 0x00051c0017087890 */ /* 0x004fcc000fffe0ff */
[----:B------:R2:W-:Y:S01]  /*258f0*/  UTMASTG.5D [UR16], [UR70] ;  /* 0x00000010460073b5 */ /* 0x0005e20008020000 */
[----:B------:R-:W-:Y:S02]  /*25900*/  UMOV UR10, UR74 ;  /* 0x0000004a000a7c82 */ /* 0x000fe40008000000 */
[----:B------:R5:W-:Y:S01]  /*25910*/  UTMASTG.5D [UR8], [UR70] ;  /* 0x00000008460073b5 */ /* 0x000be20008020000 */
[----:B--2---:R-:W-:Y:S01]  /*25920*/  UIADD3 UR16, UPT, UPT, UR23, 0x52c00, URZ ;  /* 0x00052c0017107890 */ /* 0x004fe2000fffe0ff */
[----:B------:R-:W-:Y:S01]  /*25930*/  UMOV UR18, UR66 ;  /* 0x0000004200127c82 */ /* 0x000fe20008000000 */
[----:B-----5:R-:W-:-:S07]  /*25940*/  UIADD3 UR8, UPT, UPT, UR23, 0x53c00, URZ ;  /* 0x00053c0017087890 */ /* 0x020fce000fffe0ff */
        /* <DEDUP_REMOVED lines=14> */
[----:B------:R2:W-:Y:S02]  /*25a30*/  UTMASTG.5D [UR8], [UR70] ;  /* 0x00000008460073b5 */ /* 0x0005e40008020000 */
[----:B-1234-:R-:W-:Y:S01]  /*25a40*/  NOP ;  /* 0x0000000000007918 */ /* 0x01efe20000000000 */
.L_x_405:
[----:B------:R-:W-:Y:S05]  /*25a50*/  BSYNC.RECONVERGENT B0 ;  /* 0x0000000000007941 */ /* 0x000fea0003800200 */
.L_x_404:
[----:B------:R0:W-:Y:S01]  /*25a60*/  UTMACMDFLUSH ;  /* 0x00000000000079b7 */ /* 0x0001e20000000000 */
[----:B------:R-:W-:-:S04]  /*25a70*/  DEPBAR.LE SB0, 0x1 ;  /* 0x000080400000791a */ /* 0x000fc80000000000 */
[----:B------:R-:W-:Y:S05]  /*25a80*/  BRA.U UP6, `(.L_x_406) ;  /* 0x0000000106047547 */ /* 0x000fea000b800000 */
[----:B------:R-:W-:Y:S05]  /*25a90*/  BPT.TRAP 0x1 ;  /* 0x000000040000795c */ /* 0x000fea0000300000 */
.L_x_406:
[----:B------:R-:W-:-:S04]  /*25aa0*/  UIADD3 UR8, UPT, UPT, UR23, 0x580c0, URZ ;  /* 0x000580c017087890 */ /* 0x000fc8000fffe0ff */
[----:B------:R-:W-:-:S09]  /*25ab0*/  UPRMT UR8, UR30, 0x654, UR8 ;  /* 0x000006541e087896 */ /* 0x000fd20008000008 */
[----:B------:R-:W-:Y:S01]  /*25ac0*/  SYNCS.ARRIVE.TRANS64.RED.A1T0 RZ, [UR8], RZ ;  /* 0x000000ffffff79a7 */ /* 0x000fe20008100408 */
[----:B------:R-:W-:-:S04]  /*25ad0*/  DEPBAR.LE SB0, 0x0 ;  /* 0x000080000000791a */ /* 0x000fc80000000000 */
[----:B------:R-:W-:Y:S05]  /*25ae0*/  BRA.U UP6, `(.L_x_407) ;  /* 0x0000000106047547 */ /* 0x000fea000b800000 */
[----:B------:R-:W-:Y:S05]  /*25af0*/  BPT.TRAP 0x1 ;  /* 0x000000040000795c */ /* 0x000fea0000300000 */
.L_x_407:
[----:B------:R-:W-:Y:S01]  /*25b00*/  UIADD3 UR23, UPT, UPT, UR23, 0x580c8, URZ ;  /* 0x000580c817177890 */ /* 0x000fe2000fffe0ff */
[----:B-1----:R-:W-:Y:S01]  /*25b10*/  HFMA2 R0, -RZ, RZ, 0, 5.9604644775390625e-08 ;  /* 0x00000001ff007431 */ /* 0x002fe200000001ff */
[----:B------:R-:W-:Y:S02]  /*25b20*/  LOP3.LUT R2, R2, 0x1, RZ, 0x3c, !PT ;  /* 0x0000000102027812 */ /* 0x000fe400078e3cff */
[----:B------:R-:W-:-:S09]  /*25b30*/  UPRMT UR23, UR30, 0x654, UR23 ;  /* 0x000006541e177896 */ /* 0x000fd20008000017 */
[----:B------:R-:W-:Y:S03]  /*25b40*/  SYNCS.ARRIVE.TRANS64.RED.A1T0 RZ, [UR23], RZ ;  /* 0x000000ffffff79a7 */ /* 0x000fe60008100417 */
.L_x_397:
[----:B------:R-:W1:Y:S02]  /*25b50*/  LDCU UR8, c[0x0][0x370] ;  /* 0x00006e00ff0877ac */ /* 0x000e640008000800 */
[----:B-1----:R-:W-:-:S04]  /*25b60*/  UIADD3 UR39, UPT, UPT, UR8, UR39, URZ ;  /* 0x0000002708277290 */ /* 0x002fc8000fffe0ff */
[----:B--2---:R-:W-:-:S09]  /*25b70*/  UISETP.GE.AND UP0, UPT, UR39, UR22, UPT ;  /* 0x000000162700728c */ /* 0x004fd2000bf06270 */
[----:B------:R-:W-:Y:S05]  /*25b80*/  BRA.U !UP0, `(.L_x_408) ;  /* 0xffffffcd08fc7547 */ /* 0x000fea000b83ffff */
[----:B------:R-:W-:-:S13]  /*25b90*/  LOP3.LUT P0, RZ, R0, 0xff, RZ, 0xc0, !PT ;  /* 0x000000ff00ff7812 */ /* 0x000fda000780c0ff */
[----:B------:R-:W-:Y:S05]  /*25ba0*/  @!P0 EXIT ;  /* 0x000000000000894d */ /* 0x000fea0003800000 */
[----:B------:R-:W1:Y:S01]  /*25bb0*/  S2UR UR4, SR_CgaCtaId ;  /* 0x00000000000479c3 */ /* 0x000e620000008800 */
[----:B------:R-:W-:Y:S01]  /*25bc0*/  UMOV UR5, 0x400 ;  /* 0x0000040000057882 */ /* 0x000fe20000000000 */
[----:B------:R-:W-:Y:S01]  /*25bd0*/  UMOV UR6, 0x40 ;  /* 0x0000004000067882 */ /* 0x000fe20000000000 */
[----:B------:R-:W-:Y:S02]  /*25be0*/  IMAD.MOV.U32 R2, RZ, RZ, 0xffff ;  /* 0x0000ffffff027424 */ /* 0x000fe400078e00ff */
[----:B------:R-:W-:Y:S01]  /*25bf0*/  IMAD.MOV.U32 R0, RZ, RZ, 0x1 ;  /* 0x00000001ff007424 */ /* 0x000fe200078e00ff */
[----:B-1----:R-:W-:Y:S02]  /*25c00*/  ULEA UR5, UR4, UR5, 0x18 ;  /* 0x0000000504057291 */ /* 0x002fe4000f8ec0ff */
[----:B------:R-:W-:-:S07]  /*25c10*/  ULEA UR6, UR4, UR6, 0x18 ;  /* 0x0000000604067291 */ /* 0x000fce000f8ec0ff */
[----:B------:R-:W1:Y:S01]  /*25c20*/  LDS R3, [UR5+0x580e0] ;  /* 0x0580e005ff037984 */ /* 0x000e620008000800 */
[----:B------:R-:W-:-:S03]  /*25c30*/  NOP ;  /* 0x0000000000007918 */ /* 0x000fc60000000000 */
[----:B------:R-:W2:Y:S01]  /*25c40*/  LDS R5, [UR6+0x14] ;  /* 0x00001406ff057984 */ /* 0x000ea20008000800 */
[----:B-1----:R-:W-:-:S04]  /*25c50*/  LOP3.LUT R3, R3, 0xffff, RZ, 0xc0, !PT ;  /* 0x0000ffff03037812 */ /* 0x002fc800078ec0ff */
[----:B------:R-:W-:-:S04]  /*25c60*/  SHF.R.U32.HI R3, RZ, 0x5, R3 ;  /* 0x00000005ff037819 */ /* 0x000fc80000011603 */
[-C--:B------:R-:W-:Y:S02]  /*25c70*/  SHF.L.U32 R2, R2, R3.reuse, RZ ;  /* 0x0000000302027219 */ /* 0x080fe400000006ff */
[----:B------:R-:W-:Y:S02]  /*25c80*/  SHF.L.U32 R0, R0, R3, RZ ;  /* 0x0000000300007219 */ /* 0x000fe400000006ff */
[----:B--2---:R-:W-:-:S04]  /*25c90*/  LOP3.LUT R5, R5, R2, RZ, 0xc0, !PT ;  /* 0x0000000205057212 */ /* 0x004fc800078ec0ff */
[----:B------:R-:W-:-:S13]  /*25ca0*/  ISETP.NE.AND P0, PT, R5, R2, PT ;  /* 0x000000020500720c */ /* 0x000fda0003f05270 */
[----:B------:R-:W-:Y:S05]  /*25cb0*/  @P0 BRA `(.L_x_409) ;  /* 0x00000000005c0947 */ /* 0x000fea0003800000 */
[----:B------:R-:W1:Y:S02]  /*25cc0*/  LDS R3, [UR6+0x18] ;  /* 0x00001806ff037984 */ /* 0x000e640008000800 */
[----:B-1----:R-:W-:-:S04]  /*25cd0*/  LOP3.LUT R3, R3, R0, RZ, 0xc0, !PT ;  /* 0x0000000003037212 */ /* 0x002fc800078ec0ff */
[----:B------:R-:W-:-:S13]  /*25ce0*/  ISETP.NE.AND P0, PT, R3, R0, PT ;  /* 0x000000000300720c */ /* 0x000fda0003f05270 */
[----:B------:R-:W-:Y:S05]  /*25cf0*/  @P0 BRA `(.L_x_410) ;  /* 0x0000000000400947 */ /* 0x000fea0003800000 */
[----:B------:R-:W-:Y:S01]  /*25d00*/  R2UR UR8, R2 ;  /* 0x00000000020872ca */ /* 0x000fe200000e0000 */
[----:B------:R-:W1:Y:S01]  /*25d10*/  S2R R3, SR_LANEID ;  /* 0x0000000000037919 */ /* 0x000e620000000000 */
[----:B------:R-:W-:Y:S01]  /*25d20*/  LOP3.LUT R4, RZ, R0, RZ, 0x33, !PT ;  /* 0x00000000ff047212 */ /* 0x000fe200078e33ff */
[----:B------:R-:W-:Y:S02]  /*25d30*/  VOTEU.ANY UR7, UPT, PT ;  /* 0x0000000000077886 */ /* 0x000fe400038e0100 */
[----:B------:R-:W-:Y:S01]  /*25d40*/  UFLO.U32 UR7, UR7 ;  /* 0x00000007000772bd */ /* 0x000fe200080e0000 */
[----:B------:R-:W2:Y:S07]  /*25d50*/  REDUX UR4, R4 ;  /* 0x00000000040473c4 */ /* 0x000eae0000000000 */
[----:B------:R-:W-:-:S06]  /*25d60*/  ULOP3.LUT UR8, URZ, UR8, URZ, 0x33, !UPT ;  /* 0x00000008ff087292 */ /* 0x000fcc000f8e33ff */
[----:B------:R-:W-:-:S04]  /*25d70*/  IMAD.U32 R2, RZ, RZ, UR8 ;  /* 0x00000008ff027e24 */ /* 0x000fc8000f8e00ff */
[----:B------:R-:W3:Y:S02]  /*25d80*/  REDUX UR5, R2 ;  /* 0x00000000020573c4 */ /* 0x000ee40000000000 */
[----:B------:R4:W-:Y:S01]  /*25d90*/  UTCATOMSWS.AND URZ, UR8 ;  /* 0x0000000800ff79e3 */ /* 0x0009e20008000000 */
[----:B--2---:R-:W-:Y:S01]  /*25da0*/  IMAD.U32 R0, RZ, RZ, UR4 ;  /* 0x00000004ff007e24 */ /* 0x004fe2000f8e00ff */
[----:B-1----:R-:W-:Y:S01]  /*25db0*/  ISETP.EQ.U32.AND P0, PT, R3, UR7, PT ;  /* 0x0000000703007c0c */ /* 0x002fe2000bf02070 */
[----:B---3--:R-:W-:-:S12]  /*25dc0*/  IMAD.U32 R3, RZ, RZ, UR5 ;  /* 0x00000005ff037e24 */ /* 0x008fd8000f8e00ff */
[----:B------:R4:W-:Y:S04]  /*25dd0*/  @P0 ATOMS.AND RZ, [UR6+0x14], R3 ;  /* 0x00001403ffff098c */ /* 0x0009e8000a800006 */
[----:B------:R4:W-:Y:S01]  /*25de0*/  @P0 ATOMS.AND RZ, [UR6+0x18], R0 ;  /* 0x00001800ffff098c */ /* 0x0009e2000a800006 */
[----:B------:R-:W-:Y:S05]  /*25df0*/  BRA `(.L_x_411) ;  /* 0x0000000000147947 */ /* 0x000fea0003800000 */
.L_x_410:
[----:B------:R-:W-:Y:S02]  /*25e00*/  MOV R2, 0x25e20 ;  /* 0x00025e2000027802 */ /* 0x000fe40000000f00 */
[----:B------:R-:W-:Y:S05]  /*25e10*/  CALL.REL.NOINC `($__internal_0_$__cuda_sm10x_tcgen05_guardrail_trap_col_being_dealloced_not_returned_by_alloc) ;  /* 0x0000001000c47944 */ /* 0x000fea0003c00000 */
[----:B------:R-:W-:Y:S05]  /*25e20*/  BRA `(.L_x_411) ;  /* 0x0000000000087947 */ /* 0x000fea0003800000 */
.L_x_409:
[----:B------:R-:W-:Y:S02]  /*25e30*/  MOV R2, 0x25e50 ;  /* 0x00025e5000027802 */ /* 0x000fe40000000f00 */
[----:B------:R-:W-:Y:S05]  /*25e40*/  CALL.REL.NOINC `($__internal_2_$__cuda_sm10x_tcgen05_guardrail_trap_unallocated_columns_being_dealloced) ;  /* 0x0000001000d07944 */ /* 0x000fea0003c00000 */
.L_x_411:
[----:B------:R-:W-:Y:S01]  /*25e50*/  NOP ;  /* 0x0000000000007918 */ /* 0x000fe20000000000 */
[----:B----4-:R-:W-:Y:S05]  /*25e60*/  EXIT ;  /* 0x000000000000794d */ /* 0x010fea0003800000 */
.L_x_37:
[----:B------:R-:W-:-:S07]  /*25e70*/  MOV R9, UR22 ;  /* 0x0000001600097c02 */ /* 0x000fce0008000f00 */
.L_x_412:
[----:B-1----:R1:W2:Y:S02]  /*25e80*/  SYNCS.PHASECHK.TRANS64.TRYWAIT P0, [R9+URZ+0x58000], R0 ;  /* 0x05800000090075a7 */ /* 0x0022a400080011ff */
[----:B--2---:R-:W-:Y:S05]  /*25e90*/  @!P0 NANOSLEEP.SYNCS 0x989680 ;  /* 0x009896800000895d */ /* 0x004fea0003900000 */
[----:B------:R-:W2:Y:S02]  /*25ea0*/  @!P0 SYNCS.PHASECHK.TRANS64 P0, [R9+URZ+0x58000], R0 ;  /* 0x05800000090085a7 */ /* 0x000ea400080010ff */
[----:B--2---:R-:W-:Y:S05]  /*25eb0*/  @!P0 BRA `(.L_x_412) ;  /* 0xfffffffc00f08947 */ /* 0x004fea000383ffff */
[----:B------:R-:W-:Y:S05]  /*25ec0*/  BRA `(.L_x_413) ;  /* 0xfffffdbc00a47947 */ /* 0x000fea000383ffff */
.L_x_39:
[----:B------:R-:W-:-:S07]  /*25ed0*/  MOV R2, UR20 ;  /* 0x0000001400027c02 */ /* 0x000fce0008000f00 */
.L_x_414:
[----:B-1----:R1:W2:Y:S02]  /*25ee0*/  SYNCS.PHASECHK.TRANS64.TRYWAIT P0, [R2+URZ+0x58020], R9 ;  /* 0x05802009020075a7 */ /* 0x0022a400080011ff */
[----:B--2---:R-:W-:Y:S05]  /*25ef0*/  @!P0 NANOSLEEP.SYNCS 0x989680 ;  /* 0x009896800000895d */ /* 0x004fea0003900000 */
[----:B------:R-:W2:Y:S02]  /*25f00*/  @!P0 SYNCS.PHASECHK.TRANS64 P0, [R2+URZ+0x58020], R9 ;  /* 0x05802009020085a7 */ /* 0x000ea400080010ff */
[----:B--2---:R-:W-:Y:S05]  /*25f10*/  @!P0 BRA `(.L_x_414) ;  /* 0xfffffffc00f08947 */ /* 0x004fea000383ffff */
[----:B------:R-:W-:Y:S05]  /*25f20*/  BRA `(.L_x_415) ;  /* 0xfffffdbc00a87947 */ /* 0x000fea000383ffff */
.L_x_41:
[----:B------:R-:W-:-:S07]  /*25f30*/  MOV R10, UR22 ;  /* 0x00000016000a7c02 */ /* 0x000fce0008000f00 */
.L_x_416:
[----:B-1----:R1:W2:Y:S02]  /*25f40*/  SYNCS.PHASECHK.TRANS64.TRYWAIT P0, [R10+URZ+0x58058], R11 ;  /* 0x0580580b0a0075a7 */ /* 0x0022a400080011ff */
[----:B--2---:R-:W-:Y:S05]  /*25f50*/  @!P0 NANOSLEEP.SYNCS 0x989680 ;  /* 0x009896800000895d */ /* 0x004fea0003900000 */
[----:B------:R-:W2:Y:S02]  /*25f60*/  @!P0 SYNCS.PHASECHK.TRANS64 P0, [R10+URZ+0x58058], R11 ;  /* 0x0580580b0a0085a7 */ /* 0x000ea400080010ff */
[----:B--2---:R-:W-:Y:S05]  /*25f70*/  @!P0 BRA `(.L_x_416) ;  /* 0xfffffffc00f08947 */ /* 0x004fea000383ffff */
[----:B------:R-:W-:Y:S05]  /*25f80*/  BRA `(.L_x_417) ;  /* 0xfffffdbc00cc7947 */ /* 0x000fea000383ffff */
.L_x_45:
[----:B------:R-:W-:-:S07]  /*25f90*/  MOV R11, UR22 ;  /* 0x00000016000b7c02 */ /* 0x000fce0008000f00 */
.L_x_418:
[----:B-1----:R1:W2:Y:S02]  /*25fa0*/  SYNCS.PHASECHK.TRANS64.TRYWAIT P0, [R11+URZ+0x58008], R0 ;  /* 0x058008000b0075a7 */ /* 0x0022a400080011ff */
[----:B--2---:R-:W-:Y:S05]  /*25fb0*/  @!P0 NANOSLEEP.SYNCS 0x989680 ;  /* 0x009896800000895d */ /* 0x004fea0003900000 */
[----:B------:R-:W2:Y:S02]  /*25fc0*/  @!P0 SYNCS.PHASECHK.TRANS64 P0, [R11+URZ+0x58008], R0 ;  /* 0x058008000b0085a7 */ /* 0x000ea400080010ff */
[----:B--2---:R-:W-:Y:S05]  /*25fd0*/  @!P0 BRA `(.L_x_418) ;  /* 0xfffffffc00f08947 */ /* 0x004fea000383ffff */
[----:B------:R-:W-:Y:S05]  /*25fe0*/  BRA `(.L_x_419) ;  /* 0xfffffdc8007c7947 */ /* 0x000fea000383ffff */
.L_x_47:
[----:B------:R-:W-:-:S07]  /*25ff0*/  MOV R11, UR22 ;  /* 0x00000016000b7c02 */ /* 0x000fce0008000f00 */
.L_x_420:
[----:B-1----:R1:W2:Y:S02]  /*26000*/  SYNCS.PHASECHK.TRANS64.TRYWAIT P0, [R11+URZ+0x58068], R12 ;  /* 0x0580680c0b0075a7 */ /* 0x0022a400080011ff */
[----:B--2---:R-:W-:Y:S05]  /*26010*/  @!P0 NANOSLEEP.SYNCS 0x989680 ;  /* 0x009896800000895d */ /* 0x004fea0003900000 */
[----:B------:R-:W2:Y:S02]  /*26020*/  @!P0 SYNCS.PHASECHK.TRANS64 P0, [R11+URZ+0x58068], R12 ;  /* 0x0580680c0b0085a7 */ /* 0x000ea400080010ff */
[----:B--2---:R-:W-:Y:S05]  /*26030*/  @!P0 BRA `(.L_x_420) ;  /* 0xfffffffc00f08947 */ /* 0x004fea000383ffff */
[----:B------:R-:W-:Y:S05]  /*26040*/  BRA `(.L_x_421) ;  /* 0xfffffdc800807947 */ /* 0x000fea000383ffff */
.L_x_51:
[----:B------:R-:W-:-:S07]  /*26050*/  MOV R0, UR4 ;  /* 0x0000000400007c02 */ /* 0x000fce0008000f00 */
.L_x_422:
[----:B-1----:R1:W3:Y:S02]  /*26060*/  SYNCS.PHASECHK.TRANS64.TRYWAIT P0, [R0+URZ+0x58020], R3 ;  /* 0x05802003000075a7 */ /* 0x0022e400080011ff */
[----:B---3--:R-:W-:Y:S05]  /*26070*/  @!P0 NANOSLEEP.SYNCS 0x989680 ;  /* 0x009896800000895d */ /* 0x008fea0003900000 */
[----:B------:R-:W3:Y:S02]  /*26080*/  @!P0 SYNCS.PHASECHK.TRANS64 P0, [R0+URZ+0x58020], R3 ;  /* 0x05802003000085a7 */ /* 0x000ee400080010ff */
[----:B---3--:R-:W-:Y:S05]  /*26090*/  @!P0 BRA `(.L_x_422) ;  /* 0xfffffffc00f08947 */ /* 0x008fea000383ffff */
[----:B------:R-:W-:Y:S05]  /*260a0*/  BRA `(.L_x_423) ;  /* 0xfffffdd000f47947 */ /* 0x000fea000383ffff */
.L_x_53:
[----:B------:R-:W-:-:S07]  /*260b0*/  MOV R0, UR22 ;  /* 0x0000001600007c02 */ /* 0x000fce0008000f00 */
.L_x_424:
[----:B-1----:R1:W3:Y:S02]  /*260c0*/  SYNCS.PHASECHK.TRANS64.TRYWAIT P0, [R0+URZ+0x580a0], R9 ;  /* 0x0580a009000075a7 */ /* 0x0022e400080011ff */
[----:B---3--:R-:W-:Y:S05]  /*260d0*/  @!P0 NANOSLEEP.SYNCS 0x989680 ;  /* 0x009896800000895d */ /* 0x008fea0003900000 */
[----:B------:R-:W3:Y:S02]  /*260e0*/  @!P0 SYNCS.PHASECHK.TRANS64 P0, [R0+URZ+0x580a0], R9 ;  /* 0x0580a009000085a7 */ /* 0x000ee400080010ff */
[----:B---3--:R-:W-:Y:S05]  /*260f0*/  @!P0 BRA `(.L_x_424) ;  /* 0xfffffffc00f08947 */ /* 0x008fea000383ffff */
[----:B------:R-:W-:Y:S05]  /*26100*/  BRA `(.L_x_425) ;  /* 0xfffffdd400047947 */ /* 0x000fea000383ffff */
.L_x_55:
[----:B------:R-:W-:Y:S02]  /*26110*/  SHF.L.U32 R11, R12, 0x1f, RZ ;  /* 0x0000001f0c0b7819 */ /* 0x000fe400000006ff */
[----:B------:R-:W-:-:S07]  /*26120*/  MOV R10, UR22 ;  /* 0x00000016000a7c02 */ /* 0x000fce0008000f00 */
.L_x_426:
[----:B-1----:R1:W3:Y:S02]  /*26130*/  SYNCS.PHASECHK.TRANS64.TRYWAIT P0, [R10+URZ+0x58058], R11 ;  /* 0x0580580b0a0075a7 */ /* 0x0022e400080011ff */
[----:B---3--:R-:W-:Y:S05]  /*26140*/  @!P0 NANOSLEEP.SYNCS 0x989680 ;  /* 0x009896800000895d */ /* 0x008fea0003900000 */
[----:B------:R-:W3:Y:S02]  /*26150*/  @!P0 SYNCS.PHASECHK.TRANS64 P0, [R10+URZ+0x58058], R11 ;  /* 0x0580580b0a0085a7 */ /* 0x000ee400080010ff */
[----:B---3--:R-:W-:Y:S05]  /*26160*/  @!P0 BRA `(.L_x_426) ;  /* 0xfffffffc00f08947 */ /* 0x008fea000383ffff */
[----:B------:R-:W-:Y:S05]  /*26170*/  BRA `(.L_x_427) ;  /* 0xfffffdd4000c7947 */ /* 0x000fea000383ffff */
.L_x_59:
[----:B------:R-:W-:Y:S07]  /*26180*/  MOV R0, UR7 ;  /* 0x0000000700007c02 */ /* 0x000fee0008000f00 */
.L_x_428:
[----:B--2---:R2:W3:Y:S02]  /*26190*/  SYNCS.PHASECHK.TRANS64.TRYWAIT P0, [R0+URZ+0x58020], R9 ;  /* 0x05802009000075a7 */ /* 0x0044e400080011ff */
[----:B---3--:R-:W-:Y:S05]  /*261a0*/  @!P0 NANOSLEEP.SYNCS 0x989680 ;  /* 0x009896800000895d */ /* 0x008fea0003900000 */
[----:B------:R-:W3:Y:S02]  /*261b0*/  @!P0 SYNCS.PHASECHK.TRANS64 P0, [R0+URZ+0x58020], R9 ;  /* 0x05802009000085a7 */ /* 0x000ee400080010ff */
[----:B---3--:R-:W-:Y:S05]  /*261c0*/  @!P0 BRA `(.L_x_428) ;  /* 0xfffffffc00f08947 */ /* 0x008fea000383ffff */
[----:B------:R-:W-:Y:S05]  /*261d0*/  BRA `(.L_x_429) ;  /* 0xfffffdd400f47947 */ /* 0x000fea000383ffff */
.L_x_62:
[----:B------:R-:W-:Y:S07]  /*261e0*/  MOV R0, UR22 ;  /* 0x0000001600007c02 */ /* 0x000fee0008000f00 */
.L_x_430:
[----:B--2---:R2:W3:Y:S02]  /*261f0*/  SYNCS.PHASECHK.TRANS64.TRYWAIT P0, [R0+URZ+0x580a8], R9 ;  /* 0x0580a809000075a7 */ /* 0x0044e400080011ff */
[----:B---3--:R-:W-:Y:S05]  /*26200*/  @!P0 NANOSLEEP.SYNCS 0x989680 ;  /* 0x009896800000895d */ /* 0x008fea0003900000 */
[----:B------:R-:W3:Y:S02]  /*26210*/  @!P0 SYNCS.PHASECHK.TRANS64 P0, [R0+URZ+0x580a8], R9 ;  /* 0x0580a809000085a7 */ /* 0x000ee400080010ff */
[----:B---3--:R-:W-:Y:S05]  /*26220*/  @!P0 BRA `(.L_x_430) ;  /* 0xfffffffc00f08947 */ /* 0x008fea000383ffff */
[----:B------:R-:W-:Y:S05]  /*26230*/  BRA `(.L_x_431) ;  /* 0xfffffde000f07947 */ /* 0x000fea000383ffff */
.L_x_64:
[----:B------:R-:W-:Y:S07]  /*26240*/  MOV R9, UR22 ;  /* 0x0000001600097c02 */ /* 0x000fee0008000f00 */
.L_x_432:
[----:B--2---:R2:W3:Y:S02]  /*26250*/  SYNCS.PHASECHK.TRANS64.TRYWAIT P0, [R9+URZ+0x58068], R18 ;  /* 0x05806812090075a7 */ /* 0x0044e400080011ff */
[----:B---3--:R-:W-:Y:S05]  /*26260*/  @!P0 NANOSLEEP.SYNCS 0x989680 ;  /* 0x009896800000895d */ /* 0x008fea0003900000 */
[----:B------:R-:W3:Y:S02]  /*26270*/  @!P0 SYNCS.PHASECHK.TRANS64 P0, [R9+URZ+0x58068], R18 ;  /* 0x05806812090085a7 */ /* 0x000ee400080010ff */
[----:B---3--:R-:W-:Y:S05]  /*26280*/  @!P0 BRA `(.L_x_432) ;  /* 0xfffffffc00f08947 */ /* 0x008fea000383ffff */
[----:B------:R-:W-:Y:S05]  /*26290*/  BRA `(.L_x_433) ;  /* 0xfffffde000f47947 */ /* 0x000fea000383ffff */
.L_x_70:
[----:B------:R-:W-:Y:S07]  /*262a0*/  MOV R0, UR4 ;  /* 0x0000000400007c02 */ /* 0x000fee0008000f00 */
.L_x_434:
[----:B-1----:R1:W2:Y:S02]  /*262b0*/  SYNCS.PHASECHK.TRANS64.TRYWAIT P0, [R0+URZ+0x58020], R9 ;  /* 0x05802009000075a7 */ /* 0x0022a400080011ff */
[----:B--2---:R-:W-:Y:S05]  /*262c0*/  @!P0 NANOSLEEP.SYNCS 0x989680 ;  /* 0x009896800000895d */ /* 0x004fea0003900000 */
[----:B------:R-:W2:Y:S02]  /*262d0*/  @!P0 SYNCS.PHASECHK.TRANS64 P0, [R0+URZ+0x58020], R9 ;  /* 0x05802009000085a7 */ /* 0x000ea400080010ff */
[----:B--2---:R-:W-:Y:S05]  /*262e0*/  @!P0 BRA `(.L_x_434) ;  /* 0xfffffffc00f08947 */ /* 0x004fea000383ffff */
[----:B------:R-:W-:Y:S05]  /*262f0*/  BRA `(.L_x_435) ;  /* 0xfffffdf4000c7947 */ /* 0x000fea000383ffff */
.L_x_72:
[----:B------:R-:W-:Y:S07]  /*26300*/  MOV R0, UR22 ;  /* 0x0000001600007c02 */ /* 0x000fee0008000f00 */
.L_x_436:
[----:B-1----:R1:W2:Y:S02]  /*26310*/  SYNCS.PHASECHK.TRANS64.TRYWAIT P0, [R0+URZ+0x580a0], R9 ;  /* 0x0580a009000075a7 */ /* 0x0022a400080011ff */
[----:B--2---:R-:W-:Y:S05]  /*26320*/  @!P0 NANOSLEEP.SYNCS 0x989680 ;  /* 0x009896800000895d */ /* 0x004fea0003900000 */
[----:B------:R-:W2:Y:S02]  /*26330*/  @!P0 SYNCS.PHASECHK.TRANS64 P0, [R0+URZ+0x580a0], R9 ;  /* 0x0580a009000085a7 */ /* 0x000ea400080010ff */
[----:B--2---:R-:W-:Y:S05]  /*26340*/  @!P0 BRA `(.L_x_436) ;  /* 0xfffffffc00f08947 */ /* 0x004fea000383ffff */
[----:B------:R-:W-:Y:S05]  /*26350*/  BRA `(.L_x_437) ;  /* 0xfffffdf4001c7947 */ /* 0x000fea000383ffff */
.L_x_74:
[----:B------:R-:W-:Y:S02]  /*26360*/  SHF.L.U32 R11, R12, 0x1f, RZ ;  /* 0x0000001f0c0b7819 */ /* 0x000fe400000006ff */
[----:B------:R-:W-:Y:S07]  /*26370*/  MOV R10, UR22 ;  /* 0x00000016000a7c02 */ /* 0x000fee0008000f00 */
.L_x_438:
[----:B-1----:R1:W2:Y:S02]  /*26380*/  SYNCS.PHASECHK.TRANS64.TRYWAIT P0, [R10+URZ+0x58058], R11 ;  /* 0x0580580b0a0075a7 */ /* 0x0022a400080011ff */
[----:B--2---:R-:W-:Y:S05]  /*26390*/  @!P0 NANOSLEEP.SYNCS 0x989680 ;  /* 0x009896800000895d */ /* 0x004fea0003900000 */
[----:B------:R-:W2:Y:S02]  /*263a0*/  @!P0 SYNCS.PHASECHK.TRANS64 P0, [R10+URZ+0x58058], R11 ;  /* 0x0580580b0a0085a7 */ /* 0x000ea400080010ff */
[----:B--2---:R-:W-:Y:S05]  /*263b0*/  @!P0 BRA `(.L_x_438) ;  /* 0xfffffffc00f08947 */ /* 0x004fea000383ffff */
[----:B------:R-:W-:Y:S05]  /*263c0*/  BRA `(.L_x_439) ;  /* 0xfffffdf400247947 */ /* 0x000fea000383ffff */
.L_x_82:
[----:B------:R-:W-:-:S07]  /*263d0*/  MOV R2, UR22 ;  /* 0x0000001600027c02 */ /* 0x000fce0008000f00 */
.L_x_440:
[----:B---3--:R3:W4:Y:S02]  /*263e0*/  SYNCS.PHASECHK.TRANS64.TRYWAIT P0, [R2+URZ+0x580a8], R9 ;  /* 0x0580a809020075a7 */ /* 0x00872400080011ff */
[----:B----4-:R-:W-:Y:S05]  /*263f0*/  @!P0 NANOSLEEP.SYNCS 0x989680 ;  /* 0x009896800000895d */ /* 0x010fea0003900000 */
[----:B------:R-:W4:Y:S02]  /*26400*/  @!P0 SYNCS.PHASECHK.TRANS64 P0, [R2+URZ+0x580a8], R9 ;  /* 0x0580a809020085a7 */ /* 0x000f2400080010ff */
[----:B----4-:R-:W-:Y:S05]  /*26410*/  @!P0 BRA `(.L_x_440) ;  /* 0xfffffffc00f08947 */ /* 0x010fea000383ffff */
[----:B------:R-:W-:Y:S05]  /*26420*/  BRA `(.L_x_441) ;  /* 0xfffffdf400f47947 */ /* 0x000fea000383ffff */
.L_x_84:
[----:B------:R-:W-:-:S07]  /*26430*/  MOV R10, UR22 ;  /* 0x00000016000a7c02 */ /* 0x000fce0008000f00 */
.L_x_442:
[----:B-1----:R1:W3:Y:S02]  /*26440*/  SYNCS.PHASECHK.TRANS64.TRYWAIT P0, [R10+URZ+0x58068], R11 ;  /* 0x0580680b0a0075a7 */ /* 0x0022e400080011ff */
[----:B---3--:R-:W-:Y:S05]  /*26450*/  @!P0 NANOSLEEP.SYNCS 0x989680 ;  /* 0x009896800000895d */ /* 0x008fea0003900000 */
[----:B------:R-:W3:Y:S02]  /*26460*/  @!P0 SYNCS.PHASECHK.TRANS64 P0, [R10+URZ+0x58068], R11 ;  /* 0x0580680b0a0085a7 */ /* 0x000ee400080010ff */
[----:B---3--:R-:W-:Y:S05]  /*26470*/  @!P0 BRA `(.L_x_442) ;  /* 0xfffffffc00f08947 */ /* 0x008fea000383ffff */
[----:B------:R-:W-:Y:S05]  /*26480*/  BRA `(.L_x_443) ;  /* 0xfffffdf400fc7947 */ /* 0x000fea000383ffff */
.L_x_96:
[----:B-1----:R1:W2:Y:S02]  /*26490*/  SYNCS.PHASECHK.TRANS64.TRYWAIT P0, [R16+URZ+0x580c0], R3 ;  /* 0x0580c003100075a7 */ /* 0x0022a400080011ff */
[----:B--2---:R-:W-:Y:S05]  /*264a0*/  @!P0 NANOSLEEP.SYNCS 0x989680 ;  /* 0x009896800000895d */ /* 0x004fea0003900000 */
[----:B------:R-:W2:Y:S02]  /*264b0*/  @!P0 SYNCS.PHASECHK.TRANS64 P0, [R16+URZ+0x580c0], R3 ;  /* 0x0580c003100085a7 */ /* 0x000ea400080010ff */
[----:B--2---:R-:W-:Y:S05]  /*264c0*/  @!P0 BRA `(.L_x_96) ;  /* 0xfffffffc00f08947 */ /* 0x004fea000383ffff */
[----:B------:R-:W-:Y:S05]  /*264d0*/  BRA `(.L_x_444) ;  /* 0xfffffdfc00dc7947 */ /* 0x000fea000383ffff */
.L_x_163:
[----:B-1----:R1:W3:Y:S02]  /*264e0*/  SYNCS.PHASECHK.TRANS64.TRYWAIT P0, [R0+URZ+0x580c8], R5 ;  /* 0x0580c805000075a7 */ /* 0x0022e400080011ff */
[----:B---3--:R-:W-:Y:S05]  /*264f0*/  @!P0 NANOSLEEP.SYNCS 0x989680 ;  /* 0x009896800000895d */ /* 0x008fea0003900000 */
[----:B------:R-:W3:Y:S02]  /*26500*/  @!P0 SYNCS.PHASECHK.TRANS64 P0, [R0+URZ+0x580c8], R5 ;  /* 0x0580c805000085a7 */ /* 0x000ee400080010ff */
[----:B---3--:R-:W-:Y:S05]  /*26510*/  @!P0 BRA `(.L_x_163) ;  /* 0xfffffffc00f08947 */ /* 0x008fea000383ffff */
[----:B------:R-:W-:Y:S05]  /*26520*/  BRA `(.L_x_445) ;  /* 0xfffffe7c00107947 */ /* 0x000fea000383ffff */
.L_x_169:
[----:B-1----:R1:W2:Y:S02]  /*26530*/  SYNCS.PHASECHK.TRANS64.TRYWAIT P0, [R59+URZ+0x58070], R0 ;  /* 0x058070003b0075a7 */ /* 0x0022a400080011ff */
[----:B--2---:R-:W-:Y:S05]  /*26540*/  @!P0 NANOSLEEP.SYNCS 0x989680 ;  /* 0x009896800000895d */ /* 0x004fea0003900000 */
[----:B------:R-:W2:Y:S02]  /*26550*/  @!P0 SYNCS.PHASECHK.TRANS64 P0, [R59+URZ+0x58070], R0 ;  /* 0x058070003b0085a7 */ /* 0x000ea400080010ff */
[----:B--2---:R-:W-:Y:S05]  /*26560*/  @!P0 BRA `(.L_x_169) ;  /* 0xfffffffc00f08947 */ /* 0x004fea000383ffff */
[----:B------:R-:W-:Y:S05]  /*26570*/  BRA `(.L_x_446) ;  /* 0xfffffe8000547947 */ /* 0x000fea000383ffff */
.L_x_172:
[----:B--2---:R2:W3:Y:S02]  /*26580*/  SYNCS.PHASECHK.TRANS64.TRYWAIT P1, [R59+URZ+0x58080], R4 ;  /* 0x058080043b0075a7 */ /* 0x0044e400080211ff */
[----:B---3--:R-:W-:Y:S05]  /*26590*/  @!P1 NANOSLEEP.SYNCS 0x989680 ;  /* 0x009896800000995d */ /* 0x008fea0003900000 */
[----:B------:R-:W3:Y:S02]  /*265a0*/  @!P1 SYNCS.PHASECHK.TRANS64 P1, [R59+URZ+0x58080], R4 ;  /* 0x058080043b0095a7 */ /* 0x000ee400080210ff */
[----:B---3--:R-:W-:Y:S05]  /*265b0*/  @!P1 BRA `(.L_x_172) ;  /* 0xfffffffc00f09947 */ /* 0x008fea000383ffff */
[----:B------:R-:W-:Y:S05]  /*265c0*/  BRA `(.L_x_447) ;  /* 0xfffffe80007c7947 */ /* 0x000fea000383ffff */
.L_x_175:
[----:B-1----:R1:W3:Y:S02]  /*265d0*/  SYNCS.PHASECHK.TRANS64.TRYWAIT P0, [R59+URZ+0x58070], R0 ;  /* 0x058070003b0075a7 */ /* 0x0022e400080011ff */
[----:B---3--:R-:W-:Y:S05]  /*265e0*/  @!P0 NANOSLEEP.SYNCS 0x989680 ;  /* 0x009896800000895d */ /* 0x008fea0003900000 */
[----:B------:R-:W3:Y:S02]  /*265f0*/  @!P0 SYNCS.PHASECHK.TRANS64 P0, [R59+URZ+0x58070], R0 ;  /* 0x058070003b0085a7 */ /* 0x000ee400080010ff */
[----:B---3--:R-:W-:Y:S05]  /*26600*/  @!P0 BRA `(.L_x_175) ;  /* 0xfffffffc00f08947 */ /* 0x008fea000383ffff */
[----:B------:R-:W-:Y:S05]  /*26610*/  BRA `(.L_x_448) ;  /* 0xfffffe8000a87947 */ /* 0x000fea000383ffff */
.L_x_177:
[----:B-1----:R1:W2:Y:S02]  /*26620*/  SYNCS.PHASECHK.TRANS64.TRYWAIT P0, [R59+URZ+0x58090], R0 ;  /* 0x058090003b0075a7 */ /* 0x0022a400080011ff */
[----:B--2---:R-:W-:Y:S05]  /*26630*/  @!P0 NANOSLEEP.SYNCS 0x989680 ;  /* 0x009896800000895d */ /* 0x004fea0003900000 */
[----:B------:R-:W2:Y:S02]  /*26640*/  @!P0 SYNCS.PHASECHK.TRANS64 P0, [R59+URZ+0x58090], R0 ;  /* 0x058090003b0085a7 */ /* 0x000ea400080010ff */
[----:B--2---:R-:W-:Y:S05]  /*26650*/  @!P0 BRA `(.L_x_177) ;  /* 0xfffffffc00f08947 */ /* 0x004fea000383ffff */
[----:B------:R-:W-:Y:S05]  /*26660*/  BRA `(.L_x_449) ;  /* 0xfffffe8000f07947 */ /* 0x000fea000383ffff */
.L_x_205:
[----:B-1----:R1:W2:Y:S02]  /*26670*/  SYNCS.PHASECHK.TRANS64.TRYWAIT P0, [R59+URZ+0x58080], R0 ;  /* 0x058080003b0075a7 */ /* 0x0022a400080011ff */
[----:B--2---:R-:W-:Y:S05]  /*26680*/  @!P0 NANOSLEEP.SYNCS 0x989680 ;  /* 0x009896800000895d */ /* 0x004fea0003900000 */
[----:B------:R-:W2:Y:S02]  /*26690*/  @!P0 SYNCS.PHASECHK.TRANS64 P0, [R59+URZ+0x58080], R0 ;  /* 0x058080003b0085a7 */ /* 0x000ea400080010ff */
[----:B--2---:R-:W-:Y:S05]  /*266a0*/  @!P0 BRA `(.L_x_205) ;  /* 0xfffffffc00f08947 */ /* 0x004fea000383ffff */
[----:B------:R-:W-:Y:S05]  /*266b0*/  BRA `(.L_x_450) ;  /* 0xfffffea000207947 */ /* 0x000fea000383ffff */
.L_x_207:
[----:B-1----:R1:W2:Y:S02]  /*266c0*/  SYNCS.PHASECHK.TRANS64.TRYWAIT P0, [R59+URZ+0x58098], R0 ;  /* 0x058098003b0075a7 */ /* 0x0022a400080011ff */
[----:B--2---:R-:W-:Y:S05]  /*266d0*/  @!P0 NANOSLEEP.SYNCS 0x989680 ;  /* 0x009896800000895d */ /* 0x004fea0003900000 */
[----:B------:R-:W2:Y:S02]  /*266e0*/  @!P0 SYNCS.PHASECHK.TRANS64 P0, [R59+URZ+0x58098], R0 ;  /* 0x058098003b0085a7 */ /* 0x000ea400080010ff */
[----:B--2---:R-:W-:Y:S05]  /*266f0*/  @!P0 BRA `(.L_x_207) ;  /* 0xfffffffc00f08947 */ /* 0x004fea000383ffff */
[----:B------:R-:W-:Y:S05]  /*26700*/  BRA `(.L_x_451) ;  /* 0xfffffea000647947 */ /* 0x000fea000383ffff */
.L_x_237:
[----:B--2---:R2:W3:Y:S02]  /*26710*/  SYNCS.PHASECHK.TRANS64.TRYWAIT P0, [R59+URZ+0x58070], R4 ;  /* 0x058070043b0075a7 */ /* 0x0044e400080011ff */
[----:B---3--:R-:W-:Y:S05]  /*26720*/  @!P0 NANOSLEEP.SYNCS 0x989680 ;  /* 0x009896800000895d */ /* 0x008fea0003900000 */
[----:B------:R-:W3:Y:S02]  /*26730*/  @!P0 SYNCS.PHASECHK.TRANS64 P0, [R59+URZ+0x58070], R4 ;  /* 0x058070043b0085a7 */ /* 0x000ee400080010ff */
[----:B---3--:R-:W-:Y:S05]  /*26740*/  @!P0 BRA `(.L_x_237) ;  /* 0xfffffffc00f08947 */ /* 0x008fea000383ffff */
[----:B------:R-:W-:Y:S05]  /*26750*/  BRA `(.L_x_452) ;  /* 0xfffffebc00b87947 */ /* 0x000fea000383ffff */
.L_x_240:
[----:B-1----:R1:W3:Y:S02]  /*26760*/  SYNCS.PHASECHK.TRANS64.TRYWAIT P0, [R59+URZ+0x58090], R0 ;  /* 0x058090003b0075a7 */ /* 0x0022e400080011ff */
[----:B---3--:R-:W-:Y:S05]  /*26770*/  @!P0 NANOSLEEP.SYNCS 0x989680 ;  /* 0x009896800000895d */ /* 0x008fea0003900000 */
[----:B------:R-:W3:Y:S02]  /*26780*/  @!P0 SYNCS.PHASECHK.TRANS64 P0, [R59+URZ+0x58090], R0 ;  /* 0x058090003b0085a7 */ /* 0x000ee400080010ff */
[----:B---3--:R-:W-:Y:S05]  /*26790*/  @!P0 BRA `(.L_x_240) ;  /* 0xfffffffc00f08947 */ /* 0x008fea000383ffff */
[----:B------:R-:W-:Y:S05]  /*267a0*/  BRA `(.L_x_453) ;  /* 0xfffffebc00dc7947 */ /* 0x000fea000383ffff */
.L_x_243:
[----:B-1----:R1:W3:Y:S02]  /*267b0*/  SYNCS.PHASECHK.TRANS64.TRYWAIT P0, [R59+URZ+0x580c0], R0 ;  /* 0x0580c0003b0075a7 */ /* 0x0022e400080011ff */
[----:B---3--:R-:W-:Y:S05]  /*267c0*/  @!P0 NANOSLEEP.SYNCS 0x989680 ;  /* 0x009896800000895d */ /* 0x008fea0003900000 */
[----:B------:R-:W3:Y:S02]  /*267d0*/  @!P0 SYNCS.PHASECHK.TRANS64 P0, [R59+URZ+0x580c0], R0 ;  /* 0x0580c0003b0085a7 */ /* 0x000ee400080010ff */
[----:B---3--:R-:W-:Y:S05]  /*267e0*/  @!P0 BRA `(.L_x_243) ;  /* 0xfffffffc00f08947 */ /* 0x008fea000383ffff */
[----:B------:R-:W-:Y:S05]  /*267f0*/  BRA `(.L_x_454) ;  /* 0xfffffebc00e87947 */ /* 0x000fea000383ffff */
.L_x_265:
[----:B--2---:R2:W3:Y:S02]  /*26800*/  SYNCS.PHASECHK.TRANS64.TRYWAIT P0, [R59+URZ+0x58080], R4 ;  /* 0x058080043b0075a7 */ /* 0x0044e400080011ff */
[----:B---3--:R-:W-:Y:S05]  /*26810*/  @!P0 NANOSLEEP.SYNCS 0x989680 ;  /* 0x009896800000895d */ /* 0x008fea0003900000 */
[----:B------:R-:W3:Y:S02]  /*26820*/  @!P0 SYNCS.PHASECHK.TRANS64 P0, [R59+URZ+0x58080], R4 ;  /* 0x058080043b0085a7 */ /* 0x000ee400080010ff */
[----:B---3--:R-:W-:Y:S05]  /*26830*/  @!P0 BRA `(.L_x_265) ;  /* 0xfffffffc00f08947 */ /* 0x008fea000383ffff */
[----:B------:R-:W-:Y:S05]  /*26840*/  BRA `(.L_x_455) ;  /* 0xfffffef800947947 */ /* 0x000fea000383ffff */
.L_x_268:
[----:B------:R1:W1:Y:S02]  /*26850*/  SYNCS.PHASECHK.TRANS64.TRYWAIT P0, [R59+URZ+0x58098], R0 ;  /* 0x058098003b0075a7 */ /* 0x00026400080011ff */
[----:B-1----:R-:W-:Y:S05]  /*26860*/  @!P0 NANOSLEEP.SYNCS 0x989680 ;  /* 0x009896800000895d */ /* 0x002fea0003900000 */
[----:B------:R-:W1:Y:S02]  /*26870*/  @!P0 SYNCS.PHASECHK.TRANS64 P0, [R59+URZ+0x58098], R0 ;  /* 0x058098003b0085a7 */ /* 0x000e6400080010ff */
[----:B-1----:R-:W-:Y:S05]  /*26880*/  @!P0 BRA `(.L_x_268) ;  /* 0xfffffffc00f08947 */ /* 0x002fea000383ffff */
[----:B------:R-:W-:Y:S05]  /*26890*/  BRA `(.L_x_456) ;  /* 0xfffffef800b87947 */ /* 0x000fea000383ffff */
.L_x_271:
[----:B------:R1:W1:Y:S02]  /*268a0*/  SYNCS.PHASECHK.TRANS64.TRYWAIT P0, [R59+URZ+0x580c8], R0 ;  /* 0x0580c8003b0075a7 */ /* 0x00026400080011ff */
[----:B-1----:R-:W-:Y:S05]  /*268b0*/  @!P0 NANOSLEEP.SYNCS 0x989680 ;  /* 0x009896800000895d */ /* 0x002fea0003900000 */
[----:B------:R-:W1:Y:S02]  /*268c0*/  @!P0 SYNCS.PHASECHK.TRANS64 P0, [R59+URZ+0x580c8], R0 ;  /* 0x0580c8003b0085a7 */ /* 0x000e6400080010ff */
[----:B-1----:R-:W-:Y:S05]  /*268d0*/  @!P0 BRA `(.L_x_271) ;  /* 0xfffffffc00f08947 */ /* 0x002fea000383ffff */
[----:B------:R-:W-:Y:S05]  /*268e0*/  BRA `(.L_x_457) ;  /* 0xfffffef800c47947 */ /* 0x000fea000383ffff */
.L_x_295:
[----:B------:R-:W-:-:S07]  /*268f0*/  MOV R0, UR48 ;  /* 0x0000003000007c02 */ /* 0x000fce0008000f00 */
.L_x_458:
[----:B-1----:R1:W2:Y:S02]  /*26900*/  SYNCS.PHASECHK.TRANS64.TRYWAIT P0, [R0+URZ], R3 ;  /* 0x00000003000075a7 */ /* 0x0022a400080011ff */
[----:B--2---:R-:W-:Y:S05]  /*26910*/  @!P0 NANOSLEEP.SYNCS 0x989680 ;  /* 0x009896800000895d */ /* 0x004fea0003900000 */
[----:B------:R-:W2:Y:S02]  /*26920*/  @!P0 SYNCS.PHASECHK.TRANS64 P0, [R0+URZ], R3 ;  /* 0x00000003000085a7 */ /* 0x000ea400080010ff */
[----:B--2---:R-:W-:Y:S05]  /*26930*/  @!P0 BRA `(.L_x_458) ;  /* 0xfffffffc00f08947 */ /* 0x004fea000383ffff */
[----:B------:R-:W-:Y:S05]  /*26940*/  BRA `(.L_x_459) ;  /* 0xffffff3800747947 */ /* 0x000fea000383ffff */
.L_x_298:
[----:B------:R-:W-:-:S07]  /*26950*/  MOV R0, UR45 ;  /* 0x0000002d00007c02 */ /* 0x000fce0008000f00 */
.L_x_460:
[----:B-1----:R1:W3:Y:S02]  /*26960*/  SYNCS.PHASECHK.TRANS64.TRYWAIT P1, [R0+URZ], R3 ;  /* 0x00000003000075a7 */ /* 0x0022e400080211ff */
[----:B---3--:R-:W-:Y:S05]  /*26970*/  @!P1 NANOSLEEP.SYNCS 0x989680 ;  /* 0x009896800000995d */ /* 0x008fea0003900000 */
[----:B------:R-:W3:Y:S02]  /*26980*/  @!P1 SYNCS.PHASECHK.TRANS64 P1, [R0+URZ], R3 ;  /* 0x00000003000095a7 */ /* 0x000ee400080210ff */
[----:B---3--:R-:W-:Y:S05]  /*26990*/  @!P1 BRA `(.L_x_460) ;  /* 0xfffffffc00f09947 */ /* 0x008fea000383ffff */
[----:B------:R-:W-:Y:S05]  /*269a0*/  BRA `(.L_x_461) ;  /* 0xffffff3800bc7947 */ /* 0x000fea000383ffff */
.L_x_303:
[----:B------:R-:W-:-:S07]  /*269b0*/  MOV R4, UR43 ;  /* 0x0000002b00047c02 */ /* 0x000fce0008000f00 */
.L_x_462:
[----:B-1----:R1:W2:Y:S02]  /*269c0*/  SYNCS.PHASECHK.TRANS64.TRYWAIT P2, [R4+URZ], R3 ;  /* 0x00000003040075a7 */ /* 0x0022a400080411ff */
[----:B--2---:R-:W-:Y:S05]  /*269d0*/  @!P2 NANOSLEEP.SYNCS 0x989680 ;  /* 0x009896800000a95d */ /* 0x004fea0003900000 */
[----:B------:R-:W2:Y:S02]  /*269e0*/  @!P2 SYNCS.PHASECHK.TRANS64 P2, [R4+URZ], R3 ;  /* 0x000000030400a5a7 */ /* 0x000ea400080410ff */
[----:B--2---:R-:W-:Y:S05]  /*269f0*/  @!P2 BRA `(.L_x_462) ;  /* 0xfffffffc00f0a947 */ /* 0x004fea000383ffff */
[----:B------:R-:W-:Y:S05]  /*26a00*/  BRA `(.L_x_463) ;  /* 0xffffff4000a07947 */ /* 0x000fea000383ffff */
.L_x_307:
[----:B------:R-:W-:-:S07]  /*26a10*/  MOV R3, UR48 ;  /* 0x0000003000037c02 */ /* 0x000fce0008000f00 */
.L_x_464:
[----:B--2---:R2:W3:Y:S02]  /*26a20*/  SYNCS.PHASECHK.TRANS64.TRYWAIT P2, [R3+URZ], R0 ;  /* 0x00000000030075a7 */ /* 0x0044e400080411ff */
[----:B---3--:R-:W-:Y:S05]  /*26a30*/  @!P2 NANOSLEEP.SYNCS 0x989680 ;  /* 0x009896800000a95d */ /* 0x008fea0003900000 */
[----:B------:R-:W3:Y:S02]  /*26a40*/  @!P2 SYNCS.PHASECHK.TRANS64 P2, [R3+URZ], R0 ;  /* 0x000000000300a5a7 */ /* 0x000ee400080410ff */
[----:B---3--:R-:W-:Y:S05]  /*26a50*/  @!P2 BRA `(.L_x_464) ;  /* 0xfffffffc00f0a947 */ /* 0x008fea000383ffff */
[----:B------:R-:W-:Y:S05]  /*26a60*/  BRA `(.L_x_465) ;  /* 0xffffff58001c7947 */ /* 0x000fea000383ffff */
.L_x_312:
[----:B------:R-:W-:-:S07]  /*26a70*/  MOV R0, UR45 ;  /* 0x0000002d00007c02 */ /* 0x000fce0008000f00 */
.L_x_466:
[----:B--2---:R2:W3:Y:S02]  /*26a80*/  SYNCS.PHASECHK.TRANS64.TRYWAIT P1, [R0+URZ], R3 ;  /* 0x00000003000075a7 */ /* 0x0044e400080211ff */
[----:B---3--:R-:W-:Y:S05]  /*26a90*/  @!P1 NANOSLEEP.SYNCS 0x989680 ;  /* 0x009896800000995d */ /* 0x008fea0003900000 */
[----:B------:R-:W3:Y:S02]  /*26aa0*/  @!P1 SYNCS.PHASECHK.TRANS64 P1, [R0+URZ], R3 ;  /* 0x00000003000095a7 */ /* 0x000ee400080210ff */
[----:B---3--:R-:W-:Y:S05]  /*26ab0*/  @!P1 BRA `(.L_x_466) ;  /* 0xfffffffc00f09947 */ /* 0x008fea000383ffff */
[----:B------:R-:W-:Y:S05]  /*26ac0*/  BRA `(.L_x_467) ;  /* 0xffffff5800c87947 */ /* 0x000fea000383ffff */
.L_x_317:
[----:B------:R-:W-:-:S07]  /*26ad0*/  MOV R0, UR45 ;  /* 0x0000002d00007c02 */ /* 0x000fce0008000f00 */
.L_x_468:
[----:B-1----:R1:W2:Y:S02]  /*26ae0*/  SYNCS.PHASECHK.TRANS64.TRYWAIT P1, [R0+URZ], R3 ;  /* 0x00000003000075a7 */ /* 0x0022a400080211ff */
[----:B--2---:R-:W-:Y:S05]  /*26af0*/  @!P1 NANOSLEEP.SYNCS 0x989680 ;  /* 0x009896800000995d */ /* 0x004fea0003900000 */
[----:B------:R-:W2:Y:S02]  /*26b00*/  @!P1 SYNCS.PHASECHK.TRANS64 P1, [R0+URZ], R3 ;  /* 0x00000003000095a7 */ /* 0x000ea400080210ff */
[----:B--2---:R-:W-:Y:S05]  /*26b10*/  @!P1 BRA `(.L_x_468) ;  /* 0xfffffffc00f09947 */ /* 0x004fea000383ffff */
[----:B------:R-:W-:Y:S05]  /*26b20*/  BRA `(.L_x_469) ;  /* 0xffffff5c00587947 */ /* 0x000fea000383ffff */
.L_x_322:
[----:B------:R-:W-:-:S07]  /*26b30*/  MOV R4, UR43 ;  /* 0x0000002b00047c02 */ /* 0x000fce0008000f00 */
.L_x_470:
[----:B-1----:R1:W2:Y:S02]  /*26b40*/  SYNCS.PHASECHK.TRANS64.TRYWAIT P2, [R4+URZ], R3 ;  /* 0x00000003040075a7 */ /* 0x0022a400080411ff */
[----:B--2---:R-:W-:Y:S05]  /*26b50*/  @!P2 NANOSLEEP.SYNCS 0x989680 ;  /* 0x009896800000a95d */ /* 0x004fea0003900000 */
[----:B------:R-:W2:Y:S02]  /*26b60*/  @!P2 SYNCS.PHASECHK.TRANS64 P2, [R4+URZ], R3 ;  /* 0x000000030400a5a7 */ /* 0x000ea400080410ff */
[----:B--2---:R-:W-:Y:S05]  /*26b70*/  @!P2 BRA `(.L_x_470) ;  /* 0xfffffffc00f0a947 */ /* 0x004fea000383ffff */
[----:B------:R-:W-:Y:S05]  /*26b80*/  BRA `(.L_x_471) ;  /* 0xffffff78004c7947 */ /* 0x000fea000383ffff */
.L_x_326:
[----:B------:R-:W-:-:S07]  /*26b90*/  MOV R3, UR48 ;  /* 0x0000003000037c02 */ /* 0x000fce0008000f00 */
.L_x_472:
[----:B--2---:R2:W4:Y:S02]  /*26ba0*/  SYNCS.PHASECHK.TRANS64.TRYWAIT P2, [R3+URZ], R0 ;  /* 0x00000000030075a7 */ /* 0x00452400080411ff */
[----:B----4-:R-:W-:Y:S05]  /*26bb0*/  @!P2 NANOSLEEP.SYNCS 0x989680 ;  /* 0x009896800000a95d */ /* 0x010fea0003900000 */
[----:B------:R-:W4:Y:S02]  /*26bc0*/  @!P2 SYNCS.PHASECHK.TRANS64 P2, [R3+URZ], R0 ;  /* 0x000000000300a5a7 */ /* 0x000f2400080410ff */
[----:B----4-:R-:W-:Y:S05]  /*26bd0*/  @!P2 BRA `(.L_x_472) ;  /* 0xfffffffc00f0a947 */ /* 0x010fea000383ffff */
[----:B------:R-:W-:Y:S05]  /*26be0*/  BRA `(.L_x_473) ;  /* 0xffffff8c00c87947 */ /* 0x000fea000383ffff */
.L_x_331:
[----:B------:R-:W-:-:S07]  /*26bf0*/  MOV R0, UR45 ;  /* 0x0000002d00007c02 */ /* 0x000fce0008000f00 */
.L_x_474:
[----:B--2---:R2:W3:Y:S02]  /*26c00*/  SYNCS.PHASECHK.TRANS64.TRYWAIT P1, [R0+URZ], R3 ;  /* 0x00000003000075a7 */ /* 0x0044e400080211ff */
[----:B---3--:R-:W-:Y:S05]  /*26c10*/  @!P1 NANOSLEEP.SYNCS 0x989680 ;  /* 0x009896800000995d */ /* 0x008fea0003900000 */
[----:B------:R-:W3:Y:S02]  /*26c20*/  @!P1 SYNCS.PHASECHK.TRANS64 P1, [R0+URZ], R3 ;  /* 0x00000003000095a7 */ /* 0x000ee400080210ff */
[----:B---3--:R-:W-:Y:S05]  /*26c30*/  @!P1 BRA `(.L_x_474) ;  /* 0xfffffffc00f09947 */ /* 0x008fea000383ffff */
[----:B------:R-:W-:Y:S05]  /*26c40*/  BRA `(.L_x_475) ;  /* 0xffffff9000747947 */ /* 0x000fea000383ffff */
.L_x_336:
[----:B------:R-:W-:-:S07]  /*26c50*/  MOV R0, UR48 ;  /* 0x0000003000007c02 */ /* 0x000fce0008000f00 */
.L_x_476:
[----:B-1----:R1:W2:Y:S02]  /*26c60*/  SYNCS.PHASECHK.TRANS64.TRYWAIT P0, [R0+URZ], R3 ;  /* 0x00000003000075a7 */ /* 0x0022a400080011ff */
[----:B--2---:R-:W-:Y:S05]  /*26c70*/  @!P0 NANOSLEEP.SYNCS 0x989680 ;  /* 0x009896800000895d */ /* 0x004fea0003900000 */
[----:B------:R-:W2:Y:S02]  /*26c80*/  @!P0 SYNCS.PHASECHK.TRANS64 P0, [R0+URZ], R3 ;  /* 0x00000003000085a7 */ /* 0x000ea400080010ff */
[----:B--2---:R-:W-:Y:S05]  /*26c90*/  @!P0 BRA `(.L_x_476) ;  /* 0xfffffffc00f08947 */ /* 0x004fea000383ffff */
[----:B------:R-:W-:Y:S05]  /*26ca0*/  BRA `(.L_x_477) ;  /* 0xffffff9400007947 */ /* 0x000fea000383ffff */
.L_x_342:
[----:B------:R-:W-:-:S07]  /*26cb0*/  MOV R0, UR8 ;  /* 0x0000000800007c02 */ /* 0x000fce0008000f00 */
.L_x_478:
[----:B-1----:R1:W2:Y:S02]  /*26cc0*/  SYNCS.PHASECHK.TRANS64.TRYWAIT P1, [R0+URZ+0x58010], R5 ;  /* 0x05801005000075a7 */ /* 0x0022a400080211ff */
[----:B--2---:R-:W-:Y:S05]  /*26cd0*/  @!P1 NANOSLEEP.SYNCS 0x989680 ;  /* 0x009896800000995d */ /* 0x004fea0003900000 */
[----:B------:R-:W2:Y:S02]  /*26ce0*/  @!P1 SYNCS.PHASECHK.TRANS64 P1, [R0+URZ+0x58010], R5 ;  /* 0x05801005000095a7 */ /* 0x000ea400080210ff */
[----:B--2---:R-:W-:Y:S05]  /*26cf0*/  @!P1 BRA `(.L_x_478) ;  /* 0xfffffffc00f09947 */ /* 0x004fea000383ffff */
[----:B------:R-:W-:Y:S05]  /*26d00*/  BRA `(.L_x_479) ;  /* 0xffffff9800c87947 */ /* 0x000fea000383ffff */
.L_x_348:
[----:B------:R-:W-:-:S07]  /*26d10*/  MOV R0, UR41 ;  /* 0x0000002900007c02 */ /* 0x000fce0008000f00 */
.L_x_480:
[----:B-1----:R1:W2:Y:S02]  /*26d20*/  SYNCS.PHASECHK.TRANS64.TRYWAIT P1, [R0+URZ+0x58038], R3 ;  /* 0x05803803000075a7 */ /* 0x0022a400080211ff */
[----:B--2---:R-:W-:Y:S05]  /*26d30*/  @!P1 NANOSLEEP.SYNCS 0x989680 ;  /* 0x009896800000995d */ /* 0x004fea0003900000 */
[----:B------:R-:W2:Y:S02]  /*26d40*/  @!P1 SYNCS.PHASECHK.TRANS64 P1, [R0+URZ+0x58038], R3 ;  /* 0x05803803000095a7 */ /* 0x000ea400080210ff */
[----:B--2---:R-:W-:Y:S05]  /*26d50*/  @!P1 BRA `(.L_x_480) ;  /* 0xfffffffc00f09947 */ /* 0x004fea000383ffff */
[----:B------:R-:W-:Y:S05]  /*26d60*/  BRA `(.L_x_481) ;  /* 0xffffff9c007c7947 */ /* 0x000fea000383ffff */
.L_x_354:
[----:B-1----:R-:W-:-:S07]  /*26d70*/  MOV R0, UR8 ;  /* 0x0000000800007c02 */ /* 0x002fce0008000f00 */
.L_x_482:
[----:B-1----:R1:W2:Y:S02]  /*26d80*/  SYNCS.PHASECHK.TRANS64.TRYWAIT P1, [R0+URZ+0x58018], R5 ;  /* 0x05801805000075a7 */ /* 0x0022a400080211ff */
[----:B--2---:R-:W-:Y:S05]  /*26d90*/  @!P1 NANOSLEEP.SYNCS 0x989680 ;  /* 0x009896800000995d */ /* 0x004fea0003900000 */
[----:B------:R-:W2:Y:S02]  /*26da0*/  @!P1 SYNCS.PHASECHK.TRANS64 P1, [R0+URZ+0x58018], R5 ;  /* 0x05801805000095a7 */ /* 0x000ea400080210ff */
[----:B--2---:R-:W-:Y:S05]  /*26db0*/  @!P1 BRA `(.L_x_482) ;  /* 0xfffffffc00f09947 */ /* 0x004fea000383ffff */
[----:B------:R-:W-:Y:S05]  /*26dc0*/  BRA `(.L_x_483) ;  /* 0xffffffa000347947 */ /* 0x000fea000383ffff */
.L_x_360:
[----:B------:R-:W-:-:S07]  /*26dd0*/  MOV R0, UR41 ;  /* 0x0000002900007c02 */ /* 0x000fce0008000f00 */
.L_x_484:
[----:B-1----:R1:W2:Y:S02]  /*26de0*/  SYNCS.PHASECHK.TRANS64.TRYWAIT P1, [R0+URZ+0x58038], R3 ;  /* 0x05803803000075a7 */ /* 0x0022a400080211ff */
[----:B--2---:R-:W-:Y:S05]  /*26df0*/  @!P1 NANOSLEEP.SYNCS 0x989680 ;  /* 0x009896800000995d */ /* 0x004fea0003900000 */
[----:B------:R-:W2:Y:S02]  /*26e00*/  @!P1 SYNCS.PHASECHK.TRANS64 P1, [R0+URZ+0x58038], R3 ;  /* 0x05803803000095a7 */ /* 0x000ea400080210ff */
[----:B--2---:R-:W-:Y:S05]  /*26e10*/  @!P1 BRA `(.L_x_484) ;  /* 0xfffffffc00f09947 */ /* 0x004fea000383ffff */
[----:B------:R-:W-:Y:S05]  /*26e20*/  BRA `(.L_x_485) ;  /* 0xffffffa000f07947 */ /* 0x000fea000383ffff */
.L_x_366:
[----:B------:R-:W-:-:S07]  /*26e30*/  MOV R0, UR41 ;  /* 0x0000002900007c02 */ /* 0x000fce0008000f00 */
.L_x_486:
[----:B-1----:R1:W2:Y:S02]  /*26e40*/  SYNCS.PHASECHK.TRANS64.TRYWAIT P1, [R0+URZ+0x58038], R3 ;  /* 0x05803803000075a7 */ /* 0x0022a400080211ff */
[----:B--2---:R-:W-:Y:S05]  /*26e50*/  @!P1 NANOSLEEP.SYNCS 0x989680 ;  /* 0x009896800000995d */ /* 0x004fea0003900000 */
[----:B------:R-:W2:Y:S02]  /*26e60*/  @!P1 SYNCS.PHASECHK.TRANS64 P1, [R0+URZ+0x58038], R3 ;  /* 0x05803803000095a7 */ /* 0x000ea400080210ff */
[----:B--2---:R-:W-:Y:S05]  /*26e70*/  @!P1 BRA `(.L_x_486) ;  /* 0xfffffffc00f09947 */ /* 0x004fea000383ffff */
[----:B------:R-:W-:Y:S05]  /*26e80*/  BRA `(.L_x_487) ;  /* 0xffffffa400d87947 */ /* 0x000fea000383ffff */
.L_x_371:
[----:B------:R-:W-:-:S07]  /*26e90*/  MOV R0, UR41 ;  /* 0x0000002900007c02 */ /* 0x000fce0008000f00 */
.L_x_488:
[----:B-1----:R1:W2:Y:S02]  /*26ea0*/  SYNCS.PHASECHK.TRANS64.TRYWAIT P1, [R0+URZ+0x58038], R3 ;  /* 0x05803803000075a7 */ /* 0x0022a400080211ff */
[----:B--2---:R-:W-:Y:S05]  /*26eb0*/  @!P1 NANOSLEEP.SYNCS 0x989680 ;  /* 0x009896800000995d */ /* 0x004fea0003900000 */
[----:B------:R-:W2:Y:S02]  /*26ec0*/  @!P1 SYNCS.PHASECHK.TRANS64 P1, [R0+URZ+0x58038], R3 ;  /* 0x05803803000095a7 */ /* 0x000ea400080210ff */
[----:B--2---:R-:W-:Y:S05]  /*26ed0*/  @!P1 BRA `(.L_x_488) ;  /* 0xfffffffc00f09947 */ /* 0x004fea000383ffff */
[----:B------:R-:W-:Y:S05]  /*26ee0*/  BRA `(.L_x_489) ;  /* 0xffffffa800a07947 */ /* 0x000fea000383ffff */
.L_x_376:
[----:B------:R-:W-:-:S07]  /*26ef0*/  MOV R0, UR41 ;  /* 0x0000002900007c02 */ /* 0x000fce0008000f00 */
.L_x_490:
[----:B-1----:R1:W2:Y:S02]  /*26f00*/  SYNCS.PHASECHK.TRANS64.TRYWAIT P1, [R0+URZ+0x58038], R3 ;  /* 0x05803803000075a7 */ /* 0x0022a400080211ff */
[----:B--2---:R-:W-:Y:S05]  /*26f10*/  @!P1 NANOSLEEP.SYNCS 0x989680 ;  /* 0x009896800000995d */ /* 0x004fea0003900000 */
[----:B------:R-:W2:Y:S02]  /*26f20*/  @!P1 SYNCS.PHASECHK.TRANS64 P1, [R0+URZ+0x58038], R3 ;  /* 0x05803803000095a7 */ /* 0x000ea400080210ff */
[----:B--2---:R-:W-:Y:S05]  /*26f30*/  @!P1 BRA `(.L_x_490) ;  /* 0xfffffffc00f09947 */ /* 0x004fea000383ffff */
[----:B------:R-:W-:Y:S05]  /*26f40*/  BRA `(.L_x_491) ;  /* 0xffffffac00607947 */ /* 0x000fea000383ffff */
.L_x_381:
[----:B------:R-:W-:-:S07]  /*26f50*/  MOV R0, UR41 ;  /* 0x0000002900007c02 */ /* 0x000fce0008000f00 */
.L_x_492:
[----:B-1----:R1:W2:Y:S02]  /*26f60*/  SYNCS.PHASECHK.TRANS64.TRYWAIT P1, [R0+URZ+0x58038], R3 ;  /* 0x05803803000075a7 */ /* 0x0022a400080211ff */
[----:B--2---:R-:W-:Y:S05]  /*26f70*/  @!P1 NANOSLEEP.SYNCS 0x989680 ;  /* 0x009896800000995d */ /* 0x004fea0003900000 */
[----:B------:R-:W2:Y:S02]  /*26f80*/  @!P1 SYNCS.PHASECHK.TRANS64 P1, [R0+URZ+0x58038], R3 ;  /* 0x05803803000095a7 */ /* 0x000ea400080210ff */
[----:B--2---:R-:W-:Y:S05]  /*26f90*/  @!P1 BRA `(.L_x_492) ;  /* 0xfffffffc00f09947 */ /* 0x004fea000383ffff */
[----:B------:R-:W-:Y:S05]  /*26fa0*/  BRA `(.L_x_493) ;  /* 0xffffffb0001c7947 */ /* 0x000fea000383ffff */
.L_x_387:
[----:B------:R-:W-:-:S07]  /*26fb0*/  MOV R0, UR41 ;  /* 0x0000002900007c02 */ /* 0x000fce0008000f00 */
.L_x_494:
[----:B-1----:R1:W2:Y:S02]  /*26fc0*/  SYNCS.PHASECHK.TRANS64.TRYWAIT P1, [R0+URZ+0x58038], R3 ;  /* 0x05803803000075a7 */ /* 0x0022a400080211ff */
[----:B--2---:R-:W-:Y:S05]  /*26fd0*/  @!P1 NANOSLEEP.SYNCS 0x989680 ;  /* 0x009896800000995d */ /* 0x004fea0003900000 */
[----:B------:R-:W2:Y:S02]  /*26fe0*/  @!P1 SYNCS.PHASECHK.TRANS64 P1, [R0+URZ+0x58038], R3 ;  /* 0x05803803000095a7 */ /* 0x000ea400080210ff */
[----:B--2---:R-:W-:Y:S05]  /*26ff0*/  @!P1 BRA `(.L_x_494) ;  /* 0xfffffffc00f09947 */ /* 0x004fea000383ffff */
[----:B------:R-:W-:Y:S05]  /*27000*/  BRA `(.L_x_495) ;  /* 0xffffffb000f87947 */ /* 0x000fea000383ffff */
.L_x_392:
[----:B------:R-:W-:-:S07]  /*27010*/  MOV R0, UR33 ;  /* 0x0000002100007c02 */ /* 0x000fce0008000f00 */
.L_x_496:
[----:B-1----:R1:W2:Y:S02]  /*27020*/  SYNCS.PHASECHK.TRANS64.TRYWAIT P1, [R0+URZ+0x58038], R3 ;  /* 0x05803803000075a7 */ /* 0x0022a400080211ff */
[----:B--2---:R-:W-:Y:S05]  /*27030*/  @!P1 NANOSLEEP.SYNCS 0x989680 ;  /* 0x009896800000995d */ /* 0x004fea0003900000 */
[----:B------:R-:W2:Y:S02]  /*27040*/  @!P1 SYNCS.PHASECHK.TRANS64 P1, [R0+URZ+0x58038], R3 ;  /* 0x05803803000095a7 */ /* 0x000ea400080210ff */
[----:B--2---:R-:W-:Y:S05]  /*27050*/  @!P1 BRA `(.L_x_496) ;  /* 0xfffffffc00f09947 */ /* 0x004fea000383ffff */
[----:B------:R-:W-:Y:S05]  /*27060*/  BRA `(.L_x_497) ;  /* 0xffffffb400b07947 */ /* 0x000fea000383ffff */
.L_x_399:
[----:B------:R-:W-:-:S07]  /*27070*/  MOV R3, UR23 ;  /* 0x0000001700037c02 */ /* 0x000fce0008000f00 */
.L_x_498:
[----:B-1----:R1:W3:Y:S02]  /*27080*/  SYNCS.PHASECHK.TRANS64.TRYWAIT P0, [R3+URZ+0x580b0], R0 ;  /* 0x0580b000030075a7 */ /* 0x0022e400080011ff */
[----:B---3--:R-:W-:Y:S05]  /*27090*/  @!P0 NANOSLEEP.SYNCS 0x989680 ;  /* 0x009896800000895d */ /* 0x008fea0003900000 */
[----:B------:R-:W3:Y:S02]  /*270a0*/  @!P0 SYNCS.PHASECHK.TRANS64 P0, [R3+URZ+0x580b0], R0 ;  /* 0x0580b000030085a7 */ /* 0x000ee400080010ff */
[----:B---3--:R-:W-:Y:S05]  /*270b0*/  @!P0 BRA `(.L_x_498) ;  /* 0xfffffffc00f08947 */ /* 0x008fea000383ffff */
[----:B------:R-:W-:Y:S05]  /*270c0*/  BRA `(.L_x_499) ;  /* 0xffffffbc00b07947 */ /* 0x000fea000383ffff */
.L_x_403:
[----:B-1----:R-:W-:-:S07]  /*270d0*/  MOV R3, UR23 ;  /* 0x0000001700037c02 */ /* 0x002fce0008000f00 */
.L_x_500:
[----:B-1----:R1:W2:Y:S02]  /*270e0*/  SYNCS.PHASECHK.TRANS64.TRYWAIT P0, [R3+URZ+0x580b8], R0 ;  /* 0x0580b800030075a7 */ /* 0x0022a400080011ff */
[----:B--2---:R-:W-:Y:S05]  /*270f0*/  @!P0 NANOSLEEP.SYNCS 0x989680 ;  /* 0x009896800000895d */ /* 0x004fea0003900000 */
[----:B------:R-:W2:Y:S02]  /*27100*/  @!P0 SYNCS.PHASECHK.TRANS64 P0, [R3+URZ+0x580b8], R0 ;  /* 0x0580b800030085a7 */ /* 0x000ea400080010ff */
[----:B--2---:R-:W-:Y:S05]  /*27110*/  @!P0 BRA `(.L_x_500) ;  /* 0xfffffffc00f08947 */ /* 0x004fea000383ffff */
[----:B------:R-:W-:Y:S05]  /*27120*/  BRA `(.L_x_501) ;  /* 0xffffffd400887947 */ /* 0x000fea000383ffff */
        .weak           $__internal_0_$__cuda_sm10x_tcgen05_guardrail_trap_col_being_dealloced_not_returned_by_alloc
        .type           $__internal_0_$__cuda_sm10x_tcgen05_guardrail_trap_col_being_dealloced_not_returned_by_alloc,@function
        .size           $__internal_0_$__cuda_sm10x_tcgen05_guardrail_trap_col_being_dealloced_not_returned_by_alloc,($__internal_1_$__cuda_sm10x_tcgen05_guardrail_trap_phase_invalid_during_alloc - $__internal_0_$__cuda_sm10x_tcgen05_guardrail_trap_col_being_dealloced_not_returned_by_alloc)
$__internal_0_$__cuda_sm10x_tcgen05_guardrail_trap_col_being_dealloced_not_returned_by_alloc:
[----:B------:R-:W-:Y:S05]  /*27130*/  BPT.TRAP 0x1 ;  /* 0x000000040000795c */ /* 0x000fea0000300000 */
[----:B------:R-:W-:-:S04]  /*27140*/  MOV R3, 0x0 ;  /* 0x0000000000037802 */ /* 0x000fc80000000f00 */
[----:B------:R-:W-:Y:S05]  /*27150*/  RET.REL.NODEC R2 `(_ZN7cutlass13device_kernelINS_4fmha6kernel36Sm100FmhaFwdKernelTmaWarpspecializedIN4cute5tupleIJiiiNS5_IJNS5_IJiiEEEiEEEEEENS1_10collective38Sm100FmhaFwdMainloopTmaWarpspecializedINS_6half_tEffNS5_IJNS4_1CILi256EEENSC_ILi64EEESD_EEENS5_IJiNSC_ILi1EEES7_EEENS5_IJiSG_NS5_IJNS5_IJNSC_ILi0EEEiEEEiEEEEEESL_NS9_10CausalMaskILb1EEENS5_IJNSC_ILi2EEESG_SG_EEENSC_ILb0EEEEENS9_38Sm100FmhaFwdEpilogueTmaWarpspecializedISB_fNS5_IJNSC_ILi128EEESD_SE_EEESH_NS5_IJSG_S7_EEESQ_EENS2_23PersistentTileSchedulerENS2_41Sm100FmhaCtxKernelWarpspecializedScheduleEEEEEvNT_6ParamsE) ;  /* 0xfffffd8c02a87950 */ /* 0x000fea0003c3ffff */
        .weak           $__internal_1_$__cuda_sm10x_tcgen05_guardrail_trap_phase_invalid_during_alloc
        .type           $__internal_1_$__cuda_sm10x_tcgen05_guardrail_trap_phase_invalid_during_alloc,@function
        .size           $__internal_1_$__cuda_sm10x_tcgen05_guardrail_trap_phase_invalid_during_alloc,($__internal_2_$__cuda_sm10x_tcgen05_guardrail_trap_unallocated_columns_being_dealloced - $__internal_1_$__cuda_sm10x_tcgen05_guardrail_trap_phase_invalid_during_alloc)
$__internal_1_$__cuda_sm10x_tcgen05_guardrail_trap_phase_invalid_during_alloc:
[----:B------:R-:W-:Y:S05]  /*27160*/  BPT.TRAP 0x1 ;  /* 0x000000040000795c */ /* 0x000fea0000300000 */
[----:B------:R-:W-:-:S04]  /*27170*/  HFMA2 R11, -RZ, RZ, 0, 0 ;  /* 0x00000000ff0b7431 */ /* 0x000fc800000001ff */
[----:B------:R-:W-:Y:S05]  /*27180*/  RET.REL.NODEC R10 `(_ZN7cutlass13device_kernelINS_4fmha6kernel36Sm100FmhaFwdKernelTmaWarpspecializedIN4cute5tupleIJiiiNS5_IJNS5_IJiiEEEiEEEEEENS1_10collective38Sm100FmhaFwdMainloopTmaWarpspecializedINS_6half_tEffNS5_IJNS4_1CILi256EEENSC_ILi64EEESD_EEENS5_IJiNSC_ILi1EEES7_EEENS5_IJiSG_NS5_IJNS5_IJNSC_ILi0EEEiEEEiEEEEEESL_NS9_10CausalMaskILb1EEENS5_IJNSC_ILi2EEESG_SG_EEENSC_ILb0EEEEENS9_38Sm100FmhaFwdEpilogueTmaWarpspecializedISB_fNS5_IJNSC_ILi128EEESD_SE_EEESH_NS5_IJSG_S7_EEESQ_EENS2_23PersistentTileSchedulerENS2_41Sm100FmhaCtxKernelWarpspecializedScheduleEEEEEvNT_6ParamsE) ;  /* 0xfffffd8c0a9c7950 */ /* 0x000fea0003c3ffff */
        .weak           $__internal_2_$__cuda_sm10x_tcgen05_guardrail_trap_unallocated_columns_being_dealloced
        .type           $__internal_2_$__cuda_sm10x_tcgen05_guardrail_trap_unallocated_columns_being_dealloced,@function
        .size           $__internal_2_$__cuda_sm10x_tcgen05_guardrail_trap_unallocated_columns_being_dealloced,($__internal_3_$__cuda_sm3x_div_rn_noftz_f32_slowpath - $__internal_2_$__cuda_sm10x_tcgen05_guardrail_trap_unallocated_columns_being_dealloced)
$__internal_2_$__cuda_sm10x_tcgen05_guardrail_trap_unallocated_columns_being_dealloced:
[----:B------:R-:W-:Y:S05]  /*27190*/  BPT.TRAP 0x1 ;  /* 0x000000040000795c */ /* 0x000fea0000300000 */
[----:B------:R-:W-:-:S04]  /*271a0*/  MOV R3, 0x0 ;  /* 0x0000000000037802 */ /* 0x000fc80000000f00 */
[----:B------:R-:W-:Y:S05]  /*271b0*/  RET.REL.NODEC R2 `(_ZN7cutlass13device_kernelINS_4fmha6kernel36Sm100FmhaFwdKernelTmaWarpspecializedIN4cute5tupleIJiiiNS5_IJNS5_IJiiEEEiEEEEEENS1_10collective38Sm100FmhaFwdMainloopTmaWarpspecializedINS_6half_tEffNS5_IJNS4_1CILi256EEENSC_ILi64EEESD_EEENS5_IJiNSC_ILi1EEES7_EEENS5_IJiSG_NS5_IJNS5_IJNSC_ILi0EEEiEEEiEEEEEESL_NS9_10CausalMaskILb1EEENS5_IJNSC_ILi2EEESG_SG_EEENSC_ILb0EEEEENS9_38Sm100FmhaFwdEpilogueTmaWarpspecializedISB_fNS5_IJNSC_ILi128EEESD_SE_EEESH_NS5_IJSG_S7_EEESQ_EENS2_23PersistentTileSchedulerENS2_41Sm100FmhaCtxKernelWarpspecializedScheduleEEEEEvNT_6ParamsE) ;  /* 0xfffffd8c02907950 */ /* 0x000fea0003c3ffff */
        .weak           $__internal_3_$__cuda_sm3x_div_rn_noftz_f32_slowpath
        .type           $__internal_3_$__cuda_sm3x_div_rn_noftz_f32_slowpath,@function
        .size           $__internal_3_$__cuda_sm3x_div_rn_noftz_f32_slowpath,(.L_x_518 - $__internal_3_$__cuda_sm3x_div_rn_noftz_f32_slowpath)
$__internal_3_$__cuda_sm3x_div_rn_noftz_f32_slowpath:
[----:B------:R-:W-:Y:S01]  /*271c0*/  SHF.R.U32.HI R3, RZ, 0x17, R24 ;  /* 0x00000017ff037819 */ /* 0x000fe20000011618 */
[----:B------:R-:W-:Y:S01]  /*271d0*/  BSSY B1, `(.L_x_502) ;  /* 0x0000065000017945 */ /* 0x000fe20003800000 */
[--C-:B------:R-:W-:Y:S01]  /*271e0*/  SHF.R.U32.HI R8, RZ, 0x17, R32.reuse ;  /* 0x00000017ff087819 */ /* 0x100fe20000011620 */
[----:B------:R-:W-:Y:S01]  /*271f0*/  IMAD.MOV.U32 R7, RZ, RZ, R32 ;  /* 0x000000ffff077224 */ /* 0x000fe200078e0020 */
[----:B------:R-:W-:Y:S01]  /*27200*/  LOP3.LUT R3, R3, 0xff, RZ, 0xc0, !PT ;  /* 0x000000ff03037812 */ /* 0x000fe200078ec0ff */
[----:B------:R-:W-:Y:S01]  /*27210*/  IMAD.MOV.U32 R6, RZ, RZ, R24 ;  /* 0x000000ffff067224 */ /* 0x000fe200078e0018 */
[----:B------:R-:W-:-:S03]  /*27220*/  LOP3.LUT R8, R8, 0xff, RZ, 0xc0, !PT ;  /* 0x000000ff08087812 */ /* 0x000fc600078ec0ff */
[----:B------:R-:W-:Y:S02]  /*27230*/  VIADD R0, R3, 0xffffffff ;  /* 0xffffffff03007836 */ /* 0x000fe40000000000 */
[----:B------:R-:W-:-:S03]  /*27240*/  VIADD R5, R8, 0xffffffff ;  /* 0xffffffff08057836 */ /* 0x000fc60000000000 */
[----:B------:R-:W-:-:S04]  /*27250*/  ISETP.GT.U32.AND P0, PT, R0, 0xfd, PT ;  /* 0x000000fd0000780c */ /* 0x000fc80003f04070 */
[----:B------:R-:W-:-:S13]  /*27260*/  ISETP.GT.U32.OR P0, PT, R5, 0xfd, P0 ;  /* 0x000000fd0500780c */ /* 0x000fda0000704470 */
[----:B------:R-:W-:Y:S01]  /*27270*/  @!P0 IMAD.MOV.U32 R10, RZ, RZ, RZ ;  /* 0x000000ffff0a8224 */ /* 0x000fe200078e00ff */
[----:B------:R-:W-:Y:S06]  /*27280*/  @!P0 BRA `(.L_x_503) ;  /* 0x00000000005c8947 */ /* 0x000fec0003800000 */
[----:B------:R-:W-:Y:S02]  /*27290*/  FSETP.GTU.FTZ.AND P1, PT, |R32|, +INF , PT ;  /* 0x7f8000002000780b */ /* 0x000fe40003f3c200 */
[----:B------:R-:W-:-:S04]  /*272a0*/  FSETP.GTU.FTZ.AND P0, PT, |R24|, +INF , PT ;  /* 0x7f8000001800780b */ /* 0x000fc80003f1c200 */
[----:B------:R-:W-:-:S13]  /*272b0*/  PLOP3.LUT P0, PT, P1, P0, PT, 0xf8, 0x8f ;  /* 0x00000000008f781c */ /* 0x000fda0000f01f70 */
[----:B------:R-:W-:Y:S05]  /*272c0*/  @P0 BRA `(.L_x_504) ;  /* 0x0000000400500947 */ /* 0x000fea0003800000 */
[----:B------:R-:W-:-:S13]  /*272d0*/  LOP3.LUT P0, RZ, R6, 0x7fffffff, R7, 0xc8, !PT ;  /* 0x7fffffff06ff7812 */ /* 0x000fda000780c807 */
[----:B------:R-:W-:Y:S05]  /*272e0*/  @!P0 BRA `(.L_x_505) ;  /* 0x0000000400408947 */ /* 0x000fea0003800000 */
[----:B------:R-:W-:Y:S02]  /*272f0*/  FSETP.NEU.FTZ.AND P0, PT, |R32|, +INF , PT ;  /* 0x7f8000002000780b */ /* 0x000fe40003f1d200 */
[----:B------:R-:W-:Y:S02]  /*27300*/  FSETP.NEU.FTZ.AND P1, PT, |R24|, +INF , PT ;  /* 0x7f8000001800780b */ /* 0x000fe40003f3d200 */
[----:B------:R-:W-:-:S11]  /*27310*/  FSETP.NEU.FTZ.AND P2, PT, |R32|, +INF , PT ;  /* 0x7f8000002000780b */ /* 0x000fd60003f5d200 */
[----:B------:R-:W-:Y:S05]  /*27320*/  @!P1 BRA !P0, `(.L_x_505) ;  /* 0x0000000400309947 */ /* 0x000fea0004000000 */
[----:B------:R-:W-:-:S04]  /*27330*/  LOP3.LUT P0, RZ, R7, 0x7fffffff, RZ, 0xc0, !PT ;  /* 0x7fffffff07ff7812 */ /* 0x000fc8000780c0ff */
[----:B------:R-:W-:-:S13]  /*27340*/  PLOP3.LUT P0, PT, P1, P0, PT, 0x2f, 0xf2 ;  /* 0x0000000000f2781c */ /* 0x000fda0000f00577 */
[----:B------:R-:W-:Y:S05]  /*27350*/  @P0 BRA `(.L_x_506) ;  /* 0x00000004001c0947 */ /* 0x000fea0003800000 */
[----:B------:R-:W-:-:S04]  /*27360*/  LOP3.LUT P0, RZ, R6, 0x7fffffff, RZ, 0xc0, !PT ;  /* 0x7fffffff06ff7812 */ /* 0x000fc8000780c0ff */
[----:B------:R-:W-:-:S13]  /*27370*/  PLOP3.LUT P0, PT, P2, P0, PT, 0x2f, 0xf2 ;  /* 0x0000000000f2781c */ /* 0x000fda0001700577 */
[----:B------:R-:W-:Y:S05]  /*27380*/  @P0 BRA `(.L_x_507) ;  /* 0x0000000400040947 */ /* 0x000fea0003800000 */
[----:B------:R-:W-:Y:S02]  /*27390*/  ISETP.GE.AND P1, PT, R5, RZ, PT ;  /* 0x000000ff0500720c */ /* 0x000fe40003f26270 */
[----:B------:R-:W-:-:S11]  /*273a0*/  ISETP.GE.AND P0, PT, R0, RZ, PT ;  /* 0x000000ff0000720c */ /* 0x000fd60003f06270 */
[----:B------:R-:W-:Y:S01]  /*273b0*/  @P1 MOV R10, RZ ;  /* 0x000000ff000a1202 */ /* 0x000fe20000000f00 */
[----:B------:R-:W-:Y:S01]  /*273c0*/  @!P1 FFMA R7, R32, 1.84467440737095516160e+19, RZ ;  /* 0x5f80000020079823 */ /* 0x000fe200000000ff */
[----:B------:R-:W-:Y:S01]  /*273d0*/  @!P1 MOV R10, 0xffffffc0 ;  /* 0xffffffc0000a9802 */ /* 0x000fe20000000f00 */
[----:B------:R-:W-:-:S03]  /*273e0*/  @!P0 FFMA R6, R24, 1.84467440737095516160e+19, RZ ;  /* 0x5f80000018068823 */ /* 0x000fc600000000ff */
[----:B------:R-:W-:-:S07]  /*273f0*/  @!P0 IADD3 R10, PT, PT, R10, 0x40, RZ ;  /* 0x000000400a0a8810 */ /* 0x000fce0007ffe0ff */
.L_x_503:
[----:B------:R-:W-:Y:S01]  /*27400*/  LEA R11, R3, 0xc0800000, 0x17 ;  /* 0xc0800000030b7811 */ /* 0x000fe200078eb8ff */
[----:B------:R-:W-:Y:S01]  /*27410*/  BSSY B0, `(.L_x_508) ;  /* 0x0000036000007945 */ /* 0x000fe20003800000 */
[----:B------:R-:W-:Y:S02]  /*27420*/  IADD3 R8, PT, PT, R8, -0x7f, RZ ;  /* 0xffffff8108087810 */ /* 0x000fe40007ffe0ff */
[----:B------:R-:W-:-:S03]  /*27430*/  IADD3 R11, PT, PT, -R11, R6, RZ ;  /* 0x000000060b0b7210 */ /* 0x000fc60007ffe1ff */
[----:B------:R-:W-:Y:S01]  /*27440*/  IMAD R9, R8, -0x800000, R7 ;  /* 0xff80000008097824 */ /* 0x000fe200078e0207 */
[----:B------:R-:W1:Y:S01]  /*27450*/  MUFU.RCP R5, R11 ;  /* 0x0000000b00057308 */ /* 0x000e620000001000 */
[----:B------:R-:W-:-:S04]  /*27460*/  FADD.FTZ R6, -R11, -RZ ;  /* 0x800000ff0b067221 */ /* 0x000fc80000010100 */
[----:B-1----:R-:W-:-:S04]  /*27470*/  FFMA R0, R5, R6, 1 ;  /* 0x3f80000005007423 */ /* 0x002fc80000000006 */
[----:B------:R-:W-:-:S04]  /*27480*/  FFMA R0, R5, R0, R5 ;  /* 0x0000000005007223 */ /* 0x000fc80000000005 */
[----:B------:R-:W-:-:S04]  /*27490*/  FFMA R7, R9, R0, RZ ;  /* 0x0000000009077223 */ /* 0x000fc800000000ff */
[----:B------:R-:W-:-:S04]  /*274a0*/  FFMA R5, R6, R7, R9 ;  /* 0x0000000706057223 */ /* 0x000fc80000000009 */
[----:B------:R-:W-:-:S04]  /*274b0*/  FFMA R5, R0, R5, R7 ;  /* 0x0000000500057223 */ /* 0x000fc80000000007 */
[----:B------:R-:W-:Y:S01]  /*274c0*/  FFMA R6, R6, R5, R9 ;  /* 0x0000000506067223 */ /* 0x000fe20000000009 */
[----:B------:R-:W-:-:S03]  /*274d0*/  IADD3 R9, PT, PT, R8, 0x7f, -R3 ;  /* 0x0000007f08097810 */ /* 0x000fc60007ffe803 */
[----:B------:R-:W-:Y:S01]  /*274e0*/  FFMA R7, R0, R6, R5 ;  /* 0x0000000600077223 */ /* 0x000fe20000000005 */
[----:B------:R-:W-:-:S04]  /*274f0*/  IADD3 R10, PT, PT, R9, R10, RZ ;  /* 0x0000000a090a7210 */ /* 0x000fc80007ffe0ff */
[----:B------:R-:W-:-:S04]  /*27500*/  SHF.R.U32.HI R3, RZ, 0x17, R7 ;  /* 0x00000017ff037819 */ /* 0x000fc80000011607 */
[----:B------:R-:W-:-:S04]  /*27510*/  LOP3.LUT R3, R3, 0xff, RZ, 0xc0, !PT ;  /* 0x000000ff03037812 */ /* 0x000fc800078ec0ff */
[----:B------:R-:W-:-:S04]  /*27520*/  IADD3 R3, PT, PT, R3, R10, RZ ;  /* 0x0000000a03037210 */ /* 0x000fc80007ffe0ff */
[----:B------:R-:W-:-:S04]  /*27530*/  IADD3 R8, PT, PT, R3, -0x1, RZ ;  /* 0xffffffff03087810 */ /* 0x000fc80007ffe0ff */
[----:B------:R-:W-:-:S13]  /*27540*/  ISETP.GE.U32.AND P0, PT, R8, 0xfe, PT ;  /* 0x000000fe0800780c */ /* 0x000fda0003f06070 */
[----:B------:R-:W-:Y:S05]  /*27550*/  @!P0 BRA `(.L_x_509) ;  /* 0x0000000000808947 */ /* 0x000fea0003800000 */
[----:B------:R-:W-:-:S13]  /*27560*/  ISETP.GT.AND P0, PT, R3, 0xfe, PT ;  /* 0x000000fe0300780c */ /* 0x000fda0003f04270 */
[----:B------:R-:W-:Y:S05]  /*27570*/  @P0 BRA `(.L_x_510) ;  /* 0x00000000006c0947 */ /* 0x000fea0003800000 */
[----:B------:R-:W-:-:S13]  /*27580*/  ISETP.GE.AND P0, PT, R3, 0x1, PT ;  /* 0x000000010300780c */ /* 0x000fda0003f06270 */
[----:B------:R-:W-:Y:S05]  /*27590*/  @P0 BRA `(.L_x_511) ;  /* 0x0000000000740947 */ /* 0x000fea0003800000 */
[----:B------:R-:W-:Y:S02]  /*275a0*/  ISETP.GE.AND P0, PT, R3, -0x18, PT ;  /* 0xffffffe80300780c */ /* 0x000fe40003f06270 */
[----:B------:R-:W-:-:S11]  /*275b0*/  LOP3.LUT R7, R7, 0x80000000, RZ, 0xc0, !PT ;  /* 0x8000000007077812 */ /* 0x000fd600078ec0ff */
[----:B------:R-:W-:Y:S05]  /*275c0*/  @!P0 BRA `(.L_x_511) ;  /* 0x0000000000688947 */ /* 0x000fea0003800000 */
[CCC-:B------:R-:W-:Y:S01]  /*275d0*/  FFMA.RZ R8, R0.reuse, R6.reuse, R5.reuse ;  /* 0x0000000600087223 */ /* 0x1c0fe2000000c005 */
[CCC-:B------:R-:W-:Y:S01]  /*275e0*/  FFMA.RP R9, R0.reuse, R6.reuse, R5.reuse ;  /* 0x0000000600097223 */ /* 0x1c0fe20000008005 */
[----:B------:R-:W-:Y:S01]  /*275f0*/  FFMA.RM R6, R0, R6, R5 ;  /* 0x0000000600067223 */ /* 0x000fe20000004005 */
[C---:B------:R-:W-:Y:S01]  /*27600*/  VIADD R0, R3.reuse, 0x20 ;  /* 0x0000002003007836 */ /* 0x040fe20000000000 */
[C---:B------:R-:W-:Y:S02]  /*27610*/  ISETP.NE.AND P0, PT, R3.reuse, RZ, PT ;  /* 0x000000ff0300720c */ /* 0x040fe40003f05270 */
[----:B------:R-:W-:Y:S02]  /*27620*/  LOP3.LUT R8, R8, 0x7fffff, RZ, 0xc0, !PT ;  /* 0x007fffff08087812 */ /* 0x000fe400078ec0ff */
[----:B------:R-:W-:Y:S01]  /*27630*/  ISETP.NE.AND P1, PT, R3, RZ, PT ;  /* 0x000000ff0300720c */ /* 0x000fe20003f25270 */
[----:B------:R-:W-:Y:S01]  /*27640*/  IMAD.MOV R3, RZ, RZ, -R3 ;  /* 0x000000ffff037224 */ /* 0x000fe200078e0a03 */
[----:B------:R-:W-:-:S02]  /*27650*/  LOP3.LUT R5, R8, 0x800000, RZ, 0xfc, !PT ;  /* 0x0080000008057812 */ /* 0x000fc400078efcff */
[----:B------:R-:W-:Y:S02]  /*27660*/  FSETP.NEU.FTZ.AND P2, PT, R9, R6, PT ;  /* 0x000000060900720b */ /* 0x000fe40003f5d000 */
[----:B------:R-:W-:Y:S02]  /*27670*/  SHF.L.U32 R0, R5, R0, RZ ;  /* 0x0000000005007219 */ /* 0x000fe400000006ff */
[----:B------:R-:W-:Y:S02]  /*27680*/  SEL R6, R3, RZ, P0 ;  /* 0x000000ff03067207 */ /* 0x000fe40000000000 */
[----:B------:R-:W-:Y:S02]  /*27690*/  ISETP.NE.AND P1, PT, R0, RZ, P1 ;  /* 0x000000ff0000720c */ /* 0x000fe40000f25270 */
[----:B------:R-:W-:Y:S02]  /*276a0*/  SHF.R.U32.HI R5, RZ, R6, R5 ;  /* 0x00000006ff057219 */ /* 0x000fe40000011605 */
[----:B------:R-:W-:-:S02]  /*276b0*/  PLOP3.LUT P1, PT, P2, P1, PT, 0xf8, 0x8f ;  /* 0x00000000008f781c */ /* 0x000fc40001723f70 */
[----:B------:R-:W-:Y:S02]  /*276c0*/  SHF.R.U32.HI R3, RZ, 0x1, R5 ;  /* 0x00000001ff037819 */ /* 0x000fe40000011605 */
[----:B------:R-:W-:-:S04]  /*276d0*/  SEL R0, RZ, 0x1, !P1 ;  /* 0x00000001ff007807 */ /* 0x000fc80004800000 */
[----:B------:R-:W-:-:S04]  /*276e0*/  LOP3.LUT R0, R0, 0x1, R3, 0xf8, !PT ;  /* 0x0000000100007812 */ /* 0x000fc800078ef803 */
[----:B------:R-:W-:-:S05]  /*276f0*/  LOP3.LUT R0, R0, R5, RZ, 0xc0, !PT ;  /* 0x0000000500007212 */ /* 0x000fca00078ec0ff */
[----:B------:R-:W-:-:S05]  /*27700*/  IMAD.IADD R0, R3, 0x1, R0 ;  /* 0x0000000103007824 */ /* 0x000fca00078e0200 */
[----:B------:R-:W-:Y:S01]  /*27710*/  LOP3.LUT R7, R0, R7, RZ, 0xfc, !PT ;  /* 0x0000000700077212 */ /* 0x000fe200078efcff */
[----:B------:R-:W-:Y:S05]  /*27720*/  BRA `(.L_x_511) ;  /* 0x0000000000107947 */ /* 0x000fea0003800000 */
.L_x_510:
[----:B------:R-:W-:-:S04]  /*27730*/  LOP3.LUT R7, R7, 0x80000000, RZ, 0xc0, !PT ;  /* 0x8000000007077812 */ /* 0x000fc800078ec0ff */
[----:B------:R-:W-:Y:S01]  /*27740*/  LOP3.LUT R7, R7, 0x7f800000, RZ, 0xfc, !PT ;  /* 0x7f80000007077812 */ /* 0x000fe200078efcff */
[----:B------:R-:W-:Y:S05]  /*27750*/  BRA `(.L_x_511) ;  /* 0x0000000000047947 */ /* 0x000fea0003800000 */
.L_x_509:
[----:B------:R-:W-:Y:S02]  /*27760*/  LEA R7, R10, R7, 0x17 ;  /* 0x000000070a077211 */ /* 0x000fe400078eb8ff */
.L_x_511:
[----:B------:R-:W-:Y:S05]  /*27770*/  BSYNC B0 ;  /* 0x0000000000007941 */ /* 0x000fea0003800000 */
.L_x_508:
[----:B------:R-:W-:Y:S01]  /*27780*/  MOV R33, R7 ;  /* 0x0000000700217202 */ /* 0x000fe20000000f00 */
[----:B------:R-:W-:Y:S05]  /*27790*/  BRA `(.L_x_512) ;  /* 0x0000000000207947 */ /* 0x000fea0003800000 */
.L_x_507:
[----:B------:R-:W-:-:S04]  /*277a0*/  LOP3.LUT R6, R6, 0x80000000, R7, 0x48, !PT ;  /* 0x8000000006067812 */ /* 0x000fc800078e4807 */
[----:B------:R-:W-:Y:S01]  /*277b0*/  LOP3.LUT R33, R6, 0x7f800000, RZ, 0xfc, !PT ;  /* 0x7f80000006217812 */ /* 0x000fe200078efcff */
[----:B------:R-:W-:Y:S05]  /*277c0*/  BRA `(.L_x_512) ;  /* 0x0000000000147947 */ /* 0x000fea0003800000 */
.L_x_506:
[----:B------:R-:W-:Y:S01]  /*277d0*/  LOP3.LUT R33, R6, 0x80000000, R7, 0x48, !PT ;  /* 0x8000000006217812 */ /* 0x000fe200078e4807 */
[----:B------:R-:W-:Y:S05]  /*277e0*/  BRA `(.L_x_512) ;  /* 0x00000000000c7947 */ /* 0x000fea0003800000 */
.L_x_505:
[----:B------:R-:W1:Y:S01]  /*277f0*/  MUFU.RSQ R33, -QNAN ;  /* 0xffc0000000217908 */ /* 0x000e620000001400 */
[----:B------:R-:W-:Y:S05]  /*27800*/  BRA `(.L_x_512) ;  /* 0x0000000000047947 */ /* 0x000fea0003800000 */
.L_x_504:
[----:B------:R-:W-:-:S07]  /*27810*/  FADD.FTZ R33, R32, R24 ;  /* 0x0000001820217221 */ /* 0x000fce0000010000 */
.L_x_512:
[----:B------:R-:W-:Y:S05]  /*27820*/  BSYNC B1 ;  /* 0x0000000000017941 */ /* 0x000fea0003800000 */
.L_x_502:
[----:B------:R-:W-:-:S04]  /*27830*/  HFMA2 R5, -RZ, RZ, 0, 0 ;  /* 0x00000000ff057431 */ /* 0x000fc800000001ff */
[----:B-1----:R-:W-:Y:S05]  /*27840*/  RET.REL.NODEC R4 `(_ZN7cutlass13device_kernelINS_4fmha6kernel36Sm100FmhaFwdKernelTmaWarpspecializedIN4cute5tupleIJiiiNS5_IJNS5_IJiiEEEiEEEEEENS1_10collective38Sm100FmhaFwdMainloopTmaWarpspecializedINS_6half_tEffNS5_IJNS4_1CILi256EEENSC_ILi64EEESD_EEENS5_IJiNSC_ILi1EEES7_EEENS5_IJiSG_NS5_IJNS5_IJNSC_ILi0EEEiEEEiEEEEEESL_NS9_10CausalMaskILb1EEENS5_IJNSC_ILi2EEESG_SG_EEENSC_ILb0EEEEENS9_38Sm100FmhaFwdEpilogueTmaWarpspecializedISB_fNS5_IJNSC_ILi128EEESD_SE_EEESH_NS5_IJSG_S7_EEESQ_EENS2_23PersistentTileSchedulerENS2_41Sm100FmhaCtxKernelWarpspecializedScheduleEEEEEvNT_6ParamsE) ;  /* 0xfffffd8404ec7950 */ /* 0x002fea0003c3ffff */
.L_x_513:
[----:B------:R-:W-:-:S00]  /*27850*/  BRA `(.L_x_513) ;  /* 0xfffffffc00fc7947 */ /* 0x000fc0000383ffff */
[----:B------:R-:W-:-:S00]  /*27860*/  NOP ;  /* 0x0000000000007918 */ /* 0x000fc00000000000 */
        /* <DEDUP_REMOVED lines=9> */
.L_x_518:


//--------------------- .nv.global.init           --------------------------
	.section	.nv.global.init,"aw",@progbits
.nv.global.init:
	.type		$str$23,@object
	.size		$str$23,($str$37 - $str$23)
$str$23:
        /*0000*/ 	.byte	0x0a, 0x00
	.type		$str$37,@object
	.size		$str$37,($str$32 - $str$37)
$str$37:
        /*0002*/ 	.byte	0x3a, 0x00
	.type		$str$32,@object
	.size		$str$32,($str$29 - $str$32)
$str$32:
        /*0004*/ 	.byte	0x5f, 0x00
	.type		$str$29,@object
	.size		$str$29,($str$28 - $str$29)
$str$29:
        /*0006*/ 	.byte	0x25, 0x64, 0x00
	.type		$str$28,@object
	.size		$str$28,($str$30 - $str$28)
$str$28:
        /*0009*/ 	.byte	0x25, 0x63, 0x00
	.type		$str$30,@object
	.size		$str$30,($str$31 - $str$30)
$str$30:
        /*000c*/ 	.byte	0x25, 0x73, 0x00
	.type		$str$31,@object
	.size		$str$31,($str$35 - $str$31)
$str$31:
        /*000f*/ 	.byte	0x20, 0x6f, 0x20, 0x00
	.type		$str$35,@object
	.size		$str$35,($str$22 - $str$35)
$str$35:
        /*0013*/ 	.byte	0x70, 0x74, 0x72, 0x5b, 0x00
	.type		$str$22,@object
	.size		$str$22,($str$34 - $str$22)
$str$22:
        /*0018*/ 	.byte	0x73, 0x4f, 0x3a, 0x20, 0x00
	.type		$str$34,@object
	.size		$str$34,($str$36 - $str$34)
$str$34:
        /*001d*/ 	.byte	0x73, 0x6d, 0x65, 0x6d, 0x5f, 0x00
	.type		$str$36,@object
	.size		$str$36,($str$33 - $str$36)
$str$36:
        /*0023*/ 	.byte	0x62, 0x5d, 0x28, 0x25, 0x70, 0x29, 0x00
	.type		$str$33,@object
	.size		$str$33,($str$27 - $str$33)
$str$33:
        /*002a*/ 	.byte	0x53, 0x77, 0x3c, 0x25, 0x64, 0x2c, 0x25, 0x64, 0x2c, 0x25, 0x64, 0x3e, 0x00
	.type		$str$27,@object
	.size		$str$27,($str$26 - $str$27)
$str$27:
        /*0037*/ 	.byte	0x2f, 0x74, 0x6d, 0x70, 0x2f, 0x63, 0x75, 0x74, 0x6c, 0x61, 0x73, 0x73, 0x5f, 0x73, 0x77, 0x65
        /*0047*/ 	.byte	0x65, 0x70, 0x5f, 0x73, 0x72, 0x63, 0x2f, 0x69, 0x6e, 0x63, 0x6c, 0x75, 0x64, 0x65, 0x2f, 0x63
        /*0057*/ 	.byte	0x75, 0x74, 0x65, 0x2f, 0x61, 0x74, 0x6f, 0x6d, 0x2f, 0x63, 0x6f, 0x70, 0x79, 0x5f, 0x74, 0x72
        /*0067*/ 	.byte	0x61, 0x69, 0x74, 0x73, 0x5f, 0x73, 0x6d, 0x31, 0x30, 0x30, 0x2e, 0x68, 0x70, 0x70, 0x00
	.type		$str$26,@object
	.size		$str$26,(__unnamed_4 - $str$26)
$str$26:
        /*0076*/ 	.byte	0x28, 0x28, 0x75, 0x69, 0x6e, 0x74, 0x33, 0x32, 0x5f, 0x74, 0x28, 0x74, 0x68, 0x72, 0x65, 0x61
        /*0086*/ 	.byte	0x64, 0x49, 0x64, 0x78, 0x2e, 0x78, 0x29, 0x20, 0x2f, 0x20, 0x33, 0x32, 0x29, 0x20, 0x25, 0x20
        /*0096*/ 	.byte	0x34, 0x29, 0x20, 0x3d, 0x3d, 0x20, 0x28, 0x28, 0x28, 0x74, 0x6d, 0x65, 0x6d, 0x5f, 0x61, 0x64
        /*00a6*/ 	.byte	0x64, 0x72, 0x20, 0x3e, 0x3e, 0x20, 0x31, 0x36, 0x29, 0x20, 0x2f, 0x20, 0x33, 0x32, 0x29, 0x20
        /*00b6*/ 	.byte	0x25, 0x20, 0x34, 0x29, 0x00
	.type		__unnamed_4,@object
	.size		__unnamed_4,(__unnamed_1 - __unnamed_4)
__unnamed_4:
        /* <DEDUP_REMOVED lines=37> */
        /*030b*/ 	.byte	0x30, 0x3e, 0x3e, 0x3e, 0x3e, 0x5d, 0x00
	.type		__unnamed_1,@object
	.size		__unnamed_1,(__unnamed_5 - __unnamed_1)
__unnamed_1:
        /* <DEDUP_REMOVED lines=37> */
        /*0562*/ 	.byte	0x3a, 0x43, 0x3c, 0x30, 0x3e, 0x3e, 0x3e, 0x3e, 0x5d, 0x00
	.type		__unnamed_5,@object
	.size		__unnamed_5,(__unnamed_6 - __unnamed_5)
__unnamed_5:
        /* <DEDUP_REMOVED lines=38> */
	.type		__unnamed_6,@object
	.size		__unnamed_6,(__unnamed_7 - __unnamed_6)
__unnamed_6:
        /* <DEDUP_REMOVED lines=37> */
        /*0a16*/ 	.byte	0x74, 0x65, 0x3a, 0x3a, 0x43, 0x3c, 0x30, 0x3e, 0x3e, 0x3e, 0x3e, 0x5d, 0x00
	.type		__unnamed_7,@object
	.size		__unnamed_7,(__unnamed_2 - __unnamed_7)
__unnamed_7:
        /* <DEDUP_REMOVED lines=37> */
        /*0c73*/ 	.byte	0x63, 0x75, 0x74, 0x65, 0x3a, 0x3a, 0x43, 0x3c, 0x30, 0x3e, 0x3e, 0x3e, 0x3e, 0x5d, 0x00
	.type		__unnamed_2,@object
	.size		__unnamed_2,(__unnamed_3 - __unnamed_2)
__unnamed_2:
        /* <DEDUP_REMOVED lines=38> */
	.type		__unnamed_3,@object
	.size		__unnamed_3,(.L_3 - __unnamed_3)
__unnamed_3:
        /* <DEDUP_REMOVED lines=39> */
.L_3:


//--------------------- .nv.shared._ZN7cutlass13device_kernelINS_4fmha6kernel36Sm100FmhaFwdKernelTmaWarpspecializedIN4cute5tupleIJiiiNS5_IJNS5_IJiiEEEiEEEEEENS1_10collective38Sm100FmhaFwdMainloopTmaWarpspecializedINS_6half_tEffNS5_IJNS4_1CILi256EEENSC_ILi64EEESD_EEENS5_IJiNSC_ILi1EEES7_EEENS5_IJiSG_NS5_IJNS5_IJNSC_ILi0EEEiEEEiEEEEEESL_NS9_10CausalMaskILb1EEENS5_IJNSC_ILi2EEESG_SG_EEENSC_ILb0EEEEENS9_38Sm100FmhaFwdEpilogueTmaWarpspecializedISB_fNS5_IJNSC_ILi128EEESD_SE_EEESH_NS5_IJSG_S7_EEESQ_EENS2_23PersistentTileSchedulerENS2_41Sm100FmhaCtxKernelWarpspecializedScheduleEEEEEvNT_6ParamsE --------------------------
	.section	.nv.shared._ZN7cutlass13device_kernelINS_4fmha6kernel36Sm100FmhaFwdKernelTmaWarpspecializedIN4cute5tupleIJiiiNS5_IJNS5_IJiiEEEiEEEEEENS1_10collective38Sm100FmhaFwdMainloopTmaWarpspecializedINS_6half_tEffNS5_IJNS4_1CILi256EEENSC_ILi64EEESD_EEENS5_IJiNSC_ILi1EEES7_EEENS5_IJiSG_NS5_IJNS5_IJNSC_ILi0EEEiEEEiEEEEEESL_NS9_10CausalMaskILb1EEENS5_IJNSC_ILi2EEESG_SG_EEENSC_ILb0EEEEENS9_38Sm100FmhaFwdEpilogueTmaWarpspecializedISB_fNS5_IJNSC_ILi128EEESD_SE_EEESH_NS5_IJSG_S7_EEESQ_EENS2_23PersistentTileSchedulerENS2_41Sm100FmhaCtxKernelWarpspecializedScheduleEEEEEvNT_6ParamsE,"aw",@nobits
	.sectionflags	@""
	.align	16
	.zero		1024


//--------------------- .nv.shared.reserved.0     --------------------------
	.section	.nv.shared.reserved.0,"aw",@nobits
	.weak		__nv_reservedSMEM_offset_0_alias
	.size		__nv_reservedSMEM_offset_0_alias, 0, 64
	.other		__nv_reservedSMEM_offset_0_alias,@"STO_CUDA_RESERVED_SHARED STV_DEFAULT"
__nv_reservedSMEM_offset_0_alias:
	.zero		0
.nv.shared.reserved.0:
	.zero		64
	.weak		__nv_reservedSMEM_tcgen05_partition
	.type		__nv_reservedSMEM_tcgen05_partition,@object
	.size		__nv_reservedSMEM_tcgen05_partition,(.L_0 - __nv_reservedSMEM_tcgen05_partition)
__nv_reservedSMEM_tcgen05_partition:
	.zero		32
.L_0:


//--------------------- .nv.global                --------------------------
	.section	.nv.global,"aw",@nobits
.nv.global:
	.type		_ZN39_INTERNAL_f19d9855_4_k_cu_f0a23f03_39314cute1_E,@object
	.size		_ZN39_INTERNAL_f19d9855_4_k_cu_f0a23f03_39314cute1_E,(_ZN39_INTERNAL_f19d9855_4_k_cu_f0a23f03_39314cuda3std3__45__cpo6cbeginE - _ZN39_INTERNAL_f19d9855_4_k_cu_f0a23f03_39314cute1_E)
_ZN39_INTERNAL_f19d9855_4_k_cu_f0a23f03_39314cute1_E:
	.zero		1
	.type		_ZN39_INTERNAL_f19d9855_4_k_cu_f0a23f03_39314cuda3std3__45__cpo6cbeginE,@object
	.size		_ZN39_INTERNAL_f19d9855_4_k_cu_f0a23f03_39314cuda3std3__45__cpo6cbeginE,(_ZN39_INTERNAL_f19d9855_4_k_cu_f0a23f03_39314cuda3std3__48in_placeE - _ZN39_INTERNAL_f19d9855_4_k_cu_f0a23f03_39314cuda3std3__45__cpo6cbeginE)
_ZN39_INTERNAL_f19d9855_4_k_cu_f0a23f03_39314cuda3std3__45__cpo6cbeginE:
	.zero		1
	.type		_ZN39_INTERNAL_f19d9855_4_k_cu_f0a23f03_39314cuda3std3__48in_placeE,@object
	.size		_ZN39_INTERNAL_f19d9855_4_k_cu_f0a23f03_39314cuda3std3__48in_placeE,(_ZN39_INTERNAL_f19d9855_4_k_cu_f0a23f03_39314cuda3std6ranges3__45__cpo9iter_moveE - _ZN39_INTERNAL_f19d9855_4_k_cu_f0a23f03_39314cuda3std3__48in_placeE)
_ZN39_INTERNAL_f19d9855_4_k_cu_f0a23f03_39314cuda3std3__48in_placeE:
	.zero		1
	.type		_ZN39_INTERNAL_f19d9855_4_k_cu_f0a23f03_39314cuda3std6ranges3__45__cpo9iter_moveE,@object
	.size		_ZN39_INTERNAL_f19d9855_4_k_cu_f0a23f03_39314cuda3std6ranges3__45__cpo9iter_moveE,(_ZN39_INTERNAL_f19d9855_4_k_cu_f0a23f03_39314cuda3std3__45__cpo5beginE - _ZN39_INTERNAL_f19d9855_4_k_cu_f0a23f03_39314cuda3std6ranges3__45__cpo9iter_moveE)
_ZN39_INTERNAL_f19d9855_4_k_cu_f0a23f03_39314cuda3std6ranges3__45__cpo9iter_moveE:
	.zero		1
	.type		_ZN39_INTERNAL_f19d9855_4_k_cu_f0a23f03_39314cuda3std3__45__cpo5beginE,@object
	.size		_ZN39_INTERNAL_f19d9855_4_k_cu_f0a23f03_39314cuda3std3__45__cpo5beginE,(_ZN39_INTERNAL_f19d9855_4_k_cu_f0a23f03_39314cuda3std3__441_GLOBAL__N__f19d9855_4_k_cu_f0a23f03_39316ignoreE - _ZN39_INTERNAL_f19d9855_4_k_cu_f0a23f03_39314cuda3std3__45__cpo5beginE)
_ZN39_INTERNAL_f19d9855_4_k_cu_f0a23f03_39314cuda3std3__45__cpo5beginE:
	.zero		1
	.type		_ZN39_INTERNAL_f19d9855_4_k_cu_f0a23f03_39314cuda3std3__441_GLOBAL__N__f19d9855_4_k_cu_f0a23f03_39316ignoreE,@object
	.size		_ZN39_INTERNAL_f19d9855_4_k_cu_f0a23f03_39314cuda3std3__441_GLOBAL__N__f19d9855_4_k_cu_f0a23f03_39316ignoreE,(_ZN39_INTERNAL_f19d9855_4_k_cu_f0a23f03_39314cute7productE - _ZN39_INTERNAL_f19d9855_4_k_cu_f0a23f03_39314cuda3std3__441_GLOBAL__N__f19d9855_4_k_cu_f0a23f03_39316ignoreE)
_ZN39_INTERNAL_f19d9855_4_k_cu_f0a23f03_39314cuda3std3__441_GLOBAL__N__f19d9855_4_k_cu_f0a23f03_39316ignoreE:
	.zero		1
	.type		_ZN39_INTERNAL_f19d9855_4_k_cu_f0a23f03_39314cute7productE,@object
	.size		_ZN39_INTERNAL_f19d9855_4_k_cu_f0a23f03_39314cute7productE,(_ZN39_INTERNAL_f19d9855_4_k_cu_f0a23f03_39314cuda3std3__45__cpo3endE - _ZN39_INTERNAL_f19d9855_4_k_cu_f0a23f03_39314cute7productE)
_ZN39_INTERNAL_f19d9855_4_k_cu_f0a23f03_39314cute7productE:
	.zero		1
	.type		_ZN39_INTERNAL_f19d9855_4_k_cu_f0a23f03_39314cuda3std3__45__cpo3endE,@object
	.size		_ZN39_INTERNAL_f19d9855_4_k_cu_f0a23f03_39314cuda3std3__45__cpo3endE,(_ZN39_INTERNAL_f19d9855_4_k_cu_f0a23f03_39314cuda3std3__419piecewise_constructE - _ZN39_INTERNAL_f19d9855_4_k_cu_f0a23f03_39314cuda3std3__45__cpo3endE)
_ZN39_INTERNAL_f19d9855_4_k_cu_f0a23f03_39314cuda3std3__45__cpo3endE:
	.zero		1
	.type		_ZN39_INTERNAL_f19d9855_4_k_cu_f0a23f03_39314cuda3std3__419piecewise_constructE,@object
	.size		_ZN39_INTERNAL_f19d9855_4_k_cu_f0a23f03_39314cuda3std3__419piecewise_constructE,(_ZN39_INTERNAL_f19d9855_4_k_cu_f0a23f03_39314cuda3std3__45__cpo4cendE - _ZN39_INTERNAL_f19d9855_4_k_cu_f0a23f03_39314cuda3std3__419piecewise_constructE)
_ZN39_INTERNAL_f19d9855_4_k_cu_f0a23f03_39314cuda3std3__419piecewise_constructE:
	.zero		1
	.type		_ZN39_INTERNAL_f19d9855_4_k_cu_f0a23f03_39314cuda3std3__45__cpo4cendE,@object
	.size		_ZN39_INTERNAL_f19d9855_4_k_cu_f0a23f03_39314cuda3std3__45__cpo4cendE,(_ZN39_INTERNAL_f19d9855_4_k_cu_f0a23f03_39314cuda3std6ranges3__45__cpo4swapE - _ZN39_INTERNAL_f19d9855_4_k_cu_f0a23f03_39314cuda3std3__45__cpo4cendE)
_ZN39_INTERNAL_f19d9855_4_k_cu_f0a23f03_39314cuda3std3__45__cpo4cendE:
	.zero		1
	.type		_ZN39_INTERNAL_f19d9855_4_k_cu_f0a23f03_39314cuda3std6ranges3__45__cpo4swapE,@object
	.size		_ZN39_INTERNAL_f19d9855_4_k_cu_f0a23f03_39314cuda3std6ranges3__45__cpo4swapE,(.L_15 - _ZN39_INTERNAL_f19d9855_4_k_cu_f0a23f03_39314cuda3std6ranges3__45__cpo4swapE)
_ZN39_INTERNAL_f19d9855_4_k_cu_f0a23f03_39314cuda3std6ranges3__45__cpo4swapE:
	.zero		1
.L_15:


//--------------------- .nv.constant0._ZN7cutlass13device_kernelINS_4fmha6kernel36Sm100FmhaFwdKernelTmaWarpspecializedIN4cute5tupleIJiiiNS5_IJNS5_IJiiEEEiEEEEEENS1_10collective38Sm100FmhaFwdMainloopTmaWarpspecializedINS_6half_tEffNS5_IJNS4_1CILi256EEENSC_ILi64EEESD_EEENS5_IJiNSC_ILi1EEES7_EEENS5_IJiSG_NS5_IJNS5_IJNSC_ILi0EEEiEEEiEEEEEESL_NS9_10CausalMaskILb1EEENS5_IJNSC_ILi2EEESG_SG_EEENSC_ILb0EEEEENS9_38Sm100FmhaFwdEpilogueTmaWarpspecializedISB_fNS5_IJNSC_ILi128EEESD_SE_EEESH_NS5_IJSG_S7_EEESQ_EENS2_23PersistentTileSchedulerENS2_41Sm100FmhaCtxKernelWarpspecializedScheduleEEEEEvNT_6ParamsE --------------------------
	.section	.nv.constant0._ZN7cutlass13device_kernelINS_4fmha6kernel36Sm100FmhaFwdKernelTmaWarpspecializedIN4cute5tupleIJiiiNS5_IJNS5_IJiiEEEiEEEEEENS1_10collective38Sm100FmhaFwdMainloopTmaWarpspecializedINS_6half_tEffNS5_IJNS4_1CILi256EEENSC_ILi64EEESD_EEENS5_IJiNSC_ILi1EEES7_EEENS5_IJiSG_NS5_IJNS5_IJNSC_ILi0EEEiEEEiEEEEEESL_NS9_10CausalMaskILb1EEENS5_IJNSC_ILi2EEESG_SG_EEENSC_ILb0EEEEENS9_38Sm100FmhaFwdEpilogueTmaWarpspecializedISB_fNS5_IJNSC_ILi128EEESD_SE_EEESH_NS5_IJSG_S7_EEESQ_EENS2_23PersistentTileSchedulerENS2_41Sm100FmhaCtxKernelWarpspecializedScheduleEEEEEvNT_6ParamsE,"a",@progbits
	.sectionflags	@""
	.align	4
.nv.constant0._ZN7cutlass13device_kernelINS_4fmha6kernel36Sm100FmhaFwdKernelTmaWarpspecializedIN4cute5tupleIJiiiNS5_IJNS5_IJiiEEEiEEEEEENS1_10collective38Sm100FmhaFwdMainloopTmaWarpspecializedINS_6half_tEffNS5_IJNS4_1CILi256EEENSC_ILi64EEESD_EEENS5_IJiNSC_ILi1EEES7_EEENS5_IJiSG_NS5_IJNS5_IJNSC_ILi0EEEiEEEiEEEEEESL_NS9_10CausalMaskILb1EEENS5_IJNSC_ILi2EEESG_SG_EEENSC_ILb0EEEEENS9_38Sm100FmhaFwdEpilogueTmaWarpspecializedISB_fNS5_IJNSC_ILi128EEESD_SE_EEESH_NS5_IJSG_S7_EEESQ_EENS2_23PersistentTileSchedulerENS2_41Sm100FmhaCtxKernelWarpspecializedScheduleEEEEEvNT_6ParamsE:
	.zero		2432


//--------------------- SYMBOLS --------------------------

	.type		.nv.reservedSmem.offset0,@object
	.size		.nv.reservedSmem.offset0,0x4
	.type		.nv.reservedSmem.cap,@object
	.size		.nv.reservedSmem.cap,0x4
	.type		vprintf,@function
	.type		__assertfail,@function
